// auto-generated by cutlass_sweep.fmha — config: {"arch": "sm_90", "direction": "fwd", "dtype": "fp16", "head_dim": 32, "mask": "residual", "schedule": "tma", "tile_kv": 256, "tile_q": 64}
#include "cutlass/cutlass.h"
#include "cute/tensor.hpp"
#include "cutlass/device_kernel.h"
#include "cutlass/kernel_hardware_info.h"
#include "88_hopper_fmha/collective/fmha_fusion.hpp"
#include "88_hopper_fmha/kernel/fmha_kernel_builder.hpp"

using namespace cute;
using Element = cutlass::half_t;
using TileShape = Shape<_64, _256, _32>;
using StrideQ = cute::tuple<int, _1, cute::tuple<int, int>>;
using StrideK = cute::tuple<int, _1, cute::tuple<int, int>>;
using StrideV = cute::tuple<int, cute::_1, cute::tuple<int, int>>;

using Kernel = typename cutlass::fmha::kernel::FmhaBuilder<
    Element, float, float,
    TileShape, StrideQ, StrideK, StrideV,
    cutlass::fmha::collective::ResidualFusion,
    cutlass::gemm::KernelTma
  >::Kernel;

auto* _anchor = &cutlass::device_kernel<Kernel>;


// ===== COMPILED SASS (sm_90a) =====

	.target	sm_90a

	.elftype	@"ET_EXEC"


//--------------------- .note.nv.tkinfo           --------------------------
	.section	.note.nv.tkinfo,"",@"SHT_NOTE"
	.sectionflags	@"SHF_NOTE_NV_TKINFO"
	.tkinfo
        /*0018*/ 	.word	0x00000002
        /*0030*/ 	.string	""
        /*0030*/ 	.string	"ptxas"
        /*0030*/ 	.string	"Cuda compilation tools, release 13.0, V13.0.88"
        /*0030*/ 	.string	"Build cuda_13.0.r13.0/compiler.36424714_0"
        /*0030*/ 	.string	"-arch sm_90a -m 64 "



//--------------------- .note.nv.cuinfo           --------------------------
	.section	.note.nv.cuinfo,"",@"SHT_NOTE"
	.sectionflags	@"SHF_NOTE_NV_CUINFO"
        /*0018*/ 	.short	0x0002
        /*001a*/ 	.short	0x005a
        /*001c*/ 	.short	0x0082
	.zero		2


//--------------------- .nv.info                  --------------------------
	.section	.nv.info,"",@"SHT_CUDA_INFO"
	.align	4


	//----- nvinfo : EIATTR_REGCOUNT
	.align		4
        /*0000*/ 	.byte	0x04, 0x2f
        /*0002*/ 	.short	(.L_15 - .L_14)
	.align		4
.L_14:
        /*0004*/ 	.word	index@(_ZN7cutlass13device_kernelINS_4fmha6kernel13FmhaKernelTmaINS1_10collective15FmhaMainloopTmaINS_6half_tEfN4cute5tupleIJNS7_1CILi64EEENS9_ILi256EEENS9_ILi32EEEEEENS4_14ResidualFusionEJEEENS4_15FmhaFwdEpilogueIS6_fNS8_IJSA_SC_SB_EEEEEJEEEEEvNT_6ParamsE)
        /*0008*/ 	.word	0x000000b8


	//----- nvinfo : EIATTR_FRAME_SIZE
	.align		4
.L_15:
        /*000c*/ 	.byte	0x04, 0x11
        /*000e*/ 	.short	(.L_17 - .L_16)
	.align		4
.L_16:
        /*0010*/ 	.word	index@($__internal_0_$__cuda_sm20_rcp_rn_f32_slowpath)
        /*0014*/ 	.word	0x00000000


	//----- nvinfo : EIATTR_FRAME_SIZE
	.align		4
.L_17:
        /*0018*/ 	.byte	0x04, 0x11
        /*001a*/ 	.short	(.L_19 - .L_18)
	.align		4
.L_18:
        /*001c*/ 	.word	index@(_ZN7cutlass13device_kernelINS_4fmha6kernel13FmhaKernelTmaINS1_10collective15FmhaMainloopTmaINS_6half_tEfN4cute5tupleIJNS7_1CILi64EEENS9_ILi256EEENS9_ILi32EEEEEENS4_14ResidualFusionEJEEENS4_15FmhaFwdEpilogueIS6_fNS8_IJSA_SC_SB_EEEEEJEEEEEvNT_6ParamsE)
        /*0020*/ 	.word	0x00000000


	//----- nvinfo : EIATTR_MIN_STACK_SIZE
	.align		4
.L_19:
        /*0024*/ 	.byte	0x04, 0x12
        /*0026*/ 	.short	(.L_21 - .L_20)
	.align		4
.L_20:
        /*0028*/ 	.word	index@(_ZN7cutlass13device_kernelINS_4fmha6kernel13FmhaKernelTmaINS1_10collective15FmhaMainloopTmaINS_6half_tEfN4cute5tupleIJNS7_1CILi64EEENS9_ILi256EEENS9_ILi32EEEEEENS4_14ResidualFusionEJEEENS4_15FmhaFwdEpilogueIS6_fNS8_IJSA_SC_SB_EEEEEJEEEEEvNT_6ParamsE)
        /*002c*/ 	.word	0x00000000
.L_21:


//--------------------- .nv.compat                --------------------------
	.section	.nv.compat,"",@"SHT_CUDA_COMPAT_INFO"
	.align	4
        /*0000*/ 	.byte	0x02, 0x09, 0x01, 0x00, 0x02, 0x02, 0x04, 0x00, 0x02, 0x05, 0x05, 0x00, 0x03, 0x07, 0x01, 0x01
        /*0010*/ 	.byte	0x02, 0x03, 0x01, 0x00, 0x02, 0x06, 0x01, 0x00, 0x04, 0x0b, 0x08, 0x00, 0x00, 0x00, 0x00, 0x00
        /*0020*/ 	.byte	0x00, 0x00, 0x00, 0x00


//--------------------- .nv.info._ZN7cutlass13device_kernelINS_4fmha6kernel13FmhaKernelTmaINS1_10collective15FmhaMainloopTmaINS_6half_tEfN4cute5tupleIJNS7_1CILi64EEENS9_ILi256EEENS9_ILi32EEEEEENS4_14ResidualFusionEJEEENS4_15FmhaFwdEpilogueIS6_fNS8_IJSA_SC_SB_EEEEEJEEEEEvNT_6ParamsE --------------------------
	.section	.nv.info._ZN7cutlass13device_kernelINS_4fmha6kernel13FmhaKernelTmaINS1_10collective15FmhaMainloopTmaINS_6half_tEfN4cute5tupleIJNS7_1CILi64EEENS9_ILi256EEENS9_ILi32EEEEEENS4_14ResidualFusionEJEEENS4_15FmhaFwdEpilogueIS6_fNS8_IJSA_SC_SB_EEEEEJEEEEEvNT_6ParamsE,"",@"SHT_CUDA_INFO"
	.sectionflags	@""
	.align	4


	//----- nvinfo : EIATTR_CUDA_API_VERSION
	.align		4
        /*0000*/ 	.byte	0x04, 0x37
        /*0002*/ 	.short	(.L_23 - .L_22)
.L_22:
        /*0004*/ 	.word	0x00000082


	//----- nvinfo : EIATTR_KPARAM_INFO
	.align		4
.L_23:
        /*0008*/ 	.byte	0x04, 0x17
        /*000a*/ 	.short	(.L_25 - .L_24)
.L_24:
        /*000c*/ 	.word	0x00000000
        /*0010*/ 	.short	0x0000
        /*0012*/ 	.short	0x0070
        /*0014*/ 	.byte	0x00, 0xf0, 0x01, 0x20


	//----- nvinfo : EIATTR_SPARSE_MMA_MASK
	.align		4
.L_25:
        /*0018*/ 	.byte	0x03, 0x50
        /*001a*/ 	.short	0x0000


	//----- nvinfo : EIATTR_MAXREG_COUNT
	.align		4
        /*001c*/ 	.byte	0x03, 0x1b
        /*001e*/ 	.short	0x00ff


	//----- nvinfo : EIATTR_NUM_BARRIERS
	.align		4
        /*0020*/ 	.byte	0x02, 0x4c
        /*0022*/ 	.byte	0x02
	.zero		1


	//----- nvinfo : EIATTR_EXTERNS
	.align		4
        /*0024*/ 	.byte	0x04, 0x0f
        /*0026*/ 	.short	(.L_27 - .L_26)


	//   ....[0]....
	.align		4
.L_26:
        /*0028*/ 	.word	index@(__assertfail)


	//----- nvinfo : EIATTR_MERCURY_ISA_VERSION
	.align		4
.L_27:
        /*002c*/ 	.byte	0x03, 0x5f
        /*002e*/ 	.short	0x0101


	//----- nvinfo : EIATTR_COOP_GROUP_MASK_REGIDS
	.align		4
        /*0030*/ 	.byte	0x04, 0x29
        /*0032*/ 	.short	(.L_29 - .L_28)


	//   ....[0]....
.L_28:
        /*0034*/ 	.word	0xffffffff


	//   ....[1]....
        /*0038*/ 	.word	0xffffffff


	//   ....[2]....
        /*003c*/ 	.word	0xffffffff


	//   ....[3]....
        /*0040*/ 	.word	0xffffffff


	//   ....[4]....
        /*0044*/ 	.word	0xffffffff


	//   ....[5]....
        /*0048*/ 	.word	0xffffffff


	//   ....[6]....
        /*004c*/ 	.word	0xffffffff


	//   ....[7]....
        /*0050*/ 	.word	0xffffffff


	//   ....[8]....
        /*0054*/ 	.word	0xffffffff


	//   ....[9]....
        /*0058*/ 	.word	0xffffffff


	//   ....[10]....
        /*005c*/ 	.word	0xffffffff


	//   ....[11]....
        /*0060*/ 	.word	0xffffffff


	//   ....[12]....
        /*0064*/ 	.word	0xffffffff


	//   ....[13]....
        /*0068*/ 	.word	0xffffffff


	//   ....[14]....
        /*006c*/ 	.word	0xffffffff


	//   ....[15]....
        /*0070*/ 	.word	0xffffffff


	//   ....[16]....
        /*0074*/ 	.word	0xffffffff


	//   ....[17]....
        /*0078*/ 	.word	0xffffffff


	//   ....[18]....
        /*007c*/ 	.word	0xffffffff


	//   ....[19]....
        /*0080*/ 	.word	0xffffffff


	//   ....[20]....
        /*0084*/ 	.word	0xffffffff


	//----- nvinfo : EIATTR_COOP_GROUP_INSTR_OFFSETS
	.align		4
.L_29:
        /*0088*/ 	.byte	0x04, 0x28
        /*008a*/ 	.short	(.L_31 - .L_30)


	//   ....[0]....
.L_30:
        /*008c*/ 	.word	0x00000050


	//   ....[1]....
        /*0090*/ 	.word	0x00000140


	//   ....[2]....
        /*0094*/ 	.word	0x00000270


	//   ....[3]....
        /*0098*/ 	.word	0x00000410


	//   ....[4]....
        /*009c*/ 	.word	0x00000550


	//   ....[5]....
        /*00a0*/ 	.word	0x00002b30


	//   ....[6]....
        /*00a4*/ 	.word	0x00002b90


	//   ....[7]....
        /*00a8*/ 	.word	0x00002bb0


	//   ....[8]....
        /*00ac*/ 	.word	0x00002bd0


	//   ....[9]....
        /*00b0*/ 	.word	0x00007260


	//   ....[10]....
        /*00b4*/ 	.word	0x00007280


	//   ....[11]....
        /*00b8*/ 	.word	0x000072a0


	//   ....[12]....
        /*00bc*/ 	.word	0x000072d0


	//   ....[13]....
        /*00c0*/ 	.word	0x0000cf60


	//   ....[14]....
        /*00c4*/ 	.word	0x0000cf70


	//   ....[15]....
        /*00c8*/ 	.word	0x0000cfb0


	//   ....[16]....
        /*00cc*/ 	.word	0x0000cfd0


	//   ....[17]....
        /*00d0*/ 	.word	0x00011150


	//   ....[18]....
        /*00d4*/ 	.word	0x00011190


	//   ....[19]....
        /*00d8*/ 	.word	0x000111e0


	//   ....[20]....
        /*00dc*/ 	.word	0x000111f0


	//----- nvinfo : EIATTR_SYSCALL_OFFSETS
	.align		4
.L_31:
        /*00e0*/ 	.byte	0x04, 0x46
        /*00e2*/ 	.short	(.L_33 - .L_32)


	//   ....[0]....
.L_32:
        /*00e4*/ 	.word	0x00011a30


	//   ....[1]....
        /*00e8*/ 	.word	0x00011b50


	//----- nvinfo : EIATTR_MBARRIER_INSTR_OFFSETS
	.align		4
.L_33:
        /*00ec*/ 	.byte	0x04, 0x39
        /*00ee*/ 	.short	(.L_35 - .L_34)


	//   ....[0]....
.L_34:
        /*00f0*/ 	.word	0x00000240
        /*00f4*/ 	.word	0x000000ff
        /*00f8*/ 	.word	0x00011040
        /*00fc*/ 	.short	0x0100
        /*00fe*/ 	.byte	0x08
	.zero		1


	//   ....[1]....
        /*0100*/ 	.word	0x00000250
        /*0104*/ 	.word	0x000000ff
        /*0108*/ 	.word	0x00011048
        /*010c*/ 	.short	0x0100
        /*010e*/ 	.byte	0x08
	.zero		1


	//   ....[2]....
        /*0110*/ 	.word	0x00000380
        /*0114*/ 	.word	0x000000ff
        /*0118*/ 	.word	0x00011000
        /*011c*/ 	.short	0x0100
        /*011e*/ 	.byte	0x08
	.zero		1


	//   ....[3]....
        /*0120*/ 	.word	0x00000390
        /*0124*/ 	.word	0x000000ff
        /*0128*/ 	.word	0x00011020
        /*012c*/ 	.short	0x0100
        /*012e*/ 	.byte	0x08
	.zero		1


	//   ....[4]....
        /*0130*/ 	.word	0x000003a0
        /*0134*/ 	.word	0x000000ff
        /*0138*/ 	.word	0x00011008
        /*013c*/ 	.short	0x0100
        /*013e*/ 	.byte	0x08
	.zero		1


	//   ....[5]....
        /*0140*/ 	.word	0x000003b0
        /*0144*/ 	.word	0x000000ff
        /*0148*/ 	.word	0x00011028
        /*014c*/ 	.short	0x0100
        /*014e*/ 	.byte	0x08
	.zero		1


	//   ....[6]....
        /*0150*/ 	.word	0x000003c0
        /*0154*/ 	.word	0x000000ff
        /*0158*/ 	.word	0x00011010
        /*015c*/ 	.short	0x0100
        /*015e*/ 	.byte	0x08
	.zero		1


	//   ....[7]....
        /*0160*/ 	.word	0x000003d0
        /*0164*/ 	.word	0x000000ff
        /*0168*/ 	.word	0x00011030
        /*016c*/ 	.short	0x0100
        /*016e*/ 	.byte	0x08
	.zero		1


	//   ....[8]....
        /*0170*/ 	.word	0x000003e0
        /*0174*/ 	.word	0x000000ff
        /*0178*/ 	.word	0x00011018
        /*017c*/ 	.short	0x0100
        /*017e*/ 	.byte	0x08
	.zero		1


	//   ....[9]....
        /*0180*/ 	.word	0x000003f0
        /*0184*/ 	.word	0x000000ff
        /*0188*/ 	.word	0x00011038
        /*018c*/ 	.short	0x0100
        /*018e*/ 	.byte	0x08
	.zero		1


	//   ....[10]....
        /*0190*/ 	.word	0x00000520
        /*0194*/ 	.word	0x000000ff
        /*0198*/ 	.word	0x00011050
        /*019c*/ 	.short	0x0100
        /*019e*/ 	.byte	0x08
	.zero		1


	//   ....[11]....
        /*01a0*/ 	.word	0x00000530
        /*01a4*/ 	.word	0x000000ff
        /*01a8*/ 	.word	0x00011058
        /*01ac*/ 	.short	0x0100
        /*01ae*/ 	.byte	0x08
	.zero		1


	//   ....[12]....
        /*01b0*/ 	.word	0x00000690
        /*01b4*/ 	.word	0x00000003
        /*01b8*/ 	.word	0x00011048
        /*01bc*/ 	.short	0x010a
        /*01be*/ 	.byte	0x3f
	.zero		1


	//   ....[13]....
        /*01c0*/ 	.word	0x00000960
        /*01c4*/ 	.word	0x00000003
        /*01c8*/ 	.word	0x00011020
        /*01cc*/ 	.short	0x010a
        /*01ce*/ 	.byte	0x3f
	.zero		1


	//   ....[14]....
        /*01d0*/ 	.word	0x00000b10
        /*01d4*/ 	.word	0x00000002
        /*01d8*/ 	.word	0x00011020
        /*01dc*/ 	.short	0x010a
        /*01de*/ 	.byte	0x3f
	.zero		1


	//   ....[15]....
        /*01e0*/ 	.word	0x00000d30
        /*01e4*/ 	.word	0x00000003
        /*01e8*/ 	.word	0x00011020
        /*01ec*/ 	.short	0x010a
        /*01ee*/ 	.byte	0x3f
	.zero		1


	//   ....[16]....
        /*01f0*/ 	.word	0x00000f40
        /*01f4*/ 	.word	0x00000003
        /*01f8*/ 	.word	0x00011020
        /*01fc*/ 	.short	0x010a
        /*01fe*/ 	.byte	0x3f
	.zero		1


	//   ....[17]....
        /*0200*/ 	.word	0x00001170
        /*0204*/ 	.word	0x00000002
        /*0208*/ 	.word	0x00011040
        /*020c*/ 	.short	0x010a
        /*020e*/ 	.byte	0x3f
	.zero		1


	//   ....[18]....
        /*0210*/ 	.word	0x00001190
        /*0214*/ 	.word	0x00000002
        /*0218*/ 	.word	0x00011000
        /*021c*/ 	.short	0x010a
        /*021e*/ 	.byte	0x3f
	.zero		1


	//   ....[19]....
        /*0220*/ 	.word	0x00003760
        /*0224*/ 	.word	0x00000002
        /*0228*/ 	.word	0x00011008
        /*022c*/ 	.short	0x010a
        /*022e*/ 	.byte	0x3f
	.zero		1


	//   ....[20]....
        /*0230*/ 	.word	0x00006600
        /*0234*/ 	.word	0x00000014
        /*0238*/ 	.word	0x00000000
        /*023c*/ 	.short	0x0101
        /*023e*/ 	.byte	0x3f
	.zero		1


	//   ....[21]....
        /*0240*/ 	.word	0x000066e0
        /*0244*/ 	.word	0x00000011
        /*0248*/ 	.word	0x00011000
        /*024c*/ 	.short	0x010a
        /*024e*/ 	.byte	0x3f
	.zero		1


	//   ....[22]....
        /*0250*/ 	.word	0x00006840
        /*0254*/ 	.word	0x0000000e
        /*0258*/ 	.word	0x00011020
        /*025c*/ 	.short	0x010a
        /*025e*/ 	.byte	0x3f
	.zero		1


	//   ....[23]....
        /*0260*/ 	.word	0x00007330
        /*0264*/ 	.word	0x000000a8
        /*0268*/ 	.word	0x00000000
        /*026c*/ 	.short	0x0101
        /*026e*/ 	.byte	0x3f
	.zero		1


	//   ....[24]....
        /*0270*/ 	.word	0x00007380
        /*0274*/ 	.word	0x000000ab
        /*0278*/ 	.word	0x00011000
        /*027c*/ 	.short	0x010a
        /*027e*/ 	.byte	0x3f
	.zero		1


	//   ....[25]....
        /*0280*/ 	.word	0x0000b000
        /*0284*/ 	.word	0x0000000c
        /*0288*/ 	.word	0x00000000
        /*028c*/ 	.short	0x0101
        /*028e*/ 	.byte	0x3f
	.zero		1


	//   ....[26]....
        /*0290*/ 	.word	0x0000b0b0
        /*0294*/ 	.word	0x00000013
        /*0298*/ 	.word	0x00011020
        /*029c*/ 	.short	0x010a
        /*029e*/ 	.byte	0x3f
	.zero		1


	//   ....[27]....
        /*02a0*/ 	.word	0x0000b370
        /*02a4*/ 	.word	0x00000011
        /*02a8*/ 	.word	0x00011000
        /*02ac*/ 	.short	0x010a
        /*02ae*/ 	.byte	0x3f
	.zero		1


	//   ....[28]....
        /*02b0*/ 	.word	0x0000b500
        /*02b4*/ 	.word	0x0000000e
        /*02b8*/ 	.word	0x00011020
        /*02bc*/ 	.short	0x010a
        /*02be*/ 	.byte	0x3f
	.zero		1


	//   ....[29]....
        /*02c0*/ 	.word	0x0000cff0
        /*02c4*/ 	.word	0x00000017
        /*02c8*/ 	.word	0x00000000
        /*02cc*/ 	.short	0x0101
        /*02ce*/ 	.byte	0x3f
	.zero		1


	//   ....[30]....
        /*02d0*/ 	.word	0x0000d000
        /*02d4*/ 	.word	0x000000ad
        /*02d8*/ 	.word	0x00011000
        /*02dc*/ 	.short	0x010a
        /*02de*/ 	.byte	0x3f
	.zero		1


	//   ....[31]....
        /*02e0*/ 	.word	0x00010dd0
        /*02e4*/ 	.word	0x00000006
        /*02e8*/ 	.word	0x00000000
        /*02ec*/ 	.short	0x0101
        /*02ee*/ 	.byte	0x3f
	.zero		1


	//   ....[32]....
        /*02f0*/ 	.word	0x00010e50
        /*02f4*/ 	.word	0x00000006
        /*02f8*/ 	.word	0x00011020
        /*02fc*/ 	.short	0x010a
        /*02fe*/ 	.byte	0x3f
	.zero		1


	//   ....[33]....
        /*0300*/ 	.word	0x00011ff0
        /*0304*/ 	.word	0x00000003
        /*0308*/ 	.word	0x00011048
        /*030c*/ 	.short	0x010a
        /*030e*/ 	.byte	0x3f
	.zero		1


	//   ....[34]....
        /*0310*/ 	.word	0x00012040
        /*0314*/ 	.word	0x00000003
        /*0318*/ 	.word	0x00011020
        /*031c*/ 	.short	0x010a
        /*031e*/ 	.byte	0x3f
	.zero		1


	//   ....[35]....
        /*0320*/ 	.word	0x00012090
        /*0324*/ 	.word	0x00000002
        /*0328*/ 	.word	0x00011020
        /*032c*/ 	.short	0x010a
        /*032e*/ 	.byte	0x3f
	.zero		1


	//   ....[36]....
        /*0330*/ 	.word	0x000120e0
        /*0334*/ 	.word	0x00000003
        /*0338*/ 	.word	0x00011020
        /*033c*/ 	.short	0x010a
        /*033e*/ 	.byte	0x3f
	.zero		1


	//   ....[37]....
        /*0340*/ 	.word	0x00012130
        /*0344*/ 	.word	0x00000003
        /*0348*/ 	.word	0x00011020
        /*034c*/ 	.short	0x010a
        /*034e*/ 	.byte	0x3f
	.zero		1


	//   ....[38]....
        /*0350*/ 	.word	0x00012180
        /*0354*/ 	.word	0x00000002
        /*0358*/ 	.word	0x00011040
        /*035c*/ 	.short	0x010a
        /*035e*/ 	.byte	0x3f
	.zero		1


	//   ....[39]....
        /*0360*/ 	.word	0x000121d0
        /*0364*/ 	.word	0x00000002
        /*0368*/ 	.word	0x00011000
        /*036c*/ 	.short	0x010a
        /*036e*/ 	.byte	0x3f
	.zero		1


	//   ....[40]....
        /*0370*/ 	.word	0x00012220
        /*0374*/ 	.word	0x00000002
        /*0378*/ 	.word	0x00011008
        /*037c*/ 	.short	0x010a
        /*037e*/ 	.byte	0x3f
	.zero		1


	//   ....[41]....
        /*0380*/ 	.word	0x00012270
        /*0384*/ 	.word	0x00000011
        /*0388*/ 	.word	0x00011000
        /*038c*/ 	.short	0x010a
        /*038e*/ 	.byte	0x3f
	.zero		1


	//   ....[42]....
        /*0390*/ 	.word	0x000122c0
        /*0394*/ 	.word	0x0000000e
        /*0398*/ 	.word	0x00011020
        /*039c*/ 	.short	0x010a
        /*039e*/ 	.byte	0x3f
	.zero		1


	//   ....[43]....
        /*03a0*/ 	.word	0x00012310
        /*03a4*/ 	.word	0x000000ab
        /*03a8*/ 	.word	0x00011000
        /*03ac*/ 	.short	0x010a
        /*03ae*/ 	.byte	0x3f
	.zero		1


	//   ....[44]....
        /*03b0*/ 	.word	0x00012360
        /*03b4*/ 	.word	0x00000013
        /*03b8*/ 	.word	0x00011020
        /*03bc*/ 	.short	0x010a
        /*03be*/ 	.byte	0x3f
	.zero		1


	//   ....[45]....
        /*03c0*/ 	.word	0x000123b0
        /*03c4*/ 	.word	0x00000011
        /*03c8*/ 	.word	0x00011000
        /*03cc*/ 	.short	0x010a
        /*03ce*/ 	.byte	0x3f
	.zero		1


	//   ....[46]....
        /*03d0*/ 	.word	0x00012400
        /*03d4*/ 	.word	0x0000000e
        /*03d8*/ 	.word	0x00011020
        /*03dc*/ 	.short	0x010a
        /*03de*/ 	.byte	0x3f
	.zero		1


	//   ....[47]....
        /*03e0*/ 	.word	0x00012450
        /*03e4*/ 	.word	0x000000ad
        /*03e8*/ 	.word	0x00011000
        /*03ec*/ 	.short	0x010a
        /*03ee*/ 	.byte	0x3f
	.zero		1


	//   ....[48]....
        /*03f0*/ 	.word	0x000124a0
        /*03f4*/ 	.word	0x00000006
        /*03f8*/ 	.word	0x00011020
        /*03fc*/ 	.short	0x010a
        /*03fe*/ 	.byte	0x3f
	.zero		1


	//----- nvinfo : EIATTR_NUM_MBARRIERS
	.align		4
.L_35:
        /*0400*/ 	.byte	0x03, 0x38
        /*0402*/ 	.short	0x000c


	//----- nvinfo : EIATTR_EXIT_INSTR_OFFSETS
	.align		4
        /*0404*/ 	.byte	0x04, 0x1c
        /*0406*/ 	.short	(.L_37 - .L_36)


	//   ....[0]....
.L_36:
        /*0408*/ 	.word	0x00011fe0


	//----- nvinfo : EIATTR_MAX_THREADS
	.align		4
.L_37:
        /*040c*/ 	.byte	0x04, 0x05
        /*040e*/ 	.short	(.L_39 - .L_38)
.L_38:
        /*0410*/ 	.word	0x00000080
        /*0414*/ 	.word	0x00000001
        /*0418*/ 	.word	0x00000001


	//----- nvinfo : EIATTR_CRS_STACK_SIZE
	.align		4
.L_39:
        /*041c*/ 	.byte	0x04, 0x1e
        /*041e*/ 	.short	(.L_41 - .L_40)
.L_40:
        /*0420*/ 	.word	0x00000000


	//----- nvinfo : EIATTR_CBANK_PARAM_SIZE
	.align		4
.L_41:
        /*0424*/ 	.byte	0x03, 0x19
        /*0426*/ 	.short	0x0870


	//----- nvinfo : EIATTR_PARAM_CBANK
	.align		4
        /*0428*/ 	.byte	0x04, 0x0a
        /*042a*/ 	.short	(.L_43 - .L_42)
	.align		4
.L_42:
        /*042c*/ 	.word	index@(.nv.constant0._ZN7cutlass13device_kernelINS_4fmha6kernel13FmhaKernelTmaINS1_10collective15FmhaMainloopTmaINS_6half_tEfN4cute5tupleIJNS7_1CILi64EEENS9_ILi256EEENS9_ILi32EEEEEENS4_14ResidualFusionEJEEENS4_15FmhaFwdEpilogueIS6_fNS8_IJSA_SC_SB_EEEEEJEEEEEvNT_6ParamsE)
        /*0430*/ 	.short	0x0210
        /*0432*/ 	.short	0x0870


	//----- nvinfo : EIATTR_SW_WAR
	.align		4
.L_43:
        /*0434*/ 	.byte	0x04, 0x36
        /*0436*/ 	.short	(.L_45 - .L_44)
.L_44:
        /*0438*/ 	.word	0x00000008
.L_45:


//--------------------- .nv.callgraph             --------------------------
	.section	.nv.callgraph,"",@"SHT_CUDA_CALLGRAPH"
	.align	4
	.sectionentsize	8
	.align		4
        /*0000*/ 	.word	0x00000000
	.align		4
        /*0004*/ 	.word	0xffffffff
	.align		4
        /*0008*/ 	.word	index@(_ZN7cutlass13device_kernelINS_4fmha6kernel13FmhaKernelTmaINS1_10collective15FmhaMainloopTmaINS_6half_tEfN4cute5tupleIJNS7_1CILi64EEENS9_ILi256EEENS9_ILi32EEEEEENS4_14ResidualFusionEJEEENS4_15FmhaFwdEpilogueIS6_fNS8_IJSA_SC_SB_EEEEEJEEEEEvNT_6ParamsE)
	.align		4
        /*000c*/ 	.word	index@(__assertfail)
	.align		4
        /*0010*/ 	.word	0x00000000
	.align		4
        /*0014*/ 	.word	0xfffffffe
	.align		4
        /*0018*/ 	.word	0x00000000
	.align		4
        /*001c*/ 	.word	0xfffffffd
	.align		4
        /*0020*/ 	.word	0x00000000
	.align		4
        /*0024*/ 	.word	0xfffffffc


//--------------------- .nv.constant4             --------------------------
	.section	.nv.constant4,"a",@progbits
	.align	8
	.align		8
.nv.constant4:
        /*0000*/ 	.dword	__assertfail
	.align		8
        /*0008*/ 	.dword	__unnamed_1
	.align		8
        /*0010*/ 	.dword	_ZN39_INTERNAL_40ca1c29_4_k_cu_dcf5738b_31464cuda3std3__45__cpo5beginE
	.align		8
        /*0018*/ 	.dword	_ZN39_INTERNAL_40ca1c29_4_k_cu_dcf5738b_31464cuda3std3__45__cpo3endE
	.align		8
        /*0020*/ 	.dword	_ZN39_INTERNAL_40ca1c29_4_k_cu_dcf5738b_31464cuda3std3__45__cpo6cbeginE
	.align		8
        /*0028*/ 	.dword	_ZN39_INTERNAL_40ca1c29_4_k_cu_dcf5738b_31464cuda3std3__45__cpo4cendE
	.align		8
        /*0030*/ 	.dword	_ZN39_INTERNAL_40ca1c29_4_k_cu_dcf5738b_31464cuda3std3__441_GLOBAL__N__40ca1c29_4_k_cu_dcf5738b_31466ignoreE
	.align		8
        /*0038*/ 	.dword	_ZN39_INTERNAL_40ca1c29_4_k_cu_dcf5738b_31464cuda3std3__419piecewise_constructE
	.align		8
        /*0040*/ 	.dword	_ZN39_INTERNAL_40ca1c29_4_k_cu_dcf5738b_31464cuda3std3__48in_placeE
	.align		8
        /*0048*/ 	.dword	_ZN39_INTERNAL_40ca1c29_4_k_cu_dcf5738b_31464cuda3std6ranges3__45__cpo4swapE
	.align		8
        /*0050*/ 	.dword	_ZN39_INTERNAL_40ca1c29_4_k_cu_dcf5738b_31464cuda3std6ranges3__45__cpo9iter_moveE
	.align		8
        /*0058*/ 	.dword	_ZN39_INTERNAL_40ca1c29_4_k_cu_dcf5738b_31464cute7productE
	.align		8
        /*0060*/ 	.dword	_ZN39_INTERNAL_40ca1c29_4_k_cu_dcf5738b_31464cute1_E
	.align		8
        /*0068*/ 	.dword	$str$23
	.align		8
        /*0070*/ 	.dword	$str$24


//--------------------- .text._ZN7cutlass13device_kernelINS_4fmha6kernel13FmhaKernelTmaINS1_10collective15FmhaMainloopTmaINS_6half_tEfN4cute5tupleIJNS7_1CILi64EEENS9_ILi256EEENS9_ILi32EEEEEENS4_14ResidualFusionEJEEENS4_15FmhaFwdEpilogueIS6_fNS8_IJSA_SC_SB_EEEEEJEEEEEvNT_6ParamsE --------------------------
	.section	.text._ZN7cutlass13device_kernelINS_4fmha6kernel13FmhaKernelTmaINS1_10collective15FmhaMainloopTmaINS_6half_tEfN4cute5tupleIJNS7_1CILi64EEENS9_ILi256EEENS9_ILi32EEEEEENS4_14ResidualFusionEJEEENS4_15FmhaFwdEpilogueIS6_fNS8_IJSA_SC_SB_EEEEEJEEEEEvNT_6ParamsE,"ax",@progbits
	.align	128
.text._ZN7cutlass13device_kernelINS_4fmha6kernel13FmhaKernelTmaINS1_10collective15FmhaMainloopTmaINS_6half_tEfN4cute5tupleIJNS7_1CILi64EEENS9_ILi256EEENS9_ILi32EEEEEENS4_14ResidualFusionEJEEENS4_15FmhaFwdEpilogueIS6_fNS8_IJSA_SC_SB_EEEEEJEEEEEvNT_6ParamsE:
        .type           _ZN7cutlass13device_kernelINS_4fmha6kernel13FmhaKernelTmaINS1_10collective15FmhaMainloopTmaINS_6half_tEfN4cute5tupleIJNS7_1CILi64EEENS9_ILi256EEENS9_ILi32EEEEEENS4_14ResidualFusionEJEEENS4_15FmhaFwdEpilogueIS6_fNS8_IJSA_SC_SB_EEEEEJEEEEEvNT_6ParamsE,@function
        .size           _ZN7cutlass13device_kernelINS_4fmha6kernel13FmhaKernelTmaINS1_10collective15FmhaMainloopTmaINS_6half_tEfN4cute5tupleIJNS7_1CILi64EEENS9_ILi256EEENS9_ILi32EEEEEENS4_14ResidualFusionEJEEENS4_15FmhaFwdEpilogueIS6_fNS8_IJSA_SC_SB_EEEEEJEEEEEvNT_6ParamsE,(.L_x_91 - _ZN7cutlass13device_kernelINS_4fmha6kernel13FmhaKernelTmaINS1_10collective15FmhaMainloopTmaINS_6half_tEfN4cute5tupleIJNS7_1CILi64EEENS9_ILi256EEENS9_ILi32EEEEEENS4_14ResidualFusionEJEEENS4_15FmhaFwdEpilogueIS6_fNS8_IJSA_SC_SB_EEEEEJEEEEEvNT_6ParamsE)
        .other          _ZN7cutlass13device_kernelINS_4fmha6kernel13FmhaKernelTmaINS1_10collective15FmhaMainloopTmaINS_6half_tEfN4cute5tupleIJNS7_1CILi64EEENS9_ILi256EEENS9_ILi32EEEEEENS4_14ResidualFusionEJEEENS4_15FmhaFwdEpilogueIS6_fNS8_IJSA_SC_SB_EEEEEJEEEEEvNT_6ParamsE,@"STO_CUDA_ENTRY STV_DEFAULT"
_ZN7cutlass13device_kernelINS_4fmha6kernel13FmhaKernelTmaINS1_10collective15FmhaMainloopTmaINS_6half_tEfN4cute5tupleIJNS7_1CILi64EEENS9_ILi256EEENS9_ILi32EEEEEENS4_14ResidualFusionEJEEENS4_15FmhaFwdEpilogueIS6_fNS8_IJSA_SC_SB_EEEEEJEEEEEvNT_6ParamsE:
[----:B------:R-:W1:Y:S01]  /*0000*/  LDC R1, c[0x0][0x28] ;  /* 0x00000a00ff017b82 */ /* 0x000e620000000800 */
[----:B------:R-:W2:Y:S01]  /*0010*/  S2R R16, SR_TID.X ;  /* 0x0000000000107919 */ /* 0x000ea20000002100 */
[----:B------:R-:W-:Y:S01]  /*0020*/  ELECT P0, URZ, PT ;  /* 0x00000000003f782f */ /* 0x000fe20003800000 */
[----:B------:R-:W-:Y:S01]  /*0030*/  BSSY B0, `(.L_x_0) ;  /* 0x0000010000007945 */ /* 0x000fe20003800000 */
[----:B--2---:R-:W-:-:S05]  /*0040*/  SHF.R.U32.HI R9, RZ, 0x5, R16 ;  /* 0x00000005ff097819 */ /* 0x004fca0000011610 */
[----:B------:R-:W2:Y:S02]  /*0050*/  SHFL.IDX PT, R0, R9, RZ, 0x1f ;  /* 0x00001fff09007589 */ /* 0x000ea400000e0000 */
[----:B--2---:R-:W-:-:S13]  /*0060*/  ISETP.NE.OR P0, PT, R0, RZ, !P0 ;  /* 0x000000ff0000720c */ /* 0x004fda0004705670 */
[----:B-1----:R-:W-:Y:S05]  /*0070*/  @P0 BRA `(.L_x_1) ;  /* 0x00000000002c0947 */ /* 0x002fea0003800000 */
[----:B------:R-:W-:Y:S02]  /*0080*/  ULDC.64 UR4, c[0x0][0x198] ;  /* 0x0000660000047ab9 */ /* 0x000fe40000000a00 */
[----:B------:R-:W-:Y:S02]  /*0090*/  UIADD3 UR6, UP0, UR4, 0xf0, URZ ;  /* 0x000000f004067890 */ /* 0x000fe4000ff1e03f */
[----:B------:R-:W-:Y:S02]  /*00a0*/  UIADD3 UR8, UP1, UR4, 0x1f0, URZ ;  /* 0x000001f004087890 */ /* 0x000fe4000ff3e03f */
[----:B------:R-:W-:Y:S02]  /*00b0*/  UIADD3 UR4, UP2, UR4, 0x2f0, URZ ;  /* 0x000002f004047890 */ /* 0x000fe4000ff5e03f */
[----:B------:R-:W-:Y:S02]  /*00c0*/  UIADD3.X UR7, URZ, UR5, URZ, UP0, !UPT ;  /* 0x000000053f077290 */ /* 0x000fe400087fe43f */
[----:B------:R-:W-:-:S02]  /*00d0*/  UIADD3.X UR9, URZ, UR5, URZ, UP1, !UPT ;  /* 0x000000053f097290 */ /* 0x000fc40008ffe43f */
[----:B------:R-:W-:-:S05]  /*00e0*/  UIADD3.X UR5, URZ, UR5, URZ, UP2, !UPT ;  /* 0x000000053f057290 */ /* 0x000fca00097fe43f */
[----:B------:R1:W-:Y:S02]  /*00f0*/  UTMACCTL.PF [UR6] ;  /* 0x00000000060079b9 */ /* 0x0003e40008040000 */
[----:B------:R1:W-:Y:S02]  /*0100*/  UTMACCTL.PF [UR8] ;  /* 0x00000000080079b9 */ /* 0x0003e40008040000 */
[----:B------:R1:W-:Y:S02]  /*0110*/  UTMACCTL.PF [UR4] ;  /* 0x00000000040079b9 */ /* 0x0003e40008040000 */
[----:B-1----:R-:W-:Y:S01]  /*0120*/  NOP ;  /* 0x0000000000007918 */ /* 0x002fe20000000000 */
.L_x_1:
[----:B------:R-:W-:Y:S05]  /*0130*/  BSYNC B0 ;  /* 0x0000000000007941 */ /* 0x000fea0003800000 */
.L_x_0:
[----:B------:R-:W1:Y:S02]  /*0140*/  SHFL.IDX PT, R0, R9, RZ, 0x1f ;  /* 0x00001fff09007589 */ /* 0x000e6400000e0000 */
[----:B-1----:R-:W-:-:S13]  /*0150*/  ISETP.NE.AND P0, PT, R0, RZ, PT ;  /* 0x000000ff0000720c */ /* 0x002fda0003f05270 */
[----:B------:R-:W-:Y:S05]  /*0160*/  @P0 BRA `(.L_x_2) ;  /* 0x0000000000400947 */ /* 0x000fea0003800000 */
[----:B------:R-:W1:Y:S01]  /*0170*/  S2UR UR8, SR_CgaCtaId ;  /* 0x00000000000879c3 */ /* 0x000e620000008800 */
[----:B------:R-:W-:Y:S01]  /*0180*/  UMOV UR4, 0x400 ;  /* 0x0000040000047882 */ /* 0x000fe20000000000 */
[----:B------:R-:W-:Y:S01]  /*0190*/  UMOV UR5, 0x1 ;  /* 0x0000000100057882 */ /* 0x000fe20000000000 */
[----:B------:R-:W-:Y:S01]  /*01a0*/  UMOV UR6, 0x80 ;  /* 0x0000008000067882 */ /* 0x000fe20000000000 */
[----:B------:R-:W-:Y:S01]  /*01b0*/  ELECT P0, URZ, PT ;  /* 0x00000000003f782f */ /* 0x000fe20003800000 */
[----:B------:R-:W-:-:S04]  /*01c0*/  UIADD3 UR6, -UR6, 0x100000, URZ ;  /* 0x0010000006067890 */ /* 0x000fc8000fffe13f */
[----:B------:R-:W-:Y:S02]  /*01d0*/  USHF.L.U32 UR7, UR6, 0xb, URZ ;  /* 0x0000000b06077899 */ /* 0x000fe4000800063f */
[----:B------:R-:W-:Y:S02]  /*01e0*/  USHF.L.U32 UR6, UR6, 0x1, URZ ;  /* 0x0000000106067899 */ /* 0x000fe4000800063f */
[----:B-1----:R-:W-:Y:S02]  /*01f0*/  ULEA UR8, UR8, UR4, 0x18 ;  /* 0x0000000408087291 */ /* 0x002fe4000f8ec03f */
[----:B------:R-:W-:-:S04]  /*0200*/  UIADD3 UR4, -UR5, 0x100000, URZ ;  /* 0x0010000005047890 */ /* 0x000fc8000fffe13f */
[----:B------:R-:W-:Y:S02]  /*0210*/  USHF.L.U32 UR5, UR4, 0xb, URZ ;  /* 0x0000000b04057899 */ /* 0x000fe4000800063f */
[----:B------:R-:W-:Y:S01]  /*0220*/  USHF.L.U32 UR4, UR4, 0x1, URZ ;  /* 0x0000000104047899 */ /* 0x000fe2000800063f */
[----:B------:R-:W1:Y:S11]  /*0230*/  FENCE.VIEW.ASYNC.S ;  /* 0x00000000000073c6 */ /* 0x000e760000000000 */
[----:B-1----:R1:W2:Y:S01]  /*0240*/  SYNCS.EXCH.64 URZ, [UR8+0x11040], UR4 ;  /* 0x01104004083f75b2 */ /* 0x0022a20008000100 */
[----:B------:R1:W3:Y:S01]  /*0250*/  SYNCS.EXCH.64 URZ, [UR8+0x11048], UR6 ;  /* 0x01104806083f75b2 */ /* 0x0002e20008000100 */
[----:B------:R-:W-:Y:S01]  /*0260*/  NOP ;  /* 0x0000000000007918 */ /* 0x000fe20000000000 */
.L_x_2:
[----:B------:R-:W4:Y:S01]  /*0270*/  SHFL.IDX PT, R0, R9, RZ, 0x1f ;  /* 0x00001fff09007589 */ /* 0x000f2200000e0000 */
[----:B------:R-:W-:Y:S01]  /*0280*/  NOP ;  /* 0x0000000000007918 */ /* 0x000fe20000000000 */
[----:B----4-:R-:W-:-:S13]  /*0290*/  ISETP.NE.AND P0, PT, R0, RZ, PT ;  /* 0x000000ff0000720c */ /* 0x010fda0003f05270 */
[----:B------:R-:W-:Y:S05]  /*02a0*/  @P0 BRA `(.L_x_3) ;  /* 0x0000000000580947 */ /* 0x000fea0003800000 */
[----:B-1----:R-:W1:Y:S01]  /*02b0*/  S2UR UR5, SR_CgaCtaId ;  /* 0x00000000000579c3 */ /* 0x002e620000008800 */
[----:B------:R-:W-:Y:S01]  /*02c0*/  UMOV UR4, 0x400 ;  /* 0x0000040000047882 */ /* 0x000fe20000000000 */
[----:B------:R-:W-:Y:S01]  /*02d0*/  UMOV UR6, 0x1 ;  /* 0x0000000100067882 */ /* 0x000fe20000000000 */
[----:B------:R-:W-:Y:S01]  /*02e0*/  UMOV UR7, 0x80 ;  /* 0x0000008000077882 */ /* 0x000fe20000000000 */
[----:B------:R-:W-:Y:S01]  /*02f0*/  ELECT P0, URZ, PT ;  /* 0x00000000003f782f */ /* 0x000fe20003800000 */
[----:B-1----:R-:W-:Y:S02]  /*0300*/  ULEA UR8, UR5, UR4, 0x18 ;  /* 0x0000000405087291 */ /* 0x002fe4000f8ec03f */
[----:B------:R-:W-:-:S04]  /*0310*/  UIADD3 UR4, -UR6, 0x100000, URZ ;  /* 0x0010000006047890 */ /* 0x000fc8000fffe13f */
[----:B------:R-:W-:Y:S02]  /*0320*/  USHF.L.U32 UR5, UR4, 0xb, URZ ;  /* 0x0000000b04057899 */ /* 0x000fe4000800063f */
[----:B------:R-:W-:Y:S02]  /*0330*/  USHF.L.U32 UR4, UR4, 0x1, URZ ;  /* 0x0000000104047899 */ /* 0x000fe4000800063f */
[----:B------:R-:W-:-:S04]  /*0340*/  UIADD3 UR6, -UR7, 0x100000, URZ ;  /* 0x0010000007067890 */ /* 0x000fc8000fffe13f */
[----:B------:R-:W-:Y:S02]  /*0350*/  USHF.L.U32 UR7, UR6, 0xb, URZ ;  /* 0x0000000b06077899 */ /* 0x000fe4000800063f */
[----:B------:R-:W-:Y:S01]  /*0360*/  USHF.L.U32 UR6, UR6, 0x1, URZ ;  /* 0x0000000106067899 */ /* 0x000fe2000800063f */
[----:B------:R-:W1:Y:S03]  /*0370*/  FENCE.VIEW.ASYNC.S ;  /* 0x00000000000073c6 */ /* 0x000e660000000000 */
[----:B-1----:R4:W1:Y:S08]  /*0380*/  SYNCS.EXCH.64 URZ, [UR8+0x11000], UR4 ;  /* 0x01100004083f75b2 */ /* 0x0028700008000100 */
[----:B------:R4:W1:Y:S01]  /*0390*/  SYNCS.EXCH.64 URZ, [UR8+0x11020], UR6 ;  /* 0x01102006083f75b2 */ /* 0x0008620008000100 */
[----:B------:R4:W1:Y:S01]  /*03a0*/  SYNCS.EXCH.64 URZ, [UR8+0x11008], UR4 ;  /* 0x01100804083f75b2 */ /* 0x0008620008000100 */
[----:B------:R4:W1:Y:S01]  /*03b0*/  SYNCS.EXCH.64 URZ, [UR8+0x11028], UR6 ;  /* 0x01102806083f75b2 */ /* 0x0008620008000100 */
[----:B------:R4:W1:Y:S01]  /*03c0*/  SYNCS.EXCH.64 URZ, [UR8+0x11010], UR4 ;  /* 0x01101004083f75b2 */ /* 0x0008620008000100 */
[----:B------:R4:W1:Y:S01]  /*03d0*/  SYNCS.EXCH.64 URZ, [UR8+0x11030], UR6 ;  /* 0x01103006083f75b2 */ /* 0x0008620008000100 */
[----:B------:R4:W1:Y:S01]  /*03e0*/  SYNCS.EXCH.64 URZ, [UR8+0x11018], UR4 ;  /* 0x01101804083f75b2 */ /* 0x0008620008000100 */
[----:B------:R4:W1:Y:S02]  /*03f0*/  SYNCS.EXCH.64 URZ, [UR8+0x11038], UR6 ;  /* 0x01103806083f75b2 */ /* 0x0008640008000100 */
[----:B----4-:R-:W-:Y:S01]  /*0400*/  NOP ;  /* 0x0000000000007918 */ /* 0x010fe20000000000 */
.L_x_3:
        /* <DEDUP_REMOVED lines=18> */
[----:B------:R4:W1:Y:S02]  /*0530*/  SYNCS.EXCH.64 URZ, [UR8+0x11058], UR6 ;  /* 0x01105806083f75b2 */ /* 0x0008640008000100 */
[----:B----4-:R-:W-:Y:S01]  /*0540*/  NOP ;  /* 0x0000000000007918 */ /* 0x010fe20000000000 */
.L_x_4:
[----:B------:R-:W4:Y:S01]  /*0550*/  SHFL.IDX PT, R9, R9, RZ, 0x1f ;  /* 0x00001fff09097589 */ /* 0x000f2200000e0000 */
[----:B------:R-:W-:Y:S02]  /*0560*/  ELECT P0, URZ, PT ;  /* 0x00000000003f782f */ /* 0x000fe40003800000 */
[----:B------:R-:W-:Y:S01]  /*0570*/  SHF.R.S32.HI R3, RZ, 0x1f, R16 ;  /* 0x0000001fff037819 */ /* 0x000fe20000011410 */
[----:B------:R-:W-:Y:S01]  /*0580*/  NOP ;  /* 0x0000000000007918 */ /* 0x000fe20000000000 */
[----:B------:R-:W4:Y:S01]  /*0590*/  S2UR UR36, SR_CTAID.Y ;  /* 0x00000000002479c3 */ /* 0x000f220000002600 */
[----:B------:R-:W-:Y:S01]  /*05a0*/  BSSY B0, `(.L_x_5) ;  /* 0x0000025000007945 */ /* 0x000fe20003800000 */
[----:B------:R-:W-:Y:S02]  /*05b0*/  LEA.HI R3, R3, R16, RZ, 0x7 ;  /* 0x0000001003037211 */ /* 0x000fe400078f38ff */
[----:B------:R-:W-:Y:S02]  /*05c0*/  MOV R8, RZ ;  /* 0x000000ff00087202 */ /* 0x000fe40000000f00 */
[----:B------:R-:W-:-:S02]  /*05d0*/  LOP3.LUT R3, R3, 0xffffff80, RZ, 0xc0, !PT ;  /* 0xffffff8003037812 */ /* 0x000fc400078ec0ff */
[----:B------:R-:W4:Y:S03]  /*05e0*/  S2UR UR37, SR_CTAID.Z ;  /* 0x00000000002579c3 */ /* 0x000f260000002700 */
[----:B------:R-:W-:-:S05]  /*05f0*/  IMAD.IADD R0, R16, 0x1, -R3 ;  /* 0x0000000110007824 */ /* 0x000fca00078e0a03 */
[----:B-123--:R-:W-:Y:S01]  /*0600*/  BAR.SYNC.DEFER_BLOCKING 0x0 ;  /* 0x0000000000007b1d */ /* 0x00efe20000010000 */
[----:B----4-:R-:W-:-:S13]  /*0610*/  ISETP.EQ.AND P1, PT, R9, RZ, P0 ;  /* 0x000000ff0900720c */ /* 0x010fda0000722270 */
[----:B------:R-:W-:Y:S05]  /*0620*/  @!P1 BRA `(.L_x_6) ;  /* 0x0000000000709947 */ /* 0x000fea0003800000 */
[----:B------:R-:W1:Y:S01]  /*0630*/  S2R R3, SR_CgaCtaId ;  /* 0x0000000000037919 */ /* 0x000e620000008800 */
[----:B------:R-:W-:Y:S02]  /*0640*/  MOV R2, 0x400 ;  /* 0x0000040000027802 */ /* 0x000fe40000000f00 */
[----:B------:R-:W-:Y:S02]  /*0650*/  MOV R4, 0x1 ;  /* 0x0000000100047802 */ /* 0x000fe40000000f00 */
[----:B------:R-:W-:Y:S02]  /*0660*/  ISETP.NE.AND P3, PT, R0, RZ, PT ;  /* 0x000000ff0000720c */ /* 0x000fe40003f65270 */
[----:B-1----:R-:W-:Y:S02]  /*0670*/  LEA R3, R3, R2, 0x18 ;  /* 0x0000000203037211 */ /* 0x002fe400078ec0ff */
[----:B------:R-:W-:-:S04]  /*0680*/  SHF.L.U32 R2, R4, 0x1f, RZ ;  /* 0x0000001f04027819 */ /* 0x000fc800000006ff */
[----:B------:R-:W1:Y:S02]  /*0690*/  SYNCS.PHASECHK.TRANS64.TRYWAIT P2, [R3+URZ+0x11048], R2 ;  /* 0x01104802030075a7 */ /* 0x000e64000804017f */
[----:B-1----:R-:W-:Y:S05]  /*06a0*/  @!P2 BRA `(.L_x_7) ;  /* 0x000001180050a947 */ /* 0x002fea0003800000 */
.L_x_70:
[----:B------:R-:W-:Y:S05]  /*06b0*/  @P3 BRA `(.L_x_8) ;  /* 0x0000000000143947 */ /* 0x000fea0003800000 */
[----:B------:R-:W-:Y:S01]  /*06c0*/  LOP3.LUT P2, RZ, R16, 0x1f, RZ, 0xc0, !PT ;  /* 0x0000001f10ff7812 */ /* 0x000fe2000784c0ff */
[----:B-1----:R-:W-:-:S04]  /*06d0*/  IMAD.MOV.U32 R2, RZ, RZ, 0x1000 ;  /* 0x00001000ff027424 */ /* 0x002fc800078e00ff */
[----:B------:R2:W-:Y:S08]  /*06e0*/  SYNCS.ARRIVE.TRANS64 RZ, [R3+URZ+0x11040], R2 ;  /* 0x0110400203ff79a7 */ /* 0x0005f0000800003f */
[----:B------:R-:W-:Y:S05]  /*06f0*/  @!P2 BRA `(.L_x_8) ;  /* 0x000000000004a947 */ /* 0x000fea0003800000 */
[----:B------:R-:W-:Y:S01]  /*0700*/  BPT.TRAP 0x1 ;  /* 0x000000040000795c */ /* 0x000fe20000300000 */
.L_x_8:
[----:B------:R-:W3:Y:S01]  /*0710*/  S2UR UR11, SR_CTAID.X ;  /* 0x00000000000b79c3 */ /* 0x000ee20000002500 */
[----:B------:R-:W-:Y:S01]  /*0720*/  R2UR UR8, R3 ;  /* 0x00000000030872ca */ /* 0x000fe200000e0000 */
[----:B------:R-:W-:Y:S01]  /*0730*/  ULDC.64 UR4, c[0x0][0x198] ;  /* 0x0000660000047ab9 */ /* 0x000fe20000000a00 */
[----:B------:R-:W-:Y:S01]  /*0740*/  UMOV UR6, 0x0 ;  /* 0x0000000000067882 */ /* 0x000fe20000000000 */
[----:B------:R-:W-:Y:S01]  /*0750*/  UIADD3 UR4, UP0, UR4, 0xf0, URZ ;  /* 0x000000f004047890 */ /* 0x000fe2000ff1e03f */
[----:B------:R-:W-:Y:S01]  /*0760*/  UMOV UR7, 0x10000000 ;  /* 0x1000000000077882 */ /* 0x000fe20000000000 */
[----:B------:R-:W-:Y:S02]  /*0770*/  UMOV UR10, URZ ;  /* 0x0000003f000a7c82 */ /* 0x000fe40008000000 */
[----:B------:R-:W-:Y:S01]  /*0780*/  UIADD3.X UR5, URZ, UR5, URZ, UP0, !UPT ;  /* 0x000000053f057290 */ /* 0x000fe200087fe43f */
[----:B------:R-:W-:Y:S01]  /*0790*/  UMOV UR12, UR36 ;  /* 0x00000024000c7c82 */ /* 0x000fe20008000000 */
[----:B------:R-:W-:-:S04]  /*07a0*/  UMOV UR13, UR37 ;  /* 0x00000025000d7c82 */ /* 0x000fc80008000000 */
[----:B------:R-:W-:Y:S02]  /*07b0*/  UIADD3 UR9, UR8, 0x11040, URZ ;  /* 0x0001104008097890 */ /* 0x000fe4000fffe03f */
[----:B---3--:R-:W-:-:S09]  /*07c0*/  USHF.L.U32 UR11, UR11, 0x6, URZ ;  /* 0x000000060b0b7899 */ /* 0x008fd2000800063f */
[----:B------:R3:W-:Y:S02]  /*07d0*/  UTMALDG.4D [UR8], [UR4], desc[UR6] ;  /* 0x00000608040075b4 */ /* 0x0007e40008019000 */
[----:B---3--:R-:W-:Y:S01]  /*07e0*/  NOP ;  /* 0x0000000000007918 */ /* 0x008fe20000000000 */
.L_x_6:
[----:B------:R-:W-:Y:S05]  /*07f0*/  BSYNC B0 ;  /* 0x0000000000007941 */ /* 0x000fea0003800000 */
.L_x_5:
[----:B------:R-:W3:Y:S01]  /*0800*/  LDC R13, c[0x0][0x28c] ;  /* 0x0000a300ff0d7b82 */ /* 0x000ee20000000800 */
[----:B------:R-:W-:Y:S01]  /*0810*/  BSSY B0, `(.L_x_9) ;  /* 0x0000091000007945 */ /* 0x000fe20003800000 */
[----:B------:R-:W-:Y:S01]  /*0820*/  IMAD.MOV.U32 R6, RZ, RZ, 0x1 ;  /* 0x00000001ff067424 */ /* 0x000fe200078e00ff */
[----:B------:R-:W-:Y:S01]  /*0830*/  MOV R4, 0x1 ;  /* 0x0000000100047802 */ /* 0x000fe20000000f00 */
[----:B------:R-:W-:Y:S01]  /*0840*/  IMAD.MOV.U32 R5, RZ, RZ, RZ ;  /* 0x000000ffff057224 */ /* 0x000fe200078e00ff */
[----:B---3--:R-:W-:-:S04]  /*0850*/  IADD3 R18, R13, 0xff, RZ ;  /* 0x000000ff0d127810 */ /* 0x008fc80007ffe0ff */
[----:B-12---:R-:W-:-:S04]  /*0860*/  SHF.R.S32.HI R3, RZ, 0x1f, R18 ;  /* 0x0000001fff037819 */ /* 0x006fc80000011412 */
[----:B------:R-:W-:-:S04]  /*0870*/  LEA.HI R18, R3, R18, RZ, 0x8 ;  /* 0x0000001203127211 */ /* 0x000fc800078f40ff */
[----:B------:R-:W-:-:S04]  /*0880*/  SHF.R.S32.HI R7, RZ, 0x8, R18 ;  /* 0x00000008ff077819 */ /* 0x000fc80000011412 */
[----:B------:R-:W-:Y:S01]  /*0890*/  SHF.L.U32 R7, R7, 0x1, RZ ;  /* 0x0000000107077819 */ /* 0x000fe200000006ff */
[----:B------:R-:W-:Y:S06]  /*08a0*/  @!P1 BRA `(.L_x_10) ;  /* 0x00000008001c9947 */ /* 0x000fec0003800000 */
[----:B------:R-:W-:Y:S01]  /*08b0*/  ISETP.GE.AND P1, PT, R13, 0x1, PT ;  /* 0x000000010d00780c */ /* 0x000fe20003f26270 */
[----:B------:R-:W-:Y:S01]  /*08c0*/  IMAD.MOV.U32 R8, RZ, RZ, RZ ;  /* 0x000000ffff087224 */ /* 0x000fe200078e00ff */
[----:B------:R-:W-:Y:S02]  /*08d0*/  LOP3.LUT R12, R16, 0x1f, RZ, 0xc0, !PT ;  /* 0x0000001f100c7812 */ /* 0x000fe400078ec0ff */
[----:B------:R-:W-:-:S09]  /*08e0*/  MOV R5, RZ ;  /* 0x000000ff00057202 */ /* 0x000fd20000000f00 */
[----:B------:R-:W-:Y:S05]  /*08f0*/  @!P1 BRA `(.L_x_11) ;  /* 0x0000000000e49947 */ /* 0x000fea0003800000 */
[----:B------:R-:W1:Y:S01]  /*0900*/  S2R R3, SR_CgaCtaId ;  /* 0x0000000000037919 */ /* 0x000e620000008800 */
[----:B------:R-:W-:Y:S01]  /*0910*/  MOV R2, 0x400 ;  /* 0x0000040000027802 */ /* 0x000fe20000000f00 */
[----:B------:R-:W-:Y:S01]  /*0920*/  IMAD.MOV.U32 R4, RZ, RZ, 0x1 ;  /* 0x00000001ff047424 */ /* 0x000fe200078e00ff */
[----:B------:R-:W-:Y:S02]  /*0930*/  ISETP.NE.AND P2, PT, R0, RZ, PT ;  /* 0x000000ff0000720c */ /* 0x000fe40003f45270 */
[----:B-1----:R-:W-:Y:S02]  /*0940*/  LEA R3, R3, R2, 0x18 ;  /* 0x0000000203037211 */ /* 0x002fe400078ec0ff */
[----:B------:R-:W-:-:S04]  /*0950*/  SHF.L.U32 R2, R4, 0x1f, RZ ;  /* 0x0000001f04027819 */ /* 0x000fc800000006ff */
[----:B------:R-:W1:Y:S02]  /*0960*/  SYNCS.PHASECHK.TRANS64.TRYWAIT P1, [R3+URZ+0x11020], R2 ;  /* 0x01102002030075a7 */ /* 0x000e64000802017f */
[----:B-1----:R-:W-:Y:S05]  /*0970*/  @!P1 BRA `(.L_x_12) ;  /* 0x0000011400b09947 */ /* 0x002fea0003800000 */
.L_x_71:
[----:B------:R-:W-:Y:S01]  /*0980*/  MOV R5, 0x1 ;  /* 0x0000000100057802 */ /* 0x000fe20000000f00 */
[----:B------:R-:W-:Y:S06]  /*0990*/  @P2 BRA `(.L_x_13) ;  /* 0x0000000000142947 */ /* 0x000fec0003800000 */
[----:B------:R-:W-:Y:S01]  /*09a0*/  ISETP.NE.AND P1, PT, R12, RZ, PT ;  /* 0x000000ff0c00720c */ /* 0x000fe20003f25270 */
[----:B-1----:R-:W-:-:S04]  /*09b0*/  IMAD.MOV.U32 R2, RZ, RZ, 0x4000 ;  /* 0x00004000ff027424 */ /* 0x002fc800078e00ff */
[----:B------:R2:W-:Y:S08]  /*09c0*/  SYNCS.ARRIVE.TRANS64 RZ, [R3+URZ+0x11000], R2 ;  /* 0x0110000203ff79a7 */ /* 0x0005f0000800003f */
[----:B------:R-:W-:Y:S05]  /*09d0*/  @!P1 BRA `(.L_x_13) ;  /* 0x0000000000049947 */ /* 0x000fea0003800000 */
[----:B------:R-:W-:Y:S01]  /*09e0*/  BPT.TRAP 0x1 ;  /* 0x000000040000795c */ /* 0x000fe20000300000 */
.L_x_13:
[----:B------:R-:W3:Y:S01]  /*09f0*/  S2R R11, SR_CgaCtaId ;  /* 0x00000000000b7919 */ /* 0x000ee20000008800 */
[----:B------:R-:W-:Y:S01]  /*0a00*/  R2UR UR33, R3 ;  /* 0x00000000032172ca */ /* 0x000fe200000e0000 */
[----:B------:R-:W-:Y:S01]  /*0a10*/  ULDC.64 UR4, c[0x0][0x198] ;  /* 0x0000660000047ab9 */ /* 0x000fe20000000a00 */
[----:B-12---:R-:W-:Y:S01]  /*0a20*/  MOV R2, 0x400 ;  /* 0x0000040000027802 */ /* 0x006fe20000000f00 */
[----:B------:R-:W-:Y:S01]  /*0a30*/  UIADD3 UR4, UP0, UR4, 0x1f0, URZ ;  /* 0x000001f004047890 */ /* 0x000fe2000ff1e03f */
[----:B------:R-:W-:Y:S01]  /*0a40*/  MOV R3, 0x1 ;  /* 0x0000000100037802 */ /* 0x000fe20000000f00 */
[----:B------:R-:W-:Y:S01]  /*0a50*/  UMOV UR6, 0x0 ;  /* 0x0000000000067882 */ /* 0x000fe20000000000 */
[----:B------:R-:W-:Y:S01]  /*0a60*/  UMOV UR7, 0x10000000 ;  /* 0x1000000000077882 */ /* 0x000fe20000000000 */
[----:B------:R-:W-:Y:S01]  /*0a70*/  UIADD3.X UR5, URZ, UR5, URZ, UP0, !UPT ;  /* 0x000000053f057290 */ /* 0x000fe200087fe43f */
[----:B------:R-:W-:Y:S01]  /*0a80*/  SHF.L.U32 R3, R3, 0x1f, RZ ;  /* 0x0000001f03037819 */ /* 0x000fe200000006ff */
[----:B------:R-:W-:Y:S01]  /*0a90*/  UMOV UR34, URZ ;  /* 0x0000003f00227c82 */ /* 0x000fe20008000000 */
[----:B------:R-:W-:Y:S01]  /*0aa0*/  UMOV UR35, URZ ;  /* 0x0000003f00237c82 */ /* 0x000fe20008000000 */
[----:B------:R-:W-:-:S02]  /*0ab0*/  ISETP.NE.AND P2, PT, R0, RZ, PT ;  /* 0x000000ff0000720c */ /* 0x000fc40003f45270 */
[----:B------:R-:W-:Y:S02]  /*0ac0*/  UIADD3 UR32, UR33, 0x1000, URZ ;  /* 0x0000100021207890 */ /* 0x000fe4000fffe03f */
[----:B------:R-:W-:-:S09]  /*0ad0*/  UIADD3 UR33, UR33, 0x11000, URZ ;  /* 0x0001100021217890 */ /* 0x000fd2000fffe03f */
[----:B------:R1:W-:Y:S01]  /*0ae0*/  UTMALDG.4D [UR32], [UR4], desc[UR6] ;  /* 0x00000620040075b4 */ /* 0x0003e20008019000 */
[----:B---3--:R-:W-:-:S05]  /*0af0*/  LEA R4, R11, R2, 0x18 ;  /* 0x000000020b047211 */ /* 0x008fca00078ec0ff */
[----:B------:R-:W-:-:S04]  /*0b00*/  IMAD R2, R5, 0x8, R4 ;  /* 0x0000000805027824 */ /* 0x000fc800078e0204 */
[----:B------:R-:W2:Y:S02]  /*0b10*/  SYNCS.PHASECHK.TRANS64.TRYWAIT P1, [R2+URZ+0x11020], R3 ;  /* 0x01102003020075a7 */ /* 0x000ea4000802017f */
[----:B-12---:R-:W-:Y:S05]  /*0b20*/  @!P1 BRA `(.L_x_14) ;  /* 0x0000011400589947 */ /* 0x006fea0003800000 */
.L_x_72:
[----:B------:R-:W-:Y:S01]  /*0b30*/  MOV R8, 0x1 ;  /* 0x0000000100087802 */ /* 0x000fe20000000f00 */
[----:B------:R-:W-:Y:S06]  /*0b40*/  @P2 BRA `(.L_x_15) ;  /* 0x0000000000142947 */ /* 0x000fec0003800000 */
[----:B------:R-:W-:Y:S01]  /*0b50*/  ISETP.NE.AND P1, PT, R12, RZ, PT ;  /* 0x000000ff0c00720c */ /* 0x000fe20003f25270 */
[----:B-1----:R-:W-:-:S04]  /*0b60*/  IMAD.MOV.U32 R3, RZ, RZ, 0x4000 ;  /* 0x00004000ff037424 */ /* 0x002fc800078e00ff */
[----:B------:R2:W-:Y:S08]  /*0b70*/  SYNCS.ARRIVE.TRANS64 RZ, [R2+URZ+0x11000], R3 ;  /* 0x0110000302ff79a7 */ /* 0x0005f0000800003f */
[----:B------:R-:W-:Y:S05]  /*0b80*/  @!P1 BRA `(.L_x_15) ;  /* 0x0000000000049947 */ /* 0x000fea0003800000 */
[----:B------:R-:W-:Y:S01]  /*0b90*/  BPT.TRAP 0x1 ;  /* 0x000000040000795c */ /* 0x000fe20000300000 */
.L_x_15:
[C---:B------:R-:W-:Y:S01]  /*0ba0*/  LEA R4, R5.reuse, R4, 0xe ;  /* 0x0000000405047211 */ /* 0x040fe200078e70ff */
[----:B------:R-:W-:Y:S01]  /*0bb0*/  ULDC.64 UR4, c[0x0][0x198] ;  /* 0x0000660000047ab9 */ /* 0x000fe20000000a00 */
[----:B------:R-:W-:Y:S01]  /*0bc0*/  R2UR UR33, R2 ;  /* 0x00000000022172ca */ /* 0x000fe200000e0000 */
[----:B------:R-:W-:Y:S01]  /*0bd0*/  UIADD3 UR4, UP0, UR4, 0x2f0, URZ ;  /* 0x000002f004047890 */ /* 0x000fe2000ff1e03f */
[----:B------:R-:W-:Y:S01]  /*0be0*/  R2UR UR32, R4 ;  /* 0x00000000042072ca */ /* 0x000fe200000e0000 */
[----:B------:R-:W-:Y:S01]  /*0bf0*/  UMOV UR6, 0x0 ;  /* 0x0000000000067882 */ /* 0x000fe20000000000 */
[----:B------:R-:W-:Y:S01]  /*0c00*/  UMOV UR7, 0x10000000 ;  /* 0x1000000000077882 */ /* 0x000fe20000000000 */
[----:B------:R-:W-:Y:S01]  /*0c10*/  UIADD3.X UR5, URZ, UR5, URZ, UP0, !UPT ;  /* 0x000000053f057290 */ /* 0x000fe200087fe43f */
[----:B------:R-:W-:Y:S01]  /*0c20*/  VIADD R5, R5, 0x1 ;  /* 0x0000000105057836 */ /* 0x000fe20000000000 */
[----:B------:R-:W-:Y:S01]  /*0c30*/  UMOV UR34, URZ ;  /* 0x0000003f00227c82 */ /* 0x000fe20008000000 */
[----:B------:R-:W-:-:S05]  /*0c40*/  UMOV UR35, URZ ;  /* 0x0000003f00237c82 */ /* 0x000fca0008000000 */
[----:B------:R-:W-:Y:S02]  /*0c50*/  UIADD3 UR33, UR33, 0x11000, URZ ;  /* 0x0001100021217890 */ /* 0x000fe4000fffe03f */
[----:B------:R-:W-:-:S09]  /*0c60*/  UIADD3 UR32, UR32, 0x1000, URZ ;  /* 0x0000100020207890 */ /* 0x000fd2000fffe03f */
[----:B------:R3:W-:Y:S02]  /*0c70*/  UTMALDG.4D [UR32], [UR4], desc[UR6] ;  /* 0x00000620040075b4 */ /* 0x0007e40008019000 */
[----:B---3--:R-:W-:Y:S01]  /*0c80*/  NOP ;  /* 0x0000000000007918 */ /* 0x008fe20000000000 */
.L_x_11:
[----:B------:R-:W-:Y:S02]  /*0c90*/  ISETP.GE.AND P1, PT, R13, 0x101, PT ;  /* 0x000001010d00780c */ /* 0x000fe40003f26270 */
[----:B------:R-:W-:-:S11]  /*0ca0*/  MOV R4, 0x1 ;  /* 0x0000000100047802 */ /* 0x000fd60000000f00 */
[----:B------:R-:W-:Y:S05]  /*0cb0*/  @!P1 BRA `(.L_x_16) ;  /* 0x0000000400149947 */ /* 0x000fea0003800000 */
[----:B-12---:R-:W1:Y:S01]  /*0cc0*/  S2R R3, SR_CgaCtaId ;  /* 0x0000000000037919 */ /* 0x006e620000008800 */
[----:B------:R-:W-:Y:S01]  /*0cd0*/  MOV R2, 0x400 ;  /* 0x0000040000027802 */ /* 0x000fe20000000f00 */
[----:B------:R-:W-:Y:S01]  /*0ce0*/  IMAD.MOV.U32 R4, RZ, RZ, 0x1 ;  /* 0x00000001ff047424 */ /* 0x000fe200078e00ff */
[----:B------:R-:W-:-:S04]  /*0cf0*/  ISETP.NE.AND P2, PT, R0, RZ, PT ;  /* 0x000000ff0000720c */ /* 0x000fc80003f45270 */
[----:B------:R-:W-:Y:S02]  /*0d00*/  SHF.L.U32 R4, R4, 0x1f, RZ ;  /* 0x0000001f04047819 */ /* 0x000fe400000006ff */
[----:B-1----:R-:W-:-:S04]  /*0d10*/  LEA R2, R3, R2, 0x18 ;  /* 0x0000000203027211 */ /* 0x002fc800078ec0ff */
[----:B------:R-:W-:-:S04]  /*0d20*/  LEA R3, R5, R2, 0x3 ;  /* 0x0000000205037211 */ /* 0x000fc800078e18ff */
[----:B------:R-:W1:Y:S02]  /*0d30*/  SYNCS.PHASECHK.TRANS64.TRYWAIT P1, [R3+URZ+0x11020], R4 ;  /* 0x01102004030075a7 */ /* 0x000e64000802017f */
[----:B-1----:R-:W-:Y:S05]  /*0d40*/  @!P1 BRA `(.L_x_17) ;  /* 0x0000011000e49947 */ /* 0x002fea0003800000 */
.L_x_73:
[----:B------:R-:W-:Y:S05]  /*0d50*/  @P2 BRA `(.L_x_18) ;  /* 0x0000000000142947 */ /* 0x000fea0003800000 */
[----:B------:R-:W-:Y:S01]  /*0d60*/  ISETP.NE.AND P1, PT, R12, RZ, PT ;  /* 0x000000ff0c00720c */ /* 0x000fe20003f25270 */
[----:B-1----:R-:W-:-:S04]  /*0d70*/  IMAD.MOV.U32 R4, RZ, RZ, 0x4000 ;  /* 0x00004000ff047424 */ /* 0x002fc800078e00ff */
[----:B------:R2:W-:Y:S08]  /*0d80*/  SYNCS.ARRIVE.TRANS64 RZ, [R3+URZ+0x11000], R4 ;  /* 0x0110000403ff79a7 */ /* 0x0005f0000800003f */
[----:B------:R-:W-:Y:S05]  /*0d90*/  @!P1 BRA `(.L_x_18) ;  /* 0x0000000000049947 */ /* 0x000fea0003800000 */
[----:B------:R-:W-:Y:S01]  /*0da0*/  BPT.TRAP 0x1 ;  /* 0x000000040000795c */ /* 0x000fe20000300000 */
.L_x_18:
[----:B------:R-:W3:Y:S01]  /*0db0*/  S2R R11, SR_CgaCtaId ;  /* 0x00000000000b7919 */ /* 0x000ee20000008800 */
[C---:B------:R-:W-:Y:S01]  /*0dc0*/  LEA R2, R5.reuse, R2, 0xe ;  /* 0x0000000205027211 */ /* 0x040fe200078e70ff */
[----:B------:R-:W-:Y:S01]  /*0dd0*/  VIADD R5, R5, 0x1 ;  /* 0x0000000105057836 */ /* 0x000fe20000000000 */
[----:B------:R-:W-:Y:S01]  /*0de0*/  R2UR UR35, R8 ;  /* 0x00000000082372ca */ /* 0x000fe200000e0000 */
[----:B------:R-:W-:Y:S01]  /*0df0*/  ULDC.64 UR4, c[0x0][0x198] ;  /* 0x0000660000047ab9 */ /* 0x000fe20000000a00 */
[----:B------:R-:W-:Y:S01]  /*0e00*/  R2UR UR33, R3 ;  /* 0x00000000032172ca */ /* 0x000fe200000e0000 */
[----:B------:R-:W-:Y:S01]  /*0e10*/  UIADD3 UR4, UP0, UR4, 0x1f0, URZ ;  /* 0x000001f004047890 */ /* 0x000fe2000ff1e03f */
[----:B------:R-:W-:Y:S01]  /*0e20*/  R2UR UR32, R2 ;  /* 0x00000000022072ca */ /* 0x000fe200000e0000 */
[----:B------:R-:W-:Y:S01]  /*0e30*/  UMOV UR6, 0x0 ;  /* 0x0000000000067882 */ /* 0x000fe20000000000 */
[----:B------:R-:W-:Y:S01]  /*0e40*/  MOV R2, 0x400 ;  /* 0x0000040000027802 */ /* 0x000fe20000000f00 */
[----:B------:R-:W-:Y:S01]  /*0e50*/  UIADD3.X UR5, URZ, UR5, URZ, UP0, !UPT ;  /* 0x000000053f057290 */ /* 0x000fe200087fe43f */
[C---:B------:R-:W-:Y:S01]  /*0e60*/  ISETP.NE.AND P2, PT, R5.reuse, 0x4, PT ;  /* 0x000000040500780c */ /* 0x040fe20003f45270 */
[----:B------:R-:W-:Y:S01]  /*0e70*/  UMOV UR7, 0x10000000 ;  /* 0x1000000000077882 */ /* 0x000fe20000000000 */
[C---:B------:R-:W-:Y:S01]  /*0e80*/  ISETP.NE.AND P1, PT, R5.reuse, 0x4, PT ;  /* 0x000000040500780c */ /* 0x040fe20003f25270 */
[----:B------:R-:W-:Y:S01]  /*0e90*/  UMOV UR34, URZ ;  /* 0x0000003f00227c82 */ /* 0x000fe20008000000 */
[----:B------:R-:W-:Y:S01]  /*0ea0*/  SEL R5, R5, RZ, P2 ;  /* 0x000000ff05057207 */ /* 0x000fe20001000000 */
[----:B------:R-:W-:Y:S01]  /*0eb0*/  USHF.L.U32 UR35, UR35, 0x8, URZ ;  /* 0x0000000823237899 */ /* 0x000fe2000800063f */
[----:B-12---:R-:W-:Y:S01]  /*0ec0*/  SEL R4, RZ, 0x1, !P1 ;  /* 0x00000001ff047807 */ /* 0x006fe20004800000 */
[----:B------:R-:W-:Y:S01]  /*0ed0*/  UIADD3 UR33, UR33, 0x11000, URZ ;  /* 0x0001100021217890 */ /* 0x000fe2000fffe03f */
[----:B------:R-:W-:Y:S01]  /*0ee0*/  ISETP.NE.AND P2, PT, R0, RZ, PT ;  /* 0x000000ff0000720c */ /* 0x000fe20003f45270 */
[----:B------:R-:W-:-:S09]  /*0ef0*/  UIADD3 UR32, UR32, 0x1000, URZ ;  /* 0x0000100020207890 */ /* 0x000fd2000fffe03f */
[----:B------:R1:W-:Y:S01]  /*0f00*/  UTMALDG.4D [UR32], [UR4], desc[UR6] ;  /* 0x00000620040075b4 */ /* 0x0003e20008019000 */
[----:B---3--:R-:W-:Y:S02]  /*0f10*/  LEA R10, R11, R2, 0x18 ;  /* 0x000000020b0a7211 */ /* 0x008fe400078ec0ff */
[----:B------:R-:W-:Y:S02]  /*0f20*/  SHF.L.U32 R2, R4, 0x1f, RZ ;  /* 0x0000001f04027819 */ /* 0x000fe400000006ff */
[----:B------:R-:W-:-:S04]  /*0f30*/  LEA R3, R5, R10, 0x3 ;  /* 0x0000000a05037211 */ /* 0x000fc800078e18ff */
[----:B------:R-:W2:Y:S02]  /*0f40*/  SYNCS.PHASECHK.TRANS64.TRYWAIT P1, [R3+URZ+0x11020], R2 ;  /* 0x01102002030075a7 */ /* 0x000ea4000802017f */
[----:B-12---:R-:W-:Y:S05]  /*0f50*/  @!P1 BRA `(.L_x_19) ;  /* 0x0000011000749947 */ /* 0x006fea0003800000 */
.L_x_74:
[----:B------:R-:W-:Y:S05]  /*0f60*/  @P2 BRA `(.L_x_20) ;  /* 0x0000000000142947 */ /* 0x000fea0003800000 */
[----:B------:R-:W-:Y:S01]  /*0f70*/  ISETP.NE.AND P1, PT, R12, RZ, PT ;  /* 0x000000ff0c00720c */ /* 0x000fe20003f25270 */
[----:B-1----:R-:W-:-:S04]  /*0f80*/  IMAD.MOV.U32 R2, RZ, RZ, 0x4000 ;  /* 0x00004000ff027424 */ /* 0x002fc800078e00ff */
[----:B------:R2:W-:Y:S08]  /*0f90*/  SYNCS.ARRIVE.TRANS64 RZ, [R3+URZ+0x11000], R2 ;  /* 0x0110000203ff79a7 */ /* 0x0005f0000800003f */
[----:B------:R-:W-:Y:S05]  /*0fa0*/  @!P1 BRA `(.L_x_20) ;  /* 0x0000000000049947 */ /* 0x000fea0003800000 */
[----:B------:R-:W-:Y:S01]  /*0fb0*/  BPT.TRAP 0x1 ;  /* 0x000000040000795c */ /* 0x000fe20000300000 */
.L_x_20:
[----:B------:R-:W-:Y:S01]  /*0fc0*/  LEA R10, R5, R10, 0xe ;  /* 0x0000000a050a7211 */ /* 0x000fe200078e70ff */
[----:B------:R-:W-:Y:S01]  /*0fd0*/  ULDC.64 UR4, c[0x0][0x198] ;  /* 0x0000660000047ab9 */ /* 0x000fe20000000a00 */
[----:B------:R-:W-:Y:S01]  /*0fe0*/  R2UR UR35, R8 ;  /* 0x00000000082372ca */ /* 0x000fe200000e0000 */
[----:B------:R-:W-:Y:S01]  /*0ff0*/  UIADD3 UR4, UP0, UR4, 0x2f0, URZ ;  /* 0x000002f004047890 */ /* 0x000fe2000ff1e03f */
[----:B------:R-:W-:Y:S01]  /*1000*/  R2UR UR33, R3 ;  /* 0x00000000032172ca */ /* 0x000fe200000e0000 */
[----:B------:R-:W-:Y:S01]  /*1010*/  UMOV UR6, 0x0 ;  /* 0x0000000000067882 */ /* 0x000fe20000000000 */
[----:B------:R-:W-:Y:S01]  /*1020*/  R2UR UR32, R10 ;  /* 0x000000000a2072ca */ /* 0x000fe200000e0000 */
[----:B------:R-:W-:Y:S01]  /*1030*/  UIADD3.X UR5, URZ, UR5, URZ, UP0, !UPT ;  /* 0x000000053f057290 */ /* 0x000fe200087fe43f */
[----:B------:R-:W-:Y:S01]  /*1040*/  VIADD R5, R5, 0x1 ;  /* 0x0000000105057836 */ /* 0x000fe20000000000 */
[----:B------:R-:W-:Y:S01]  /*1050*/  UMOV UR7, 0x10000000 ;  /* 0x1000000000077882 */ /* 0x000fe20000000000 */
[----:B------:R-:W-:Y:S01]  /*1060*/  UMOV UR34, URZ ;  /* 0x0000003f00227c82 */ /* 0x000fe20008000000 */
[----:B------:R-:W-:-:S02]  /*1070*/  IADD3 R8, R8, 0x1, RZ ;  /* 0x0000000108087810 */ /* 0x000fc40007ffe0ff */
[C---:B------:R-:W-:Y:S02]  /*1080*/  ISETP.NE.AND P1, PT, R5.reuse, 0x4, PT ;  /* 0x000000040500780c */ /* 0x040fe40003f25270 */
[----:B------:R-:W-:Y:S02]  /*1090*/  USHF.L.U32 UR35, UR35, 0x8, URZ ;  /* 0x0000000823237899 */ /* 0x000fe4000800063f */
[----:B------:R-:W-:Y:S01]  /*10a0*/  UIADD3 UR33, UR33, 0x11000, URZ ;  /* 0x0001100021217890 */ /* 0x000fe2000fffe03f */
[----:B-12---:R-:W-:Y:S01]  /*10b0*/  SEL R3, RZ, 0x1, P1 ;  /* 0x00000001ff037807 */ /* 0x006fe20000800000 */
[----:B------:R-:W-:Y:S01]  /*10c0*/  UIADD3 UR32, UR32, 0x1000, URZ ;  /* 0x0000100020207890 */ /* 0x000fe2000fffe03f */
[----:B------:R-:W-:Y:S02]  /*10d0*/  SEL R5, R5, RZ, P1 ;  /* 0x000000ff05057207 */ /* 0x000fe40000800000 */
[----:B------:R-:W-:-:S06]  /*10e0*/  LOP3.LUT R4, R4, R3, RZ, 0x3c, !PT ;  /* 0x0000000304047212 */ /* 0x000fcc00078e3cff */
[----:B------:R3:W-:Y:S02]  /*10f0*/  UTMALDG.4D [UR32], [UR4], desc[UR6] ;  /* 0x00000620040075b4 */ /* 0x0007e40008019000 */
[----:B---3--:R-:W-:Y:S01]  /*1100*/  NOP ;  /* 0x0000000000007918 */ /* 0x008fe20000000000 */
.L_x_16:
[----:B------:R-:W-:-:S07]  /*1110*/  VIADD R7, R7, 0xfffffffc ;  /* 0xfffffffc07077836 */ /* 0x000fce0000000000 */
.L_x_10:
[----:B------:R-:W-:Y:S05]  /*1120*/  BSYNC B0 ;  /* 0x0000000000007941 */ /* 0x000fea0003800000 */
.L_x_9:
[----:B-12---:R-:W1:Y:S01]  /*1130*/  S2R R3, SR_CgaCtaId ;  /* 0x0000000000037919 */ /* 0x006e620000008800 */
[----:B------:R-:W-:Y:S02]  /*1140*/  MOV R2, 0x400 ;  /* 0x0000040000027802 */ /* 0x000fe40000000f00 */
[----:B------:R-:W-:Y:S02]  /*1150*/  SHF.L.U32 R11, RZ, 0x1f, RZ ;  /* 0x0000001fff0b7819 */ /* 0x000fe400000006ff */
[----:B-1----:R-:W-:-:S04]  /*1160*/  LEA R2, R3, R2, 0x18 ;  /* 0x0000000203027211 */ /* 0x002fc800078ec0ff */
[----:B------:R-:W1:Y:S02]  /*1170*/  SYNCS.PHASECHK.TRANS64.TRYWAIT P1, [R2+URZ+0x11040], R11 ;  /* 0x0110400b020075a7 */ /* 0x000e64000802017f */
[----:B-1----:R-:W-:Y:S05]  /*1180*/  @!P1 BRA `(.L_x_21) ;  /* 0x0000010c00fc9947 */ /* 0x002fea0003800000 */
.L_x_75:
[----:B------:R-:W2:Y:S01]  /*1190*/  SYNCS.PHASECHK.TRANS64.TRYWAIT P1, [R2+URZ+0x11000], R11 ;  /* 0x0110000b020075a7 */ /* 0x000ea2000802017f */
[----:B------:R-:W-:-:S04]  /*11a0*/  SHF.R.S32.HI R3, RZ, 0x1f, R0 ;  /* 0x0000001fff037819 */ /* 0x000fc80000011400 */
[----:B------:R-:W-:-:S04]  /*11b0*/  LEA.HI R3, R3, R0, RZ, 0x2 ;  /* 0x0000000003037211 */ /* 0x000fc800078f10ff */
[----:B------:R-:W-:-:S04]  /*11c0*/  LOP3.LUT R3, R3, 0x7ffffffc, RZ, 0xc0, !PT ;  /* 0x7ffffffc03037812 */ /* 0x000fc800078ec0ff */
[----:B------:R-:W-:Y:S01]  /*11d0*/  IADD3 R10, -R3, R0, RZ ;  /* 0x00000000030a7210 */ /* 0x000fe20007ffe1ff */
[----:B------:R-:W-:-:S03]  /*11e0*/  IMAD.MOV.U32 R3, RZ, RZ, RZ ;  /* 0x000000ffff037224 */ /* 0x000fc600078e00ff */
[----:B------:R-:W-:Y:S01]  /*11f0*/  SHF.L.U32 R10, R10, 0x1, RZ ;  /* 0x000000010a0a7819 */ /* 0x000fe200000006ff */
[----:B--2---:R-:W-:Y:S06]  /*1200*/  @!P1 BRA `(.L_x_22) ;  /* 0x0000010c00f09947 */ /* 0x004fec0003800000 */
.L_x_76:
[----:B------:R-:W-:Y:S05]  /*1210*/  WARPSYNC.ALL ;  /* 0x0000000000007948 */ /* 0x000fea0003800000 */
[C---:B------:R-:W-:Y:S01]  /*1220*/  R2UR UR14, R2.reuse ;  /* 0x00000000020e72ca */ /* 0x040fe200000e0000 */
[----:B------:R-:W-:Y:S01]  /*1230*/  WARPGROUP.ARRIVE ;  /* 0x00000000000079c5 */ /* 0x000fe20000000000 */
[----:B------:R-:W-:Y:S01]  /*1240*/  R2UR UR4, R2 ;  /* 0x00000000020472ca */ /* 0x000fe200000e0000 */
[----:B------:R-:W-:Y:S01]  /*1250*/  UMOV UR5, 0x80000020 ;  /* 0x8000002000057882 */ /* 0x000fe20000000000 */
[----:B------:R-:W-:Y:S01]  /*1260*/  UMOV UR7, 0x80000020 ;  /* 0x8000002000077882 */ /* 0x000fe20000000000 */
[----:B------:R-:W-:Y:S01]  /*1270*/  UMOV UR17, 0x80000020 ;  /* 0x8000002000117882 */ /* 0x000fe20000000000 */
[----:B------:R-:W-:Y:S01]  /*1280*/  UMOV UR19, 0x80000020 ;  /* 0x8000002000137882 */ /* 0x000fe20000000000 */
[C---:B------:R-:W-:Y:S01]  /*1290*/  IADD3 R14, R10.reuse, 0x8, RZ ;  /* 0x000000080a0e7810 */ /* 0x040fe20007ffe0ff */
[C---:B------:R-:W-:Y:S01]  /*12a0*/  VIADD R12, R10.reuse, 0x1 ;  /* 0x000000010a0c7836 */ /* 0x040fe20000000000 */
[CC--:B------:R-:W-:Y:S01]  /*12b0*/  ISETP.GE.AND P2, PT, R10.reuse, R13.reuse, PT ;  /* 0x0000000d0a00720c */ /* 0x0c0fe20003f46270 */
[----:B------:R-:W-:Y:S01]  /*12c0*/  VIADD R20, R10, 0x9 ;  /* 0x000000090a147836 */ /* 0x000fe20000000000 */
[-C--:B------:R-:W-:Y:S01]  /*12d0*/  ISETP.GE.AND P4, PT, R14, R13.reuse, PT ;  /* 0x0000000d0e00720c */ /* 0x080fe20003f86270 */
[----:B------:R-:W-:Y:S01]  /*12e0*/  VIADD R14, R10, 0x11 ;  /* 0x000000110a0e7836 */ /* 0x000fe20000000000 */
[----:B------:R-:W-:Y:S01]  /*12f0*/  UIADD3 UR14, UR14, 0x1000, URZ ;  /* 0x000010000e0e7890 */ /* 0x000fe2000fffe03f */
[-C--:B------:R-:W-:Y:S01]  /*1300*/  ISETP.GE.AND P3, PT, R12, R13.reuse, PT ;  /* 0x0000000d0c00720c */ /* 0x080fe20003f66270 */
[----:B------:R-:W-:Y:S01]  /*1310*/  USHF.R.U32.HI UR4, URZ, 0x4, UR4 ;  /* 0x000000043f047899 */ /* 0x000fe20008011604 */
[----:B------:R-:W-:Y:S01]  /*1320*/  IADD3 R12, R10, 0x10, RZ ;  /* 0x000000100a0c7810 */ /* 0x000fe20007ffe0ff */
[----:B------:R-:W-:Y:S01]  /*1330*/  USHF.R.U32.HI UR14, URZ, 0x4, UR14 ;  /* 0x000000043f0e7899 */ /* 0x000fe2000801160e */
[-C--:B------:R-:W-:Y:S01]  /*1340*/  ISETP.GE.AND P1, PT, R14, R13.reuse, PT ;  /* 0x0000000d0e00720c */ /* 0x080fe20003f26270 */
[----:B------:R-:W-:Y:S01]  /*1350*/  ULOP3.LUT UR4, UR4, 0x3fff, URZ, 0xc0, !UPT ;  /* 0x00003fff04047892 */ /* 0x000fe2000f8ec03f */
[----:B------:R-:W-:Y:S01]  /*1360*/  IADD3 R14, R10, 0x20, RZ ;  /* 0x000000200a0e7810 */ /* 0x000fe20007ffe0ff */
[----:B------:R-:W-:Y:S01]  /*1370*/  ULOP3.LUT UR14, UR14, 0x3fff, URZ, 0xc0, !UPT ;  /* 0x00003fff0e0e7892 */ /* 0x000fe2000f8ec03f */
[-C--:B------:R-:W-:Y:S01]  /*1380*/  ISETP.GE.AND P6, PT, R12, R13.reuse, PT ;  /* 0x0000000d0c00720c */ /* 0x080fe20003fc6270 */
[----:B------:R-:W-:Y:S01]  /*1390*/  ULOP3.LUT UR8, UR4, 0x10000, URZ, 0xfc, !UPT ;  /* 0x0001000004087892 */ /* 0x000fe2000f8efc3f */
[----:B------:R-:W-:Y:S01]  /*13a0*/  IADD3 R12, R10, 0x18, RZ ;  /* 0x000000180a0c7810 */ /* 0x000fe20007ffe0ff */
[----:B------:R-:W-:Y:S01]  /*13b0*/  ULOP3.LUT UR20, UR14, 0x10000, URZ, 0xfc, !UPT ;  /* 0x000100000e147892 */ /* 0x000fe2000f8efc3f */
[----:B------:R-:W-:Y:S01]  /*13c0*/  ISETP.GE.AND P5, PT, R20, R13, PT ;  /* 0x0000000d1400720c */ /* 0x000fe20003fa6270 */
[----:B------:R-:W-:-:S02]  /*13d0*/  UIADD3 UR16, UR8, 0x2, URZ ;  /* 0x0000000208107890 */ /* 0x000fc4000fffe03f */
[----:B------:R-:W-:Y:S01]  /*13e0*/  UIADD3 UR18, UR20, 0x2, URZ ;  /* 0x0000000214127890 */ /* 0x000fe2000fffe03f */
[----:B------:R-:W-:Y:S02]  /*13f0*/  UMOV UR4, UR8 ;  /* 0x0000000800047c82 */ /* 0x000fe40008000000 */
[----:B------:R-:W-:Y:S02]  /*1400*/  UMOV UR6, UR20 ;  /* 0x0000001400067c82 */ /* 0x000fe40008000000 */
[----:B------:R-:W-:Y:S01]  /*1410*/  HGMMA.64x256x16.F32 R24, gdesc[UR4], RZ, !UPT, gsb0 ;  /* 0x03e00000041879f0 */ /* 0x000fe2000c0008ff */
[----:B------:R-:W-:Y:S02]  /*1420*/  ULDC UR6, c[0x0][0x604] ;  /* 0x0001810000067ab9 */ /* 0x000fe40000000800 */
[----:B------:R-:W-:Y:S02]  /*1430*/  WARPGROUP.DEPBAR.LE gsb0, 0x0 ;  /* 0x00008000000079c5 */ /* 0x000fe40000010000 */
[----:B------:R-:W-:-:S15]  /*1440*/  WARPGROUP.ARRIVE ;  /* 0x00000000000079c5 */ /* 0x000fde0000000000 */
[----:B------:R-:W-:-:S08]  /*1450*/  NOP ;  /* 0x0000000000007918 */ /* 0x000fd00000000000 */
[----:B------:R-:W-:Y:S03]  /*1460*/  HGMMA.64x256x16.F32 R24, gdesc[UR16], R24, gsb0 ;  /* 0x03e00000101879f0 */ /* 0x000fe60008000818 */
[----:B------:R-:W-:Y:S02]  /*1470*/  WARPGROUP.DEPBAR.LE gsb0, 0x0 ;  /* 0x00008000000079c5 */ /* 0x000fe40000010000 */
[----:B------:R-:W-:Y:S02]  /*1480*/  FSEL R28, R28, -INF , !P4 ;  /* 0xff8000001c1c7808 */ /* 0x000fe40006000000 */
[----:B------:R-:W-:Y:S02]  /*1490*/  FSEL R30, R30, -INF , !P4 ;  /* 0xff8000001e1e7808 */ /* 0x000fe40006000000 */
[----:B------:R-:W-:Y:S02]  /*14a0*/  ISETP.GE.AND P4, PT, R14, R13, PT ;  /* 0x0000000d0e00720c */ /* 0x000fe40003f86270 */
[----:B------:R-:W-:-:S02]  /*14b0*/  IADD3 R14, R10, 0x28, RZ ;  /* 0x000000280a0e7810 */ /* 0x000fc40007ffe0ff */
[----:B------:R-:W-:Y:S02]  /*14c0*/  FSEL R24, R24, -INF , !P2 ;  /* 0xff80000018187808 */ /* 0x000fe40005000000 */
[----:B------:R-:W-:Y:S02]  /*14d0*/  FSEL R26, R26, -INF , !P2 ;  /* 0xff8000001a1a7808 */ /* 0x000fe40005000000 */
[----:B------:R-:W-:Y:S02]  /*14e0*/  FSEL R32, R32, -INF , !P6 ;  /* 0xff80000020207808 */ /* 0x000fe40007000000 */
[----:B------:R-:W-:Y:S02]  /*14f0*/  FSEL R34, R34, -INF , !P6 ;  /* 0xff80000022227808 */ /* 0x000fe40007000000 */
[-C--:B------:R-:W-:Y:S01]  /*1500*/  ISETP.GE.AND P2, PT, R12, R13.reuse, PT ;  /* 0x0000000d0c00720c */ /* 0x080fe20003f46270 */
[----:B------:R-:W-:Y:S01]  /*1510*/  VIADD R12, R10, 0x19 ;  /* 0x000000190a0c7836 */ /* 0x000fe20000000000 */
[----:B------:R-:W-:-:S02]  /*1520*/  ISETP.GE.AND P6, PT, R14, R13, PT ;  /* 0x0000000d0e00720c */ /* 0x000fc40003fc6270 */
[----:B------:R-:W-:Y:S02]  /*1530*/  IADD3 R14, R10, 0x30, RZ ;  /* 0x000000300a0e7810 */ /* 0x000fe40007ffe0ff */
[----:B------:R-:W-:Y:S02]  /*1540*/  FSEL R36, R36, -INF , !P2 ;  /* 0xff80000024247808 */ /* 0x000fe40005000000 */
[----:B------:R-:W-:Y:S02]  /*1550*/  FSEL R38, R38, -INF , !P2 ;  /* 0xff80000026267808 */ /* 0x000fe40005000000 */
[----:B------:R-:W-:Y:S02]  /*1560*/  ISETP.GE.AND P2, PT, R14, R13, PT ;  /* 0x0000000d0e00720c */ /* 0x000fe40003f46270 */
[----:B------:R-:W-:Y:S02]  /*1570*/  IADD3 R14, R10, 0x38, RZ ;  /* 0x000000380a0e7810 */ /* 0x000fe40007ffe0ff */
[----:B------:R-:W-:-:S02]  /*1580*/  FSEL R40, R40, -INF , !P4 ;  /* 0xff80000028287808 */ /* 0x000fc40006000000 */
[----:B------:R-:W-:Y:S02]  /*1590*/  FSEL R42, R42, -INF , !P4 ;  /* 0xff8000002a2a7808 */ /* 0x000fe40006000000 */
[-C--:B------:R-:W-:Y:S02]  /*15a0*/  ISETP.GE.AND P4, PT, R14, R13.reuse, PT ;  /* 0x0000000d0e00720c */ /* 0x080fe40003f86270 */
[----:B------:R-:W-:Y:S02]  /*15b0*/  IADD3 R14, R10, 0x40, RZ ;  /* 0x000000400a0e7810 */ /* 0x000fe40007ffe0ff */
[----:B------:R-:W-:Y:S02]  /*15c0*/  FSEL R44, R44, -INF , !P6 ;  /* 0xff8000002c2c7808 */ /* 0x000fe40007000000 */
[----:B------:R-:W-:Y:S02]  /*15d0*/  FSEL R46, R46, -INF , !P6 ;  /* 0xff8000002e2e7808 */ /* 0x000fe40007000000 */
        /* <DEDUP_REMOVED lines=28> */
[----:B------:R-:W-:Y:S02]  /*17a0*/  FSEL R25, R25, -INF , !P3 ;  /* 0xff80000019197808 */ /* 0x000fe40005800000 */
[----:B------:R-:W-:Y:S02]  /*17b0*/  FSEL R27, R27, -INF , !P3 ;  /* 0xff8000001b1b7808 */ /* 0x000fe40005800000 */
[----:B------:R-:W-:-:S02]  /*17c0*/  ISETP.GE.AND P2, PT, R14, R13, PT ;  /* 0x0000000d0e00720c */ /* 0x000fc40003f46270 */
[-C--:B------:R-:W-:Y:S01]  /*17d0*/  ISETP.GE.AND P3, PT, R12, R13.reuse, PT ;  /* 0x0000000d0c00720c */ /* 0x080fe20003f66270 */
[C---:B------:R-:W-:Y:S01]  /*17e0*/  VIADD R12, R10.reuse, 0x21 ;  /* 0x000000210a0c7836 */ /* 0x040fe20000000000 */
[----:B------:R-:W-:Y:S02]  /*17f0*/  IADD3 R14, R10, 0x80, RZ ;  /* 0x000000800a0e7810 */ /* 0x000fe40007ffe0ff */
[----:B------:R-:W-:Y:S02]  /*1800*/  FSEL R76, R76, -INF , !P4 ;  /* 0xff8000004c4c7808 */ /* 0x000fe40006000000 */
[----:B------:R-:W-:Y:S02]  /*1810*/  FSEL R78, R78, -INF , !P4 ;  /* 0xff8000004e4e7808 */ /* 0x000fe40006000000 */
[----:B------:R-:W-:Y:S02]  /*1820*/  ISETP.GE.AND P4, PT, R14, R13, PT ;  /* 0x0000000d0e00720c */ /* 0x000fe40003f86270 */
[----:B------:R-:W-:-:S02]  /*1830*/  FSEL R29, R29, -INF , !P5 ;  /* 0xff8000001d1d7808 */ /* 0x000fc40006800000 */
[----:B------:R-:W-:Y:S02]  /*1840*/  FSEL R31, R31, -INF , !P5 ;  /* 0xff8000001f1f7808 */ /* 0x000fe40006800000 */
[----:B------:R-:W-:Y:S02]  /*1850*/  IADD3 R14, R10, 0x88, RZ ;  /* 0x000000880a0e7810 */ /* 0x000fe40007ffe0ff */
[----:B------:R-:W-:Y:S01]  /*1860*/  ISETP.GE.AND P5, PT, R12, R13, PT ;  /* 0x0000000d0c00720c */ /* 0x000fe20003fa6270 */
[----:B------:R-:W-:Y:S01]  /*1870*/  VIADD R12, R10, 0x29 ;  /* 0x000000290a0c7836 */ /* 0x000fe20000000000 */
[----:B------:R-:W-:Y:S02]  /*1880*/  FMNMX R15, R24, R25, !PT ;  /* 0x00000019180f7209 */ /* 0x000fe40007800000 */
[----:B------:R-:W-:Y:S02]  /*1890*/  FSEL R80, R80, -INF , !P6 ;  /* 0xff80000050507808 */ /* 0x000fe40007000000 */
[----:B------:R-:W-:-:S02]  /*18a0*/  FSEL R82, R82, -INF , !P6 ;  /* 0xff80000052527808 */ /* 0x000fc40007000000 */
[----:B------:R-:W-:Y:S02]  /*18b0*/  ISETP.GE.AND P6, PT, R14, R13, PT ;  /* 0x0000000d0e00720c */ /* 0x000fe40003fc6270 */
[----:B------:R-:W-:Y:S02]  /*18c0*/  FMNMX R14, R28, R15, !PT ;  /* 0x0000000f1c0e7209 */ /* 0x000fe40007800000 */
[----:B------:R-:W-:Y:S02]  /*18d0*/  FSEL R33, R33, -INF , !P1 ;  /* 0xff80000021217808 */ /* 0x000fe40004800000 */
[----:B------:R-:W-:Y:S02]  /*18e0*/  FSEL R35, R35, -INF , !P1 ;  /* 0xff80000023237808 */ /* 0x000fe40004800000 */
[----:B------:R-:W-:Y:S01]  /*18f0*/  ISETP.GE.AND P1, PT, R12, R13, PT ;  /* 0x0000000d0c00720c */ /* 0x000fe20003f26270 */
[----:B------:R-:W-:Y:S01]  /*1900*/  VIADD R12, R10, 0x31 ;  /* 0x000000310a0c7836 */ /* 0x000fe20000000000 */
[----:B------:R-:W-:-:S02]  /*1910*/  FMNMX R17, R29, R14, !PT ;  /* 0x0000000e1d117209 */ /* 0x000fc40007800000 */
[----:B------:R-:W-:Y:S02]  /*1920*/  FSEL R37, R37, -INF , !P3 ;  /* 0xff80000025257808 */ /* 0x000fe40005800000 */
[----:B------:R-:W-:Y:S02]  /*1930*/  FSEL R39, R39, -INF , !P3 ;  /* 0xff80000027277808 */ /* 0x000fe40005800000 */
[----:B------:R-:W-:Y:S02]  /*1940*/  FMNMX R15, R26, R27, !PT ;  /* 0x0000001b1a0f7209 */ /* 0x000fe40007800000 */
[----:B------:R-:W-:Y:S01]  /*1950*/  ISETP.GE.AND P3, PT, R12, R13, PT ;  /* 0x0000000d0c00720c */ /* 0x000fe20003f66270 */
[----:B------:R-:W-:Y:S01]  /*1960*/  VIADD R12, R10, 0x39 ;  /* 0x000000390a0c7836 */ /* 0x000fe20000000000 */
[----:B------:R-:W-:Y:S02]  /*1970*/  FMNMX R20, R32, R17, !PT ;  /* 0x0000001120147209 */ /* 0x000fe40007800000 */
[----:B------:R-:W-:-:S02]  /*1980*/  FMNMX R14, R30, R15, !PT ;  /* 0x0000000f1e0e7209 */ /* 0x000fc40007800000 */
[----:B------:R-:W-:Y:S02]  /*1990*/  FMNMX R17, R33, R20, !PT ;  /* 0x0000001421117209 */ /* 0x000fe40007800000 */
[----:B------:R-:W-:Y:S02]  /*19a0*/  FSEL R41, R41, -INF , !P5 ;  /* 0xff80000029297808 */ /* 0x000fe40006800000 */
[----:B------:R-:W-:Y:S02]  /*19b0*/  FSEL R43, R43, -INF , !P5 ;  /* 0xff8000002b2b7808 */ /* 0x000fe40006800000 */
[----:B------:R-:W-:Y:S01]  /*19c0*/  ISETP.GE.AND P5, PT, R12, R13, PT ;  /* 0x0000000d0c00720c */ /* 0x000fe20003fa6270 */
[----:B------:R-:W-:Y:S01]  /*19d0*/  VIADD R12, R10, 0x41 ;  /* 0x000000410a0c7836 */ /* 0x000fe20000000000 */
[----:B------:R-:W-:Y:S02]  /*19e0*/  FMNMX R15, R31, R14, !PT ;  /* 0x0000000e1f0f7209 */ /* 0x000fe40007800000 */
        /* <DEDUP_REMOVED lines=45> */
[----:B------:R-:W-:Y:S02]  /*1cc0*/  FSEL R20, R92, -INF , !P6 ;  /* 0xff8000005c147808 */ /* 0x000fe40007000000 */
[----:B------:R-:W-:Y:S02]  /*1cd0*/  FMNMX R15, R51, R14, !PT ;  /* 0x0000000e330f7209 */ /* 0x000fe40007800000 */
[----:B------:R-:W-:Y:S01]  /*1ce0*/  ISETP.GE.AND P1, PT, R12, R13, PT ;  /* 0x0000000d0c00720c */ /* 0x000fe20003f26270 */
[----:B------:R-:W-:Y:S01]  /*1cf0*/  VIADD R12, R10, 0x79 ;  /* 0x000000790a0c7836 */ /* 0x000fe20000000000 */
[----:B------:R-:W-:-:S02]  /*1d00*/  FMNMX R92, R56, R17, !PT ;  /* 0x00000011385c7209 */ /* 0x000fc40007800000 */
[----:B------:R-:W-:Y:S02]  /*1d10*/  FMNMX R14, R54, R15, !PT ;  /* 0x0000000f360e7209 */ /* 0x000fe40007800000 */
[----:B------:R-:W-:Y:S02]  /*1d20*/  FMNMX R17, R57, R92, !PT ;  /* 0x0000005c39117209 */ /* 0x000fe40007800000 */
[----:B------:R-:W-:Y:S02]  /*1d30*/  FSEL R73, R73, -INF , !P3 ;  /* 0xff80000049497808 */ /* 0x000fe40005800000 */
[----:B------:R-:W-:Y:S02]  /*1d40*/  FSEL R75, R75, -INF , !P3 ;  /* 0xff8000004b4b7808 */ /* 0x000fe40005800000 */
[----:B------:R-:W-:Y:S01]  /*1d50*/  ISETP.GE.AND P3, PT, R12, R13, PT ;  /* 0x0000000d0c00720c */ /* 0x000fe20003f66270 */
[----:B------:R-:W-:Y:S01]  /*1d60*/  VIADD R12, R10, 0x81 ;  /* 0x000000810a0c7836 */ /* 0x000fe20000000000 */
[----:B------:R-:W-:-:S02]  /*1d70*/  FMNMX R15, R55, R14, !PT ;  /* 0x0000000e370f7209 */ /* 0x000fc40007800000 */
[----:B------:R-:W-:Y:S02]  /*1d80*/  FMNMX R92, R60, R17, !PT ;  /* 0x000000113c5c7209 */ /* 0x000fe40007800000 */
        /* <DEDUP_REMOVED lines=10> */
[----:B------:R-:W-:Y:S02]  /*1e30*/  ISETP.GE.AND P1, PT, R12, R13, PT ;  /* 0x0000000d0c00720c */ /* 0x000fe40003f26270 */
[----:B------:R-:W-:-:S02]  /*1e40*/  IADD3 R12, R10, 0x90, RZ ;  /* 0x000000900a0c7810 */ /* 0x000fc40007ffe0ff */
        /* <DEDUP_REMOVED lines=8> */
[----:B------:R-:W-:Y:S02]  /*1ed0*/  FMNMX R14, R66, R15, !PT ;  /* 0x0000000f420e7209 */ /* 0x000fe40007800000 */
[----:B------:R-:W-:Y:S02]  /*1ee0*/  FSEL R85, R85, -INF , !P3 ;  /* 0xff80000055557808 */ /* 0x000fe40005800000 */
[----:B------:R-:W-:Y:S02]  /*1ef0*/  FSEL R87, R87, -INF , !P3 ;  /* 0xff80000057577808 */ /* 0x000fe40005800000 */
[----:B------:R-:W-:Y:S02]  /*1f00*/  FMNMX R17, R69, R92, !PT ;  /* 0x0000005c45117209 */ /* 0x000fe40007800000 */
[----:B------:R-:W-:-:S02]  /*1f10*/  ISETP.GE.AND P3, PT, R12, R13, PT ;  /* 0x0000000d0c00720c */ /* 0x000fc40003f66270 */
[----:B------:R-:W-:Y:S02]  /*1f20*/  IADD3 R12, R10, 0x98, RZ ;  /* 0x000000980a0c7810 */ /* 0x000fe40007ffe0ff */
        /* <DEDUP_REMOVED lines=11> */
[----:B------:R-:W-:Y:S02]  /*1fe0*/  ISETP.GE.AND P5, PT, R12, R13, PT ;  /* 0x0000000d0c00720c */ /* 0x000fe40003fa6270 */
[----:B------:R-:W-:-:S02]  /*1ff0*/  FMNMX R92, R76, R17, !PT ;  /* 0x000000114c5c7209 */ /* 0x000fc40007800000 */
[----:B------:R-:W-:Y:S02]  /*2000*/  IADD3 R12, R10, 0xa0, RZ ;  /* 0x000000a00a0c7810 */ /* 0x000fe40007ffe0ff */
[----:B------:R-:W-:Y:S02]  /*2010*/  FMNMX R14, R74, R15, !PT ;  /* 0x0000000f4a0e7209 */ /* 0x000fe40007800000 */
[----:B------:R-:W-:Y:S02]  /*2020*/  FSEL R94, R94, -INF , !P6 ;  /* 0xff8000005e5e7808 */ /* 0x000fe40007000000 */
[----:B------:R-:W-:Y:S02]  /*2030*/  FMNMX R17, R77, R92, !PT ;  /* 0x0000005c4d117209 */ /* 0x000fe40007800000 */
[----:B------:R-:W-:Y:S01]  /*2040*/  ISETP.GE.AND P6, PT, R12, R13, PT ;  /* 0x0000000d0c00720c */ /* 0x000fe20003fc6270 */
[----:B------:R-:W-:Y:S01]  /*2050*/  VIADD R12, R10, 0xa1 ;  /* 0x000000a10a0c7836 */ /* 0x000fe20000000000 */
[----:B------:R-:W-:-:S02]  /*2060*/  FMNMX R15, R75, R14, !PT ;  /* 0x0000000e4b0f7209 */ /* 0x000fc40007800000 */
[----:B------:R-:W-:Y:S02]  /*2070*/  FMNMX R92, R80, R17, !PT ;  /* 0x00000011505c7209 */ /* 0x000fe40007800000 */
[----:B------:R-:W-:Y:S02]  /*2080*/  FSEL R93, R93, -INF , !P1 ;  /* 0xff8000005d5d7808 */ /* 0x000fe40004800000 */
[----:B------:R-:W-:Y:S02]  /*2090*/  FSEL R95, R95, -INF , !P1 ;  /* 0xff8000005f5f7808 */ /* 0x000fe40004800000 */
[----:B------:R-:W-:Y:S02]  /*20a0*/  ISETP.GE.AND P1, PT, R12, R13, PT ;  /* 0x0000000d0c00720c */ /* 0x000fe40003f26270 */
[----:B------:R-:W-:Y:S02]  /*20b0*/  FMNMX R14, R78, R15, !PT ;  /* 0x0000000f4e0e7209 */ /* 0x000fe40007800000 */
[----:B------:R-:W-:-:S02]  /*20c0*/  IADD3 R12, R10, 0xa8, RZ ;  /* 0x000000a80a0c7810 */ /* 0x000fc40007ffe0ff */
        /* <DEDUP_REMOVED lines=102> */
[----:B------:R-:W-:Y:S02]  /*2730*/  FSEL R125, R125, -INF , !P5 ;  /* 0xff8000007d7d7808 */ /* 0x000fe40006800000 */
[----:B------:R-:W-:Y:S02]  /*2740*/  FMNMX R92, R124, R17, !PT ;  /* 0x000000117c5c7209 */ /* 0x000fe40007800000 */
[----:B------:R-:W-:Y:S02]  /*2750*/  FSEL R127, R127, -INF , !P5 ;  /* 0xff8000007f7f7808 */ /* 0x000fe40006800000 */
[----:B------:R-:W-:Y:S02]  /*2760*/  ISETP.GE.AND P5, PT, R12, R13, PT ;  /* 0x0000000d0c00720c */ /* 0x000fe40003fa6270 */
[----:B------:R-:W-:Y:S02]  /*2770*/  FMNMX R14, R122, R15, !PT ;  /* 0x0000000f7a0e7209 */ /* 0x000fe40007800000 */
[----:B------:R-:W-:-:S02]  /*2780*/  IADD3 R12, R10, 0xe8, RZ ;  /* 0x000000e80a0c7810 */ /* 0x000fc40007ffe0ff */
[----:B------:R-:W-:Y:S02]  /*2790*/  FSEL R128, R128, -INF , !P6 ;  /* 0xff80000080807808 */ /* 0x000fe40007000000 */
[----:B------:R-:W-:Y:S02]  /*27a0*/  FMNMX R17, R125, R92, !PT ;  /* 0x0000005c7d117209 */ /* 0x000fe40007800000 */
[----:B------:R-:W-:Y:S02]  /*27b0*/  FSEL R130, R130, -INF , !P6 ;  /* 0xff80000082827808 */ /* 0x000fe40007000000 */
[----:B------:R-:W-:Y:S02]  /*27c0*/  FMNMX R15, R123, R14, !PT ;  /* 0x0000000e7b0f7209 */ /* 0x000fe40007800000 */
[----:B------:R-:W-:Y:S01]  /*27d0*/  ISETP.GE.AND P6, PT, R12, R13, PT ;  /* 0x0000000d0c00720c */ /* 0x000fe20003fc6270 */
[----:B------:R-:W-:Y:S01]  /*27e0*/  VIADD R12, R10, 0xe9 ;  /* 0x000000e90a0c7836 */ /* 0x000fe20000000000 */
[----:B------:R-:W-:-:S02]  /*27f0*/  FSEL R129, R129, -INF , !P1 ;  /* 0xff80000081817808 */ /* 0x000fc40004800000 */
[----:B------:R-:W-:Y:S02]  /*2800*/  FMNMX R92, R128, R17, !PT ;  /* 0x00000011805c7209 */ /* 0x000fe40007800000 */
[----:B------:R-:W-:Y:S02]  /*2810*/  FMNMX R14, R126, R15, !PT ;  /* 0x0000000f7e0e7209 */ /* 0x000fe40007800000 */
[----:B------:R-:W-:Y:S02]  /*2820*/  FSEL R132, R132, -INF , !P2 ;  /* 0xff80000084847808 */ /* 0x000fe40005000000 */
[----:B------:R-:W-:Y:S02]  /*2830*/  FMNMX R17, R129, R92, !PT ;  /* 0x0000005c81117209 */ /* 0x000fe40007800000 */
[----:B------:R-:W-:Y:S02]  /*2840*/  FSEL R131, R131, -INF , !P1 ;  /* 0xff80000083837808 */ /* 0x000fe40004800000 */
[----:B------:R-:W-:-:S02]  /*2850*/  ISETP.GE.AND P1, PT, R12, R13, PT ;  /* 0x0000000d0c00720c */ /* 0x000fc40003f26270 */
[----:B------:R-:W-:Y:S02]  /*2860*/  IADD3 R12, R10, 0xf0, RZ ;  /* 0x000000f00a0c7810 */ /* 0x000fe40007ffe0ff */
[----:B------:R-:W-:Y:S02]  /*2870*/  FMNMX R15, R127, R14, !PT ;  /* 0x0000000e7f0f7209 */ /* 0x000fe40007800000 */
[----:B------:R-:W-:Y:S02]  /*2880*/  FSEL R133, R133, -INF , !P3 ;  /* 0xff80000085857808 */ /* 0x000fe40005800000 */
[----:B------:R-:W-:Y:S02]  /*2890*/  FMNMX R92, R132, R17, !PT ;  /* 0x00000011845c7209 */ /* 0x000fe40007800000 */
[----:B------:R-:W-:Y:S02]  /*28a0*/  FSEL R134, R134, -INF , !P2 ;  /* 0xff80000086867808 */ /* 0x000fe40005000000 */
[----:B------:R-:W-:Y:S01]  /*28b0*/  ISETP.GE.AND P2, PT, R12, R13, PT ;  /* 0x0000000d0c00720c */ /* 0x000fe20003f46270 */
[----:B------:R-:W-:Y:S01]  /*28c0*/  VIADD R12, R10, 0xf1 ;  /* 0x000000f10a0c7836 */ /* 0x000fe20000000000 */
[----:B------:R-:W-:-:S02]  /*28d0*/  FMNMX R14, R130, R15, !PT ;  /* 0x0000000f820e7209 */ /* 0x000fc40007800000 */
[----:B------:R-:W-:Y:S02]  /*28e0*/  FSEL R136, R136, -INF , !P4 ;  /* 0xff80000088887808 */ /* 0x000fe40006000000 */
[----:B------:R-:W-:Y:S02]  /*28f0*/  FMNMX R17, R133, R92, !PT ;  /* 0x0000005c85117209 */ /* 0x000fe40007800000 */
[----:B------:R-:W-:Y:S02]  /*2900*/  FMNMX R15, R131, R14, !PT ;  /* 0x0000000e830f7209 */ /* 0x000fe40007800000 */
[----:B------:R-:W-:Y:S02]  /*2910*/  FSEL R135, R135, -INF , !P3 ;  /* 0xff80000087877808 */ /* 0x000fe40005800000 */
[----:B------:R-:W-:Y:S02]  /*2920*/  FSEL R137, R137, -INF , !P5 ;  /* 0xff80000089897808 */ /* 0x000fe40006800000 */
[----:B------:R-:W-:-:S02]  /*2930*/  FMNMX R92, R136, R17, !PT ;  /* 0x00000011885c7209 */ /* 0x000fc40007800000 */
[----:B------:R-:W-:Y:S02]  /*2940*/  ISETP.GE.AND P3, PT, R12, R13, PT ;  /* 0x0000000d0c00720c */ /* 0x000fe40003f66270 */
[----:B------:R-:W-:Y:S02]  /*2950*/  IADD3 R12, R10, 0xf8, RZ ;  /* 0x000000f80a0c7810 */ /* 0x000fe40007ffe0ff */
[----:B------:R-:W-:Y:S02]  /*2960*/  FMNMX R14, R134, R15, !PT ;  /* 0x0000000f860e7209 */ /* 0x000fe40007800000 */
[----:B------:R-:W-:Y:S02]  /*2970*/  FSEL R140, R140, -INF , !P6 ;  /* 0xff8000008c8c7808 */ /* 0x000fe40007000000 */
[----:B------:R-:W-:Y:S02]  /*2980*/  FMNMX R17, R137, R92, !PT ;  /* 0x0000005c89117209 */ /* 0x000fe40007800000 */
[----:B------:R-:W-:-:S02]  /*2990*/  FSEL R138, R138, -INF , !P4 ;  /* 0xff8000008a8a7808 */ /* 0x000fc40006000000 */
[----:B------:R-:W-:Y:S01]  /*29a0*/  ISETP.GE.AND P4, PT, R12, R13, PT ;  /* 0x0000000d0c00720c */ /* 0x000fe20003f86270 */
[----:B------:R-:W-:Y:S01]  /*29b0*/  VIADD R12, R10, 0xf9 ;  /* 0x000000f90a0c7836 */ /* 0x000fe20000000000 */
[----:B------:R-:W-:Y:S02]  /*29c0*/  FMNMX R15, R135, R14, !PT ;  /* 0x0000000e870f7209 */ /* 0x000fe40007800000 */
[----:B------:R-:W-:Y:S02]  /*29d0*/  FSEL R141, R141, -INF , !P1 ;  /* 0xff8000008d8d7808 */ /* 0x000fe40004800000 */
[----:B------:R-:W-:Y:S02]  /*29e0*/  FMNMX R14, R140, R17, !PT ;  /* 0x000000118c0e7209 */ /* 0x000fe40007800000 */
[----:B------:R-:W-:Y:S02]  /*29f0*/  FSEL R139, R139, -INF , !P5 ;  /* 0xff8000008b8b7808 */ /* 0x000fe40006800000 */
[----:B------:R-:W-:-:S02]  /*2a00*/  ISETP.GE.AND P5, PT, R12, R13, PT ;  /* 0x0000000d0c00720c */ /* 0x000fc40003fa6270 */
[----:B------:R-:W-:Y:S02]  /*2a10*/  FSEL R144, R144, -INF , !P2 ;  /* 0xff80000090907808 */ /* 0x000fe40005000000 */
[----:B------:R-:W-:Y:S02]  /*2a20*/  FMNMX R17, R141, R14, !PT ;  /* 0x0000000e8d117209 */ /* 0x000fe40007800000 */
[----:B------:R-:W-:Y:S02]  /*2a30*/  FMNMX R12, R138, R15, !PT ;  /* 0x0000000f8a0c7209 */ /* 0x000fe40007800000 */
[----:B------:R-:W-:Y:S02]  /*2a40*/  FSEL R145, R145, -INF , !P3 ;  /* 0xff80000091917808 */ /* 0x000fe40005800000 */
[----:B------:R-:W-:Y:S02]  /*2a50*/  FMNMX R14, R144, R17, !PT ;  /* 0x00000011900e7209 */ /* 0x000fe40007800000 */
[----:B------:R-:W-:-:S02]  /*2a60*/  FSEL R142, R142, -INF , !P6 ;  /* 0xff8000008e8e7808 */ /* 0x000fc40007000000 */
[----:B------:R-:W-:Y:S02]  /*2a70*/  FMNMX R15, R139, R12, !PT ;  /* 0x0000000c8b0f7209 */ /* 0x000fe40007800000 */
[----:B------:R-:W-:Y:S02]  /*2a80*/  FSEL R148, R148, -INF , !P4 ;  /* 0xff80000094947808 */ /* 0x000fe40006000000 */
[----:B------:R-:W-:Y:S02]  /*2a90*/  FMNMX R17, R145, R14, !PT ;  /* 0x0000000e91117209 */ /* 0x000fe40007800000 */
[----:B------:R-:W-:Y:S02]  /*2aa0*/  FSEL R143, R143, -INF , !P1 ;  /* 0xff8000008f8f7808 */ /* 0x000fe40004800000 */
[----:B------:R-:W-:Y:S02]  /*2ab0*/  FMNMX R12, R142, R15, !PT ;  /* 0x0000000f8e0c7209 */ /* 0x000fe40007800000 */
[----:B------:R-:W-:-:S02]  /*2ac0*/  FSEL R149, R149, -INF , !P5 ;  /* 0xff80000095957808 */ /* 0x000fc40006800000 */
[----:B------:R-:W-:Y:S02]  /*2ad0*/  FMNMX R14, R148, R17, !PT ;  /* 0x00000011940e7209 */ /* 0x000fe40007800000 */
[----:B------:R-:W-:Y:S02]  /*2ae0*/  FSEL R146, R146, -INF , !P2 ;  /* 0xff80000092927808 */ /* 0x000fe40005000000 */
[----:B------:R-:W-:Y:S02]  /*2af0*/  FMNMX R15, R143, R12, !PT ;  /* 0x0000000c8f0f7209 */ /* 0x000fe40007800000 */
[----:B------:R-:W-:Y:S02]  /*2b00*/  FMNMX R19, R149, R14, !PT ;  /* 0x0000000e95137209 */ /* 0x000fe40007800000 */
[----:B------:R-:W-:Y:S02]  /*2b10*/  FSEL R147, R147, -INF , !P3 ;  /* 0xff80000093937808 */ /* 0x000fe40005800000 */
[----:B------:R-:W-:Y:S01]  /*2b20*/  FMNMX R12, R146, R15, !PT ;  /* 0x0000000f920c7209 */ /* 0x000fe20007800000 */
[----:B------:R-:W3:Y:S01]  /*2b30*/  SHFL.BFLY PT, R14, R19, 0x1, 0x1f ;  /* 0x0c201f00130e7f89 */ /* 0x000ee200000e0000 */
[----:B------:R-:W-:-:S02]  /*2b40*/  FSEL R150, R150, -INF , !P4 ;  /* 0xff80000096967808 */ /* 0x000fc40006000000 */
[----:B------:R-:W-:Y:S02]  /*2b50*/  FMNMX R15, R147, R12, !PT ;  /* 0x0000000c930f7209 */ /* 0x000fe40007800000 */
[----:B------:R-:W-:Y:S02]  /*2b60*/  FSEL R151, R151, -INF , !P5 ;  /* 0xff80000097977808 */ /* 0x000fe40006800000 */
[----:B------:R-:W-:-:S04]  /*2b70*/  FMNMX R12, R150, R15, !PT ;  /* 0x0000000f960c7209 */ /* 0x000fc80007800000 */
[----:B------:R-:W-:-:S05]  /*2b80*/  FMNMX R12, R151, R12, !PT ;  /* 0x0000000c970c7209 */ /* 0x000fca0007800000 */
[----:B------:R-:W4:Y:S01]  /*2b90*/  SHFL.BFLY PT, R17, R12, 0x1, 0x1f ;  /* 0x0c201f000c117f89 */ /* 0x000f2200000e0000 */
[----:B---3--:R-:W-:-:S05]  /*2ba0*/  FMNMX R15, R19, R14, !PT ;  /* 0x0000000e130f7209 */ /* 0x008fca0007800000 */
[----:B------:R-:W3:Y:S01]  /*2bb0*/  SHFL.BFLY PT, R14, R15, 0x2, 0x1f ;  /* 0x0c401f000f0e7f89 */ /* 0x000ee200000e0000 */
[----:B----4-:R-:W-:-:S05]  /*2bc0*/  FMNMX R92, R12, R17, !PT ;  /* 0x000000110c5c7209 */ /* 0x010fca0007800000 */
[----:B------:R-:W4:Y:S01]  /*2bd0*/  SHFL.BFLY PT, R97, R92, 0x2, 0x1f ;  /* 0x0c401f005c617f89 */ /* 0x000f2200000e0000 */
[----:B---3--:R-:W-:-:S04]  /*2be0*/  FMNMX R17, R15, R14, !PT ;  /* 0x0000000e0f117209 */ /* 0x008fc80007800000 */
[----:B------:R-:W-:-:S04]  /*2bf0*/  FSETP.NEU.AND P1, PT, R17, -INF , PT ;  /* 0xff8000001100780b */ /* 0x000fc80003f2d000 */
[----:B------:R-:W-:-:S05]  /*2c00*/  FSEL R96, R17, RZ, P1 ;  /* 0x000000ff11607208 */ /* 0x000fca0000800000 */
[----:B------:R-:W-:Y:S01]  /*2c10*/  FMUL R160, R96, UR6 ;  /* 0x0000000660a07c20 */ /* 0x000fe20008400000 */
[----:B----4-:R-:W-:-:S03]  /*2c20*/  FMNMX R14, R92, R97, !PT ;  /* 0x000000615c0e7209 */ /* 0x010fc60007800000 */
[--C-:B------:R-:W-:Y:S01]  /*2c30*/  FFMA R12, R24, UR6, -R160.reuse ;  /* 0x00000006180c7c23 */ /* 0x100fe200080008a0 */
[--C-:B------:R-:W-:Y:S01]  /*2c40*/  FFMA R15, R25, UR6, -R160.reuse ;  /* 0x00000006190f7c23 */ /* 0x100fe200080008a0 */
[--C-:B------:R-:W-:Y:S01]  /*2c50*/  FFMA R29, R29, UR6, -R160.reuse ;  /* 0x000000061d1d7c23 */ /* 0x100fe200080008a0 */
[----:B------:R-:W-:Y:S01]  /*2c60*/  FSETP.NEU.AND P1, PT, R14, -INF , PT ;  /* 0xff8000000e00780b */ /* 0x000fe20003f2d000 */
[--C-:B------:R-:W-:Y:S01]  /*2c70*/  FFMA R19, R28, UR6, -R160.reuse ;  /* 0x000000061c137c23 */ /* 0x100fe200080008a0 */
[--C-:B------:R-:W-:Y:S01]  /*2c80*/  FFMA R32, R32, UR6, -R160.reuse ;  /* 0x0000000620207c23 */ /* 0x100fe200080008a0 */
[----:B------:R-:W-:Y:S01]  /*2c90*/  FSETP.GEU.AND P3, PT, R15, -126, PT ;  /* 0xc2fc00000f00780b */ /* 0x000fe20003f6e000 */
[--C-:B------:R-:W-:Y:S01]  /*2ca0*/  FFMA R33, R33, UR6, -R160.reuse ;  /* 0x0000000621217c23 */ /* 0x100fe200080008a0 */
[----:B------:R-:W-:Y:S01]  /*2cb0*/  FSEL R175, R14, RZ, P1 ;  /* 0x000000ff0eaf7208 */ /* 0x000fe20000800000 */
[--C-:B------:R-:W-:Y:S01]  /*2cc0*/  FFMA R96, R20, UR6, -R160.reuse ;  /* 0x0000000614607c23 */ /* 0x100fe200080008a0 */
[----:B------:R-:W-:Y:S01]  /*2cd0*/  FSETP.GEU.AND P1, PT, R12, -126, PT ;  /* 0xc2fc00000c00780b */ /* 0x000fe20003f2e000 */
[--C-:B------:R-:W-:Y:S01]  /*2ce0*/  FFMA R28, R36, UR6, -R160.reuse ;  /* 0x00000006241c7c23 */ /* 0x100fe200080008a0 */
[----:B------:R-:W-:Y:S01]  /*2cf0*/  FSETP.GEU.AND P4, PT, R29, -126, PT ;  /* 0xc2fc00001d00780b */ /* 0x000fe20003f8e000 */
[--C-:B------:R-:W-:Y:S01]  /*2d00*/  FFMA R101, R85, UR6, -R160.reuse ;  /* 0x0000000655657c23 */ /* 0x100fe200080008a0 */
[----:B------:R-:W-:Y:S01]  /*2d10*/  FSETP.GEU.AND P5, PT, R19, -126, PT ;  /* 0xc2fc00001300780b */ /* 0x000fe20003fae000 */
[--C-:B------:R-:W-:Y:S01]  /*2d20*/  FFMA R92, R89, UR6, -R160.reuse ;  /* 0x00000006595c7c23 */ /* 0x100fe200080008a0 */
[----:B------:R-:W-:Y:S01]  /*2d30*/  FSETP.GEU.AND P2, PT, R32, -126, PT ;  /* 0xc2fc00002000780b */ /* 0x000fe20003f4e000 */
[--C-:B------:R-:W-:Y:S01]  /*2d40*/  FFMA R85, R21, UR6, -R160.reuse ;  /* 0x0000000615557c23 */ /* 0x100fe200080008a0 */
[--C-:B------:R-:W-:Y:S01]  /*2d50*/  FFMA R89, R22, UR6, -R160.reuse ;  /* 0x0000000616597c23 */ /* 0x100fe200080008a0 */
[----:B------:R-:W-:Y:S01]  /*2d60*/  @!P3 FMUL R15, R15, 0.5 ;  /* 0x3f0000000f0fb820 */ /* 0x000fe20000400000 */
[--C-:B------:R-:W-:Y:S01]  /*2d70*/  FFMA R162, R41, UR6, -R160.reuse ;  /* 0x0000000629a27c23 */ /* 0x100fe200080008a0 */
[--C-:B------:R-:W-:Y:S01]  /*2d80*/  FFMA R161, R40, UR6, -R160.reuse ;  /* 0x0000000628a17c23 */ /* 0x100fe200080008a0 */
[--C-:B------:R-:W-:Y:S01]  /*2d90*/  FFMA R163, R44, UR6, -R160.reuse ;  /* 0x000000062ca37c23 */ /* 0x100fe200080008a0 */
[----:B------:R-:W-:Y:S01]  /*2da0*/  @!P1 FMUL R12, R12, 0.5 ;  /* 0x3f0000000c0c9820 */ /* 0x000fe20000400000 */
[--C-:B------:R-:W-:Y:S01]  /*2db0*/  FFMA R164, R45, UR6, -R160.reuse ;  /* 0x000000062da47c23 */ /* 0x100fe200080008a0 */
[----:B------:R-:W3:Y:S01]  /*2dc0*/  MUFU.EX2 R15, R15 ;  /* 0x0000000f000f7308 */ /* 0x000ee20000000800 */
[----:B------:R-:W-:Y:S01]  /*2dd0*/  @!P4 FMUL R29, R29, 0.5 ;  /* 0x3f0000001d1dc820 */ /* 0x000fe20000400000 */
[----:B------:R-:W-:Y:S01]  /*2de0*/  @!P5 FMUL R19, R19, 0.5 ;  /* 0x3f0000001313d820 */ /* 0x000fe20000400000 */
[--C-:B------:R-:W-:Y:S01]  /*2df0*/  FFMA R165, R48, UR6, -R160.reuse ;  /* 0x0000000630a57c23 */ /* 0x100fe200080008a0 */
[----:B------:R-:W-:Y:S01]  /*2e00*/  @!P2 FMUL R32, R32, 0.5 ;  /* 0x3f0000002020a820 */ /* 0x000fe20000400000 */
[--C-:B------:R-:W-:Y:S01]  /*2e10*/  FFMA R167, R52, UR6, -R160.reuse ;  /* 0x0000000634a77c23 */ /* 0x100fe200080008a0 */
[--C-:B------:R-:W-:Y:S01]  /*2e20*/  FFMA R170, R57, UR6, -R160.reuse ;  /* 0x0000000639aa7c23 */ /* 0x100fe200080008a0 */
[----:B------:R-:W-:Y:S01]  /*2e30*/  FMUL R175, R175, UR6 ;  /* 0x00000006afaf7c20 */ /* 0x000fe20008400000 */
[----:B------:R-:W4:Y:S01]  /*2e40*/  MUFU.EX2 R12, R12 ;  /* 0x0000000c000c7308 */ /* 0x000f220000000800 */
[--C-:B------:R-:W-:Y:S01]  /*2e50*/  FFMA R166, R49, UR6, -R160.reuse ;  /* 0x0000000631a67c23 */ /* 0x100fe200080008a0 */
[--C-:B------:R-:W-:Y:S01]  /*2e60*/  FFMA R168, R53, UR6, -R160.reuse ;  /* 0x0000000635a87c23 */ /* 0x100fe200080008a0 */
[--C-:B------:R-:W-:Y:S01]  /*2e70*/  FFMA R169, R56, UR6, -R160.reuse ;  /* 0x0000000638a97c23 */ /* 0x100fe200080008a0 */
[--C-:B------:R-:W-:Y:S01]  /*2e80*/  FFMA R172, R61, UR6, -R160.reuse ;  /* 0x000000063dac7c23 */ /* 0x100fe200080008a0 */
[--C-:B------:R-:W-:Y:S01]  /*2e90*/  FFMA R61, R120, UR6, -R160.reuse ;  /* 0x00000006783d7c23 */ /* 0x100fe200080008a0 */
[--C-:B------:R-:W-:Y:S01]  /*2ea0*/  FFMA R120, R30, UR6, -R175.reuse ;  /* 0x000000061e787c23 */ /* 0x100fe200080008af */
[--C-:B------:R-:W-:Y:S01]  /*2eb0*/  FFMA R100, R93, UR6, -R160.reuse ;  /* 0x000000065d647c23 */ /* 0x100fe200080008a0 */
[----:B------:R-:W5:Y:S01]  /*2ec0*/  MUFU.EX2 R20, R29 ;  /* 0x0000001d00147308 */ /* 0x000f620000000800 */
[----:B---3--:R-:W-:Y:S01]  /*2ed0*/  @!P3 FMUL R15, R15, R15 ;  /* 0x0000000f0f0fb220 */ /* 0x008fe20000400000 */
[----:B------:R-:W-:Y:S01]  /*2ee0*/  FSETP.GEU.AND P3, PT, R28, -126, PT ;  /* 0xc2fc00001c00780b */ /* 0x000fe20003f6e000 */
[--C-:B------:R-:W-:Y:S01]  /*2ef0*/  FFMA R93, R23, UR6, -R160.reuse ;  /* 0x00000006175d7c23 */ /* 0x100fe200080008a0 */
[--C-:B------:R-:W-:Y:S01]  /*2f00*/  FFMA R36, R37, UR6, -R160.reuse ;  /* 0x0000000625247c23 */ /* 0x100fe200080008a0 */
[--C-:B------:R-:W-:Y:S01]  /*2f10*/  FFMA R40, R140, UR6, -R160.reuse ;  /* 0x000000068c287c23 */ /* 0x100fe200080008a0 */
[--C-:B------:R-:W-:Y:S01]  /*2f20*/  FFMA R23, R149, UR6, -R160.reuse ;  /* 0x0000000695177c23 */ /* 0x100fe200080008a0 */
[--C-:B------:R-:W-:Y:S01]  /*2f30*/  FFMA R140, R31, UR6, -R175.reuse ;  /* 0x000000061f8c7c23 */ /* 0x100fe200080008af */
[----:B------:R-:W3:Y:S01]  /*2f40*/  MUFU.EX2 R19, R19 ;  /* 0x0000001300137308 */ /* 0x000ee20000000800 */
[----:B----4-:R-:W-:Y:S01]  /*2f50*/  @!P1 FMUL R12, R12, R12 ;  /* 0x0000000c0c0c9220 */ /* 0x010fe20000400000 */
[----:B------:R-:W-:Y:S01]  /*2f60*/  FSETP.GEU.AND P1, PT, R33, -126, PT ;  /* 0xc2fc00002100780b */ /* 0x000fe20003f2e000 */
[--C-:B------:R-:W-:Y:S01]  /*2f70*/  FFMA R149, R38, UR6, -R175.reuse ;  /* 0x0000000626957c23 */ /* 0x100fe200080008af */
[----:B------:R-:W-:Y:S01]  /*2f80*/  FSETP.GEU.AND P6, PT, R36, -126, PT ;  /* 0xc2fc00002400780b */ /* 0x000fe20003fce000 */
[--C-:B------:R-:W-:Y:S01]  /*2f90*/  FFMA R171, R60, UR6, -R160.reuse ;  /* 0x000000063cab7c23 */ /* 0x100fe200080008a0 */
[--C-:B------:R-:W-:Y:S01]  /*2fa0*/  FFMA R173, R64, UR6, -R160.reuse ;  /* 0x0000000640ad7c23 */ /* 0x100fe200080008a0 */
[----:B------:R-:W-:Y:S01]  /*2fb0*/  @!P3 FMUL R28, R28, 0.5 ;  /* 0x3f0000001c1cb820 */ /* 0x000fe20000400000 */
[----:B------:R4:W1:Y:S01]  /*2fc0*/  MUFU.EX2 R21, R32 ;  /* 0x0000002000157308 */ /* 0x0008620000000800 */
[----:B-----5:R-:W-:Y:S01]  /*2fd0*/  @!P4 FMUL R20, R20, R20 ;  /* 0x000000141414c220 */ /* 0x020fe20000400000 */
[----:B------:R-:W-:Y:S01]  /*2fe0*/  FSETP.GEU.AND P4, PT, R162, -126, PT ;  /* 0xc2fc0000a200780b */ /* 0x000fe20003f8e000 */
[--C-:B------:R-:W-:Y:S01]  /*2ff0*/  FFMA R174, R65, UR6, -R160.reuse ;  /* 0x0000000641ae7c23 */ /* 0x100fe200080008a0 */
[--C-:B------:R-:W-:Y:S01]  /*3000*/  FFMA R176, R39, UR6, -R175.reuse ;  /* 0x0000000627b07c23 */ /* 0x100fe200080008af */
[--C-:B------:R-:W-:Y:S01]  /*3010*/  FFMA R178, R43, UR6, -R175.reuse ;  /* 0x000000062bb27c23 */ /* 0x100fe200080008af */
[--C-:B------:R-:W-:Y:S01]  /*3020*/  FFMA R26, R26, UR6, -R175.reuse ;  /* 0x000000061a1a7c23 */ /* 0x100fe200080008af */
[----:B------:R-:W-:Y:S01]  /*3030*/  @!P1 FMUL R33, R33, 0.5 ;  /* 0x3f00000021219820 */ /* 0x000fe20000400000 */
[----:B------:R5:W2:Y:S01]  /*3040*/  MUFU.EX2 R29, R28 ;  /* 0x0000001c001d7308 */ /* 0x000aa20000000800 */
[----:B---3--:R-:W-:Y:S01]  /*3050*/  @!P5 FMUL R19, R19, R19 ;  /* 0x000000131313d220 */ /* 0x008fe20000400000 */
[----:B------:R-:W-:Y:S01]  /*3060*/  FSETP.GEU.AND P5, PT, R161, -126, PT ;  /* 0xc2fc0000a100780b */ /* 0x000fe20003fae000 */
[--C-:B----4-:R-:W-:Y:S01]  /*3070*/  FFMA R32, R145, UR6, -R160.reuse ;  /* 0x0000000691207c23 */ /* 0x110fe200080008a0 */
[--C-:B------:R-:W-:Y:S01]  /*3080*/  FFMA R145, R34, UR6, -R175.reuse ;  /* 0x0000000622917c23 */ /* 0x100fe200080008af */
[----:B------:R-:W-:Y:S01]  /*3090*/  @!P6 FMUL R36, R36, 0.5 ;  /* 0x3f0000002424e820 */ /* 0x000fe20000400000 */
[--C-:B------:R-:W-:Y:S01]  /*30a0*/  FFMA R177, R42, UR6, -R175.reuse ;  /* 0x000000062ab17c23 */ /* 0x100fe200080008af */
[----:B------:R-:W-:Y:S01]  /*30b0*/  @!P4 FMUL R162, R162, 0.5 ;  /* 0x3f000000a2a2c820 */ /* 0x000fe20000400000 */
[----:B------:R-:W3:Y:S01]  /*30c0*/  MUFU.EX2 R22, R33 ;  /* 0x0000002100167308 */ /* 0x000ee20000000800 */
[----:B-1----:R-:W-:Y:S01]  /*30d0*/  @!P2 FMUL R21, R21, R21 ;  /* 0x000000151515a220 */ /* 0x002fe20000400000 */
[----:B------:R-:W-:Y:S01]  /*30e0*/  FSETP.GEU.AND P2, PT, R164, -126, PT ;  /* 0xc2fc0000a400780b */ /* 0x000fe20003f4e000 */
[--C-:B-----5:R-:W-:Y:S01]  /*30f0*/  FFMA R28, R148, UR6, -R160.reuse ;  /* 0x00000006941c7c23 */ /* 0x120fe200080008a0 */
[--C-:B------:R-:W-:Y:S01]  /*3100*/  FFMA R148, R35, UR6, -R175.reuse ;  /* 0x0000000623947c23 */ /* 0x100fe200080008af */
[--C-:B------:R-:W-:Y:S01]  /*3110*/  FFMA R179, R46, UR6, -R175.reuse ;  /* 0x000000062eb37c23 */ /* 0x100fe200080008af */
[--C-:B------:R-:W-:Y:S01]  /*3120*/  FFMA R180, R47, UR6, -R175.reuse ;  /* 0x000000062fb47c23 */ /* 0x100fe200080008af */
[----:B------:R-:W-:Y:S01]  /*3130*/  @!P5 FMUL R161, R161, 0.5 ;  /* 0x3f000000a1a1d820 */ /* 0x000fe20000400000 */
[----:B------:R-:W1:Y:S01]  /*3140*/  MUFU.EX2 R44, R162 ;  /* 0x000000a2002c7308 */ /* 0x000e620000000800 */
[----:B--2---:R-:W-:Y:S01]  /*3150*/  @!P3 FMUL R29, R29, R29 ;  /* 0x0000001d1d1db220 */ /* 0x004fe20000400000 */
[----:B------:R-:W-:Y:S01]  /*3160*/  FSETP.GEU.AND P3, PT, R165, -126, PT ;  /* 0xc2fc0000a500780b */ /* 0x000fe20003f6e000 */
[--C-:B------:R-:W-:Y:S01]  /*3170*/  FFMA R27, R27, UR6, -R175.reuse ;  /* 0x000000061b1b7c23 */ /* 0x100fe200080008af */
[--C-:B------:R-:W-:Y:S01]  /*3180*/  FFMA R24, R68, UR6, -R160.reuse ;  /* 0x0000000644187c23 */ /* 0x100fe200080008a0 */
[--C-:B------:R-:W-:Y:S01]  /*3190*/  FFMA R112, R76, UR6, -R160.reuse ;  /* 0x000000064c707c23 */ /* 0x100fe200080008a0 */
[--C-:B------:R-:W-:Y:S01]  /*31a0*/  FFMA R76, R117, UR6, -R160.reuse ;  /* 0x00000006754c7c23 */ /* 0x100fe200080008a0 */
[----:B------:R-:W-:Y:S01]  /*31b0*/  @!P2 FMUL R164, R164, 0.5 ;  /* 0x3f000000a4a4a820 */ /* 0x000fe20000400000 */
[----:B------:R-:W2:Y:S01]  /*31c0*/  MUFU.EX2 R57, R161 ;  /* 0x000000a100397308 */ /* 0x000ea20000000800 */
[----:B---3--:R-:W-:Y:S01]  /*31d0*/  @!P1 FMUL R22, R22, R22 ;  /* 0x0000001616169220 */ /* 0x008fe20000400000 */
[----:B------:R-:W-:Y:S01]  /*31e0*/  FSETP.GEU.AND P1, PT, R163, -126, PT ;  /* 0xc2fc0000a300780b */ /* 0x000fe20003f2e000 */
[--C-:B------:R-:W-:Y:S01]  /*31f0*/  FFMA R117, R51, UR6, -R175.reuse ;  /* 0x0000000633757c23 */ /* 0x100fe200080008af */
[--C-:B------:R-:W-:Y:S01]  /*3200*/  FFMA R37, R141, UR6, -R160.reuse ;  /* 0x000000068d257c23 */ /* 0x100fe200080008a0 */
[--C-:B------:R-:W-:Y:S01]  /*3210*/  FFMA R141, R54, UR6, -R175.reuse ;  /* 0x00000006368d7c23 */ /* 0x100fe200080008af */
[--C-:B------:R-:W-:Y:S01]  /*3220*/  FFMA R25, R69, UR6, -R160.reuse ;  /* 0x0000000645197c23 */ /* 0x100fe200080008a0 */
[----:B------:R-:W-:Y:S01]  /*3230*/  @!P3 FMUL R165, R165, 0.5 ;  /* 0x3f000000a5a5b820 */ /* 0x000fe20000400000 */
[----:B------:R-:W3:Y:S01]  /*3240*/  MUFU.EX2 R52, R164 ;  /* 0x000000a400347308 */ /* 0x000ee20000000800 */
[----:B-1----:R-:W-:Y:S01]  /*3250*/  @!P4 FMUL R44, R44, R44 ;  /* 0x0000002c2c2cc220 */ /* 0x002fe20000400000 */
[----:B------:R-:W-:Y:S01]  /*3260*/  FSETP.GEU.AND P4, PT, R167, -126, PT ;  /* 0xc2fc0000a700780b */ /* 0x000fe20003f8e000 */
[--C-:B------:R-:W-:Y:S01]  /*3270*/  FFMA R41, R137, UR6, -R160.reuse ;  /* 0x0000000689297c23 */ /* 0x100fe200080008a0 */
        /* <DEDUP_REMOVED lines=50> */
[----:B------:R-:W-:Y:S01]  /*35a0*/  FFMA R72, R159, UR6, -R160 ;  /* 0x000000069f487c23 */ /* 0x000fe200080008a0 */
        /* <DEDUP_REMOVED lines=27> */
[----:B------:R-:W2:Y:S01]  /*3760*/  SYNCS.PHASECHK.TRANS64.TRYWAIT P6, [R2+URZ+0x11008], R11 ;  /* 0x0110080b020075a7 */ /* 0x000ea200080c017f */
[--C-:B------:R-:W-:Y:S01]  /*3770*/  FFMA R83, R83, UR6, -R175.reuse ;  /* 0x0000000653537c23 */ /* 0x100fe200080008af */
[--C-:B------:R-:W-:Y:S01]  /*3780*/  FFMA R86, R86, UR6, -R175.reuse ;  /* 0x0000000656567c23 */ /* 0x100fe200080008af */
[--C-:B------:R-:W-:Y:S01]  /*3790*/  FFMA R87, R87, UR6, -R175.reuse ;  /* 0x0000000657577c23 */ /* 0x100fe200080008af */
[--C-:B------:R-:W-:Y:S01]  /*37a0*/  FFMA R90, R90, UR6, -R175.reuse ;  /* 0x000000065a5a7c23 */ /* 0x100fe200080008af */
[----:B------:R-:W-:Y:S01]  /*37b0*/  @!P1 FMUL R173, R173, 0.5 ;  /* 0x3f000000adad9820 */ /* 0x000fe20000400000 */
[----:B------:R-:W4:Y:S01]  /*37c0*/  MUFU.EX2 R47, R174 ;  /* 0x000000ae002f7308 */ /* 0x000f220000000800 */
        /* <DEDUP_REMOVED lines=16> */
[----:B----4-:R-:W-:Y:S01]  /*38d0*/  @!P2 FMUL R47, R47, R47 ;  /* 0x0000002f2f2fa220 */ /* 0x010fe20000400000 */
[----:B------:R-:W-:Y:S01]  /*38e0*/  FSETP.GEU.AND P2, PT, R140, -126, PT ;  /* 0xc2fc00008c00780b */ /* 0x000fe20003f4e000 */
        /* <DEDUP_REMOVED lines=12> */
[----:B------:R-:W-:Y:S01]  /*39b0*/  @!P2 FMUL R140, R140, 0.5 ;  /* 0x3f0000008c8ca820 */ /* 0x000fe20000400000 */
[----:B------:R3:W2:Y:S01]  /*39c0*/  MUFU.EX2 R50, R24 ;  /* 0x0000001800327308 */ /* 0x0006a20000000800 */
[----:B-1----:R-:W-:Y:S01]  /*39d0*/  @!P3 FMUL R51, R51, R51 ;  /* 0x000000333333b220 */ /* 0x002fe20000400000 */
[----:B------:R-:W-:Y:S01]  /*39e0*/  FSETP.GEU.AND P3, PT, R25, -126, PT ;  /* 0xc2fc00001900780b */ /* 0x000fe20003f6e000 */
[--C-:B------:R-:W-:Y:S01]  /*39f0*/  FFMA R126, R126, UR6, -R175.reuse ;  /* 0x000000067e7e7c23 */ /* 0x100fe200080008af */
[--C-:B------:R-:W-:Y:S01]  /*3a00*/  FFMA R127, R127, UR6, -R175.reuse ;  /* 0x000000067f7f7c23 */ /* 0x100fe200080008af */
[--C-:B------:R-:W-:Y:S01]  /*3a10*/  FFMA R130, R130, UR6, -R175.reuse ;  /* 0x0000000682827c23 */ /* 0x100fe200080008af */
[--C-:B------:R-:W-:Y:S01]  /*3a20*/  FFMA R131, R131, UR6, -R175.reuse ;  /* 0x0000000683837c23 */ /* 0x100fe200080008af */
[----:B------:R-:W-:Y:S01]  /*3a30*/  @!P1 FMUL R120, R120, 0.5 ;  /* 0x3f00000078789820 */ /* 0x000fe20000400000 */
[----:B------:R3:W1:Y:S01]  /*3a40*/  MUFU.EX2 R58, R140 ;  /* 0x0000008c003a7308 */ /* 0x0006620000000800 */
[--C-:B------:R-:W-:Y:S01]  /*3a50*/  FFMA R134, R134, UR6, -R175.reuse ;  /* 0x0000000686867c23 */ /* 0x100fe200080008af */
[--C-:B------:R-:W-:Y:S01]  /*3a60*/  FFMA R135, R135, UR6, -R175.reuse ;  /* 0x0000000687877c23 */ /* 0x100fe200080008af */
[--C-:B------:R-:W-:Y:S01]  /*3a70*/  FFMA R138, R138, UR6, -R175.reuse ;  /* 0x000000068a8a7c23 */ /* 0x100fe200080008af */
[--C-:B------:R-:W-:Y:S01]  /*3a80*/  FFMA R139, R139, UR6, -R175.reuse ;  /* 0x000000068b8b7c23 */ /* 0x100fe200080008af */
[--C-:B------:R-:W-:Y:S01]  /*3a90*/  FFMA R142, R142, UR6, -R175.reuse ;  /* 0x000000068e8e7c23 */ /* 0x100fe200080008af */
[--C-:B------:R-:W-:Y:S01]  /*3aa0*/  FFMA R143, R143, UR6, -R175.reuse ;  /* 0x000000068f8f7c23 */ /* 0x100fe200080008af */
[--C-:B------:R-:W-:Y:S01]  /*3ab0*/  FFMA R146, R146, UR6, -R175.reuse ;  /* 0x0000000692927c23 */ /* 0x100fe200080008af */
[----:B------:R3:W1:Y:S01]  /*3ac0*/  MUFU.EX2 R55, R120 ;  /* 0x0000007800377308 */ /* 0x0006620000000800 */
[--C-:B------:R-:W-:Y:S01]  /*3ad0*/  FFMA R147, R147, UR6, -R175.reuse ;  /* 0x0000000693937c23 */ /* 0x100fe200080008af */
[--C-:B------:R-:W-:Y:S01]  /*3ae0*/  FFMA R150, R150, UR6, -R175.reuse ;  /* 0x0000000696967c23 */ /* 0x100fe200080008af */
[----:B------:R-:W-:Y:S01]  /*3af0*/  FFMA R151, R151, UR6, -R175 ;  /* 0x0000000697977c23 */ /* 0x000fe200080008af */
[----:B------:R-:W-:Y:S01]  /*3b00*/  P2R R59, PR, RZ, 0x20 ;  /* 0x00000020ff3b7803 */ /* 0x000fe20000000000 */
[----:B----4-:R-:W-:Y:S01]  /*3b10*/  @!P4 FMUL R54, R54, R54 ;  /* 0x000000363636c220 */ /* 0x010fe20000400000 */
[----:B------:R-:W-:Y:S01]  /*3b20*/  FSETP.GEU.AND P4, PT, R145, -126, PT ;  /* 0xc2fc00009100780b */ /* 0x000fe20003f8e000 */
[----:B------:R-:W-:Y:S01]  /*3b30*/  @!P3 FMUL R25, R25, 0.5 ;  /* 0x3f0000001919b820 */ /* 0x000fe20000400000 */
[----:B------:R-:W-:Y:S01]  /*3b40*/  FSETP.GEU.AND P5, PT, R148, -126, PT ;  /* 0xc2fc00009400780b */ /* 0x000fe20003fae000 */
[----:B--23--:R-:W-:-:S12]  /*3b50*/  @!P6 BRA `(.L_x_23) ;  /* 0x000000e400b0e947 */ /* 0x00cfd80003800000 */
.L_x_77:
[----:B-1----:R-:W-:Y:S01]  /*3b60*/  @!P1 FMUL R55, R55, R55 ;  /* 0x0000003737379220 */ /* 0x002fe20000400000 */
[----:B------:R-:W-:Y:S01]  /*3b70*/  @!P2 FMUL R58, R58, R58 ;  /* 0x0000003a3a3aa220 */ /* 0x000fe20000400000 */
[----:B--2---:R1:W2:Y:S01]  /*3b80*/  MUFU.EX2 R11, R25 ;  /* 0x00000019000b7308 */ /* 0x0042a20000000800 */
[----:B------:R-:W-:Y:S01]  /*3b90*/  F2FP.F16.F32.PACK_AB R24, R15, R12 ;  /* 0x0000000c0f18723e */ /* 0x000fe200000000ff */
[----:B------:R-:W-:Y:S01]  /*3ba0*/  UIADD3 UR6, UR14, 0x400, URZ ;  /* 0x000004000e067890 */ /* 0x000fe2000fffe03f */
[----:B------:R-:W-:Y:S01]  /*3bb0*/  F2FP.F16.F32.PACK_AB R26, R20, R19 ;  /* 0x00000013141a723e */ /* 0x000fe200000000ff */
[----:B------:R-:W-:Y:S01]  /*3bc0*/  UMOV UR7, 0x80000020 ;  /* 0x8000002000077882 */ /* 0x000fe20000000000 */
[----:B------:R-:W-:Y:S01]  /*3bd0*/  F2FP.F16.F32.PACK_AB R27, R58, R55 ;  /* 0x000000373a1b723e */ /* 0x000fe200000000ff */
[----:B------:R-:W-:Y:S01]  /*3be0*/  @!P4 FMUL R145, R145, 0.5 ;  /* 0x3f0000009191c820 */ /* 0x000fe20000400000 */
[----:B------:R-:W-:Y:S01]  /*3bf0*/  ISETP.NE.AND P6, PT, R59, RZ, PT ;  /* 0x000000ff3b00720c */ /* 0x000fe20003fc5270 */
[----:B------:R-:W-:Y:S01]  /*3c00*/  @!P5 FMUL R148, R148, 0.5 ;  /* 0x3f0000009494d820 */ /* 0x000fe20000400000 */
[----:B-1----:R-:W-:Y:S01]  /*3c10*/  F2FP.F16.F32.PACK_AB R25, R54, R51 ;  /* 0x000000333619723e */ /* 0x002fe200000000ff */
[----:B------:R-:W1:Y:S01]  /*3c20*/  MUFU.EX2 R59, R145 ;  /* 0x00000091003b7308 */ /* 0x000e620000000800 */
[----:B------:R-:W-:Y:S01]  /*3c30*/  FSETP.GEU.AND P2, PT, R149, -126, PT ;  /* 0xc2fc00009500780b */ /* 0x000fe20003f4e000 */
[----:B------:R-:W-:Y:S01]  /*3c40*/  ULDC UR15, c[0x0][0x604] ;  /* 0x00018100000f7ab9 */ /* 0x000fe20000000800 */
[----:B------:R-:W-:Y:S01]  /*3c50*/  WARPGROUP.ARRIVE ;  /* 0x00000000000079c5 */ /* 0x000fe20000000000 */
[----:B------:R-:W-:Y:S01]  /*3c60*/  FSETP.GEU.AND P1, PT, R116, -126, PT ;  /* 0xc2fc00007400780b */ /* 0x000fe20003f2e000 */
[----:B------:R-:W-:Y:S01]  /*3c70*/  ULDC UR21, c[0x0][0x28c] ;  /* 0x0000a30000157ab9 */ /* 0x000fe20000000800 */
[----:B------:R-:W-:-:S02]  /*3c80*/  VIADD R10, R10, 0x100 ;  /* 0x000001000a0a7836 */ /* 0x000fc40000000000 */
[----:B--2---:R-:W-:Y:S01]  /*3c90*/  @!P3 FMUL R11, R11, R11 ;  /* 0x0000000b0b0bb220 */ /* 0x004fe20000400000 */
[----:B------:R-:W2:Y:S01]  /*3ca0*/  MUFU.EX2 R66, R148 ;  /* 0x0000009400427308 */ /* 0x000ea20000000800 */
[----:B------:R-:W-:Y:S01]  /*3cb0*/  HGMMA.64x32x16.F32 R152, R24, gdesc[UR4].tnspB, RZ, !UPT, gsb0 ;  /* 0x4060000418987df0 */ /* 0x000fe2000c0008ff */
[----:B------:R-:W-:Y:S01]  /*3cc0*/  @!P6 FMUL R50, R50, R50 ;  /* 0x000000323232e220 */ /* 0x000fe20000400000 */
[----:B------:R-:W-:Y:S01]  /*3cd0*/  FSETP.GEU.AND P6, PT, R176, -126, PT ;  /* 0xc2fc0000b000780b */ /* 0x000fe20003fce000 */
[----:B------:R-:W-:Y:S01]  /*3ce0*/  UIADD3 UR6, UR14, 0x440, URZ ;  /* 0x000004400e067890 */ /* 0x000fe2000fffe03f */
[----:B------:R-:W-:Y:S01]  /*3cf0*/  FSETP.GEU.AND P3, PT, R113, -126, PT ;  /* 0xc2fc00007100780b */ /* 0x000fe20003f6e000 */
[----:B------:R-:W-:Y:S01]  /*3d00*/  @!P2 FMUL R149, R149, 0.5 ;  /* 0x3f0000009595a820 */ /* 0x000fe20000400000 */
[----:B------:R-:W-:Y:S01]  /*3d10*/  UMOV UR7, 0x80000020 ;  /* 0x8000002000077882 */ /* 0x000fe20000000000 */
[----:B------:R-:W-:Y:S01]  /*3d20*/  LEA.HI.SX32 R18, R18, 0xffffffff, 0x18 ;  /* 0xffffffff12127811 */ /* 0x000fe200078fc2ff */
[----:B-1----:R-:W-:Y:S01]  /*3d30*/  @!P4 FMUL R59, R59, R59 ;  /* 0x0000003b3b3bc220 */ /* 0x002fe20000400000 */
[----:B------:R-:W1:Y:S01]  /*3d40*/  MUFU.EX2 R62, R149 ;  /* 0x00000095003e7308 */ /* 0x000e620000000800 */
[----:B------:R-:W-:Y:S01]  /*3d50*/  @!P1 FMUL R116, R116, 0.5 ;  /* 0x3f00000074749820 */ /* 0x000fe20000400000 */
[----:B------:R-:W-:-:S04]  /*3d60*/  FSETP.GEU.AND P4, PT, R112, -126, PT ;  /* 0xc2fc00007000780b */ /* 0x000fc80003f8e000 */
[----:B------:R-:W-:Y:S01]  /*3d70*/  @!P6 FMUL R176, R176, 0.5 ;  /* 0x3f000000b0b0e820 */ /* 0x000fe20000400000 */
[----:B--2---:R-:W-:Y:S01]  /*3d80*/  @!P5 FMUL R66, R66, R66 ;  /* 0x000000424242d220 */ /* 0x004fe20000400000 */
[----:B------:R-:W-:Y:S01]  /*3d90*/  @!P3 FMUL R113, R113, 0.5 ;  /* 0x3f0000007171b820 */ /* 0x000fe20000400000 */
[----:B------:R-:W2:Y:S01]  /*3da0*/  MUFU.EX2 R116, R116 ;  /* 0x0000007400747308 */ /* 0x000ea20000000800 */
[----:B------:R-:W-:-:S05]  /*3db0*/  FSETP.GEU.AND P5, PT, R177, -126, PT ;  /* 0xc2fc0000b100780b */ /* 0x000fca0003fae000 */
[----:B------:R-:W-:Y:S02]  /*3dc0*/  @!P4 FMUL R112, R112, 0.5 ;  /* 0x3f0000007070c820 */ /* 0x000fe40000400000 */
[----:B------:R-:W3:Y:S01]  /*3dd0*/  MUFU.EX2 R63, R176 ;  /* 0x000000b0003f7308 */ /* 0x000ee20000000800 */
[----:B-1----:R-:W-:Y:S01]  /*3de0*/  @!P2 FMUL R62, R62, R62 ;  /* 0x0000003e3e3ea220 */ /* 0x002fe20000400000 */
[----:B------:R-:W-:-:S04]  /*3df0*/  FSETP.GEU.AND P2, PT, R178, -126, PT ;  /* 0xc2fc0000b200780b */ /* 0x000fc80003f4e000 */
[----:B------:R-:W-:Y:S02]  /*3e00*/  @!P5 FMUL R177, R177, 0.5 ;  /* 0x3f000000b1b1d820 */ /* 0x000fe40000400000 */
[----:B------:R-:W1:Y:S01]  /*3e10*/  MUFU.EX2 R113, R113 ;  /* 0x0000007100717308 */ /* 0x000e620000000800 */
[----:B--2---:R-:W-:Y:S01]  /*3e20*/  @!P1 FMUL R116, R116, R116 ;  /* 0x0000007474749220 */ /* 0x004fe20000400000 */
[----:B------:R-:W-:-:S05]  /*3e30*/  FSETP.GEU.AND P1, PT, R179, -126, PT ;  /* 0xc2fc0000b300780b */ /* 0x000fca0003f2e000 */
[----:B------:R-:W-:Y:S01]  /*3e40*/  @!P2 FMUL R178, R178, 0.5 ;  /* 0x3f000000b2b2a820 */ /* 0x000fe20000400000 */
[----:B------:R-:W2:Y:S01]  /*3e50*/  MUFU.EX2 R112, R112 ;  /* 0x0000007000707308 */ /* 0x000ea20000000800 */
[----:B---3--:R-:W-:Y:S01]  /*3e60*/  @!P6 FMUL R63, R63, R63 ;  /* 0x0000003f3f3fe220 */ /* 0x008fe20000400000 */
[----:B------:R-:W-:-:S05]  /*3e70*/  FSETP.GEU.AND P6, PT, R109, -126, PT ;  /* 0xc2fc00006d00780b */ /* 0x000fca0003fce000 */
[----:B------:R-:W-:Y:S01]  /*3e80*/  @!P1 FMUL R179, R179, 0.5 ;  /* 0x3f000000b3b39820 */ /* 0x000fe20000400000 */
[----:B------:R-:W-:Y:S02]  /*3e90*/  WARPGROUP.DEPBAR.LE gsb0, 0x0 ;  /* 0x00008000000079c5 */ /* 0x000fe40000010000 */
[----:B------:R-:W-:Y:S01]  /*3ea0*/  F2FP.F16.F32.PACK_AB R24, R22, R21 ;  /* 0x000000151618723e */ /* 0x000fe200000000ff */
[----:B-1----:R-:W-:Y:S01]  /*3eb0*/  @!P3 FMUL R113, R113, R113 ;  /* 0x000000717171b220 */ /* 0x002fe20000400000 */
[----:B------:R-:W-:Y:S01]  /*3ec0*/  F2FP.F16.F32.PACK_AB R25, R66, R59 ;  /* 0x0000003b4219723e */ /* 0x000fe200000000ff */
[----:B------:R-:W1:Y:S01]  /*3ed0*/  MUFU.EX2 R67, R177 ;  /* 0x000000b100437308 */ /* 0x000e620000000800 */
[----:B------:R-:W-:Y:S01]  /*3ee0*/  F2FP.F16.F32.PACK_AB R26, R36, R29 ;  /* 0x0000001d241a723e */ /* 0x000fe200000000ff */
[----:B------:R-:W-:Y:S01]  /*3ef0*/  @!P6 FMUL R109, R109, 0.5 ;  /* 0x3f0000006d6de820 */ /* 0x000fe20000400000 */
[----:B------:R-:W-:Y:S01]  /*3f00*/  F2FP.F16.F32.PACK_AB R27, R63, R62 ;  /* 0x0000003e3f1b723e */ /* 0x000fe200000000ff */
[----:B--2---:R-:W-:Y:S01]  /*3f10*/  @!P4 FMUL R112, R112, R112 ;  /* 0x000000707070c220 */ /* 0x004fe20000400000 */
[----:B------:R-:W-:-:S02]  /*3f20*/  FSETP.GEU.AND P3, PT, R180, -126, PT ;  /* 0xc2fc0000b400780b */ /* 0x000fc40003f6e000 */
[----:B------:R-:W-:Y:S01]  /*3f30*/  WARPGROUP.ARRIVE ;  /* 0x00000000000079c5 */ /* 0x000fe20000000000 */
[----:B------:R-:W2:Y:S01]  /*3f40*/  MUFU.EX2 R70, R178 ;  /* 0x000000b200467308 */ /* 0x000ea20000000800 */
[----:B------:R-:W-:-:S04]  /*3f50*/  FSETP.GEU.AND P4, PT, R108, -126, PT ;  /* 0xc2fc00006c00780b */ /* 0x000fc80003f8e000 */
[----:B------:R-:W-:Y:S01]  /*3f60*/  HGMMA.64x32x16.F32 R152, R24, gdesc[UR4].tnspB, R152, gsb0 ;  /* 0x4060000418987df0 */ /* 0x000fe20008000898 */
[----:B------:R-:W-:Y:S02]  /*3f70*/  UIADD3 UR6, UR14, 0x480, URZ ;  /* 0x000004800e067890 */ /* 0x000fe4000fffe03f */
[----:B------:R-:W3:Y:S01]  /*3f80*/  MUFU.EX2 R74, R179 ;  /* 0x000000b3004a7308 */ /* 0x000ee20000000800 */
[----:B-1----:R-:W-:Y:S01]  /*3f90*/  @!P5 FMUL R67, R67, R67 ;  /* 0x000000434343d220 */ /* 0x002fe20000400000 */
[----:B------:R-:W-:Y:S01]  /*3fa0*/  @!P3 FMUL R180, R180, 0.5 ;  /* 0x3f000000b4b4b820 */ /* 0x000fe20000400000 */
[----:B------:R-:W-:Y:S01]  /*3fb0*/  UMOV UR7, 0x80000020 ;  /* 0x8000002000077882 */ /* 0x000fe20000000000 */
[----:B------:R-:W-:Y:S02]  /*3fc0*/  FSETP.GEU.AND P5, PT, R105, -126, PT ;  /* 0xc2fc00006900780b */ /* 0x000fe40003fae000 */
[----:B------:R-:W-:Y:S02]  /*3fd0*/  @!P4 FMUL R108, R108, 0.5 ;  /* 0x3f0000006c6cc820 */ /* 0x000fe40000400000 */
[----:B------:R-:W1:Y:S01]  /*3fe0*/  MUFU.EX2 R71, R180 ;  /* 0x000000b400477308 */ /* 0x000e620000000800 */
[----:B--2---:R-:W-:Y:S01]  /*3ff0*/  @!P2 FMUL R70, R70, R70 ;  /* 0x000000464646a220 */ /* 0x004fe20000400000 */
[----:B------:R-:W-:-:S06]  /*4000*/  FSETP.GEU.AND P2, PT, R181, -126, PT ;  /* 0xc2fc0000b500780b */ /* 0x000fcc0003f4e000 */
[----:B------:R-:W2:Y:S01]  /*4010*/  MUFU.EX2 R109, R109 ;  /* 0x0000006d006d7308 */ /* 0x000ea20000000800 */
[----:B---3--:R-:W-:Y:S01]  /*4020*/  @!P1 FMUL R74, R74, R74 ;  /* 0x0000004a4a4a9220 */ /* 0x008fe20000400000 */
[----:B------:R-:W-:Y:S01]  /*4030*/  FSETP.GEU.AND P1, PT, R117, -126, PT ;  /* 0xc2fc00007500780b */ /* 0x000fe20003f2e000 */
[----:B------:R-:W-:-:S04]  /*4040*/  @!P5 FMUL R105, R105, 0.5 ;  /* 0x3f0000006969d820 */ /* 0x000fc80000400000 */
[----:B------:R-:W-:Y:S01]  /*4050*/  @!P2 FMUL R181, R181, 0.5 ;  /* 0x3f000000b5b5a820 */ /* 0x000fe20000400000 */
[----:B------:R-:W3:Y:S01]  /*4060*/  MUFU.EX2 R108, R108 ;  /* 0x0000006c006c7308 */ /* 0x000ee20000000800 */
[----:B-1----:R-:W-:Y:S01]  /*4070*/  @!P3 FMUL R71, R71, R71 ;  /* 0x000000474747b220 */ /* 0x002fe20000400000 */
[----:B------:R-:W-:-:S05]  /*4080*/  FSETP.GEU.AND P3, PT, R97, -126, PT ;  /* 0xc2fc00006100780b */ /* 0x000fca0003f6e000 */
[----:B------:R-:W-:Y:S01]  /*4090*/  @!P1 FMUL R117, R117, 0.5 ;  /* 0x3f00000075759820 */ /* 0x000fe20000400000 */
[----:B------:R-:W1:Y:S01]  /*40a0*/  MUFU.EX2 R105, R105 ;  /* 0x0000006900697308 */ /* 0x000e620000000800 */
[----:B--2---:R-:W-:Y:S01]  /*40b0*/  @!P6 FMUL R109, R109, R109 ;  /* 0x0000006d6d6de220 */ /* 0x004fe20000400000 */
[----:B------:R-:W-:-:S05]  /*40c0*/  FSETP.GEU.AND P6, PT, R141, -126, PT ;  /* 0xc2fc00008d00780b */ /* 0x000fca0003fce000 */
[----:B------:R-:W-:Y:S01]  /*40d0*/  @!P3 FMUL R97, R97, 0.5 ;  /* 0x3f0000006161b820 */ /* 0x000fe20000400000 */
[----:B------:R-:W2:Y:S01]  /*40e0*/  MUFU.EX2 R140, R181 ;  /* 0x000000b5008c7308 */ /* 0x000ea20000000800 */
[----:B---3--:R-:W-:Y:S01]  /*40f0*/  @!P4 FMUL R108, R108, R108 ;  /* 0x0000006c6c6cc220 */ /* 0x008fe20000400000 */
[----:B------:R-:W-:Y:S01]  /*4100*/  FSETP.GEU.AND P4, PT, R144, -126, PT ;  /* 0xc2fc00009000780b */ /* 0x000fe20003f8e000 */
[----:B------:R-:W-:Y:S02]  /*4110*/  WARPGROUP.DEPBAR.LE gsb0, 0x0 ;  /* 0x00008000000079c5 */ /* 0x000fe40000010000 */
[----:B------:R-:W-:Y:S02]  /*4120*/  F2FP.F16.F32.PACK_AB R24, R44, R57 ;  /* 0x000000392c18723e */ /* 0x000fe400000000ff */
[----:B------:R-:W-:Y:S01]  /*4130*/  @!P6 FMUL R141, R141, 0.5 ;  /* 0x3f0000008d8de820 */ /* 0x000fe20000400000 */
[----:B------:R-:W-:Y:S01]  /*4140*/  F2FP.F16.F32.PACK_AB R25, R70, R67 ;  /* 0x000000434619723e */ /* 0x000fe200000000ff */
[----:B------:R-:W3:Y:S01]  /*4150*/  MUFU.EX2 R117, R117 ;  /* 0x0000007500757308 */ /* 0x000ee20000000800 */
[----:B------:R-:W-:Y:S01]  /*4160*/  F2FP.F16.F32.PACK_AB R26, R52, R45 ;  /* 0x0000002d341a723e */ /* 0x000fe200000000ff */
[----:B-1----:R-:W-:Y:S01]  /*4170*/  @!P5 FMUL R105, R105, R105 ;  /* 0x000000696969d220 */ /* 0x002fe20000400000 */
[----:B------:R-:W-:-:S03]  /*4180*/  F2FP.F16.F32.PACK_AB R27, R71, R74 ;  /* 0x0000004a471b723e */ /* 0x000fc600000000ff */
[----:B------:R-:W-:Y:S01]  /*4190*/  @!P4 FMUL R144, R144, 0.5 ;  /* 0x3f0000009090c820 */ /* 0x000fe20000400000 */
[----:B------:R-:W-:Y:S01]  /*41a0*/  FSETP.GEU.AND P5, PT, R101, -126, PT ;  /* 0xc2fc00006500780b */ /* 0x000fe20003fae000 */
[----:B--2---:R-:W-:Y:S01]  /*41b0*/  @!P2 FMUL R140, R140, R140 ;  /* 0x0000008c8c8ca220 */ /* 0x004fe20000400000 */
[----:B------:R-:W-:Y:S01]  /*41c0*/  WARPGROUP.ARRIVE ;  /* 0x00000000000079c5 */ /* 0x000fe20000000000 */
[----:B------:R-:W1:Y:S01]  /*41d0*/  MUFU.EX2 R141, R141 ;  /* 0x0000008d008d7308 */ /* 0x000e620000000800 */
[----:B------:R-:W-:-:S04]  /*41e0*/  FSETP.GEU.AND P2, PT, R104, -126, PT ;  /* 0xc2fc00006800780b */ /* 0x000fc80003f4e000 */
[----:B------:R-:W-:Y:S01]  /*41f0*/  HGMMA.64x32x16.F32 R152, R24, gdesc[UR4].tnspB, R152, gsb0 ;  /* 0x4060000418987df0 */ /* 0x000fe20008000898 */
[----:B------:R-:W-:Y:S02]  /*4200*/  UIADD3 UR6, UR14, 0x4c0, URZ ;  /* 0x000004c00e067890 */ /* 0x000fe4000fffe03f */
[----:B------:R-:W2:Y:S01]  /*4210*/  MUFU.EX2 R144, R144 ;  /* 0x0000009000907308 */ /* 0x000ea20000000800 */
[----:B---3--:R-:W-:Y:S01]  /*4220*/  @!P1 FMUL R117, R117, R117 ;  /* 0x0000007575759220 */ /* 0x008fe20000400000 */
[----:B------:R-:W-:Y:S01]  /*4230*/  @!P5 FMUL R101, R101, 0.5 ;  /* 0x3f0000006565d820 */ /* 0x000fe20000400000 */
[----:B------:R-:W-:Y:S01]  /*4240*/  UMOV UR7, 0x80000020 ;  /* 0x8000002000077882 */ /* 0x000fe20000000000 */
[----:B------:R-:W-:Y:S02]  /*4250*/  FSETP.GEU.AND P1, PT, R137, -126, PT ;  /* 0xc2fc00008900780b */ /* 0x000fe40003f2e000 */
[----:B------:R-:W-:Y:S02]  /*4260*/  @!P2 FMUL R104, R104, 0.5 ;  /* 0x3f0000006868a820 */ /* 0x000fe40000400000 */
[----:B------:R-:W3:Y:S01]  /*4270*/  MUFU.EX2 R97, R97 ;  /* 0x0000006100617308 */ /* 0x000ee20000000800 */
[----:B-1----:R-:W-:Y:S01]  /*4280*/  @!P6 FMUL R141, R141, R141 ;  /* 0x0000008d8d8de220 */ /* 0x002fe20000400000 */
[----:B------:R-:W-:-:S06]  /*4290*/  FSETP.GEU.AND P6, PT, R132, -126, PT ;  /* 0xc2fc00008400780b */ /* 0x000fcc0003fce000 */
[----:B------:R-:W1:Y:S01]  /*42a0*/  MUFU.EX2 R120, R101 ;  /* 0x0000006500787308 */ /* 0x000e620000000800 */
[----:B--2---:R-:W-:Y:S01]  /*42b0*/  @!P4 FMUL R144, R144, R144 ;  /* 0x000000909090c220 */ /* 0x004fe20000400000 */
[----:B------:R-:W-:Y:S01]  /*42c0*/  @!P1 FMUL R137, R137, 0.5 ;  /* 0x3f00000089899820 */ /* 0x000fe20000400000 */
[----:B------:R-:W-:-:S04]  /*42d0*/  FSETP.GEU.AND P4, PT, R92, -126, PT ;  /* 0xc2fc00005c00780b */ /* 0x000fc80003f8e000 */
[----:B------:R-:W-:Y:S01]  /*42e0*/  @!P6 FMUL R132, R132, 0.5 ;  /* 0x3f0000008484e820 */ /* 0x000fe20000400000 */
[----:B------:R-:W2:Y:S01]  /*42f0*/  MUFU.EX2 R145, R104 ;  /* 0x0000006800917308 */ /* 0x000ea20000000800 */
[----:B---3--:R-:W-:Y:S01]  /*4300*/  @!P3 FMUL R97, R97, R97 ;  /* 0x000000616161b220 */ /* 0x008fe20000400000 */
[----:B------:R-:W-:-:S06]  /*4310*/  FSETP.GEU.AND P3, PT, R133, -126, PT ;  /* 0xc2fc00008500780b */ /* 0x000fcc0003f6e000 */
[----:B------:R-:W3:Y:S01]  /*4320*/  MUFU.EX2 R137, R137 ;  /* 0x0000008900897308 */ /* 0x000ee20000000800 */
[----:B-1----:R-:W-:Y:S01]  /*4330*/  @!P5 FMUL R120, R120, R120 ;  /* 0x000000787878d220 */ /* 0x002fe20000400000 */
[----:B------:R-:W-:Y:S01]  /*4340*/  FSETP.GEU.AND P5, PT, R136, -126, PT ;  /* 0xc2fc00008800780b */ /* 0x000fe20003fae000 */
[----:B------:R-:W-:-:S04]  /*4350*/  @!P4 FMUL R92, R92, 0.5 ;  /* 0x3f0000005c5cc820 */ /* 0x000fc80000400000 */
[----:B------:R-:W-:Y:S01]  /*4360*/  @!P3 FMUL R133, R133, 0.5 ;  /* 0x3f0000008585b820 */ /* 0x000fe20000400000 */
[----:B------:R-:W1:Y:S01]  /*4370*/  MUFU.EX2 R132, R132 ;  /* 0x0000008400847308 */ /* 0x000e620000000800 */
[----:B--2---:R-:W-:Y:S01]  /*4380*/  @!P2 FMUL R145, R145, R145 ;  /* 0x000000919191a220 */ /* 0x004fe20000400000 */
[----:B------:R-:W-:Y:S01]  /*4390*/  FSETP.GEU.AND P2, PT, R96, -126, PT ;  /* 0xc2fc00006000780b */ /* 0x000fe20003f4e000 */
[----:B------:R-:W-:Y:S02]  /*43a0*/  WARPGROUP.DEPBAR.LE gsb0, 0x0 ;  /* 0x00008000000079c5 */ /* 0x000fe40000010000 */
[----:B------:R-:W-:Y:S02]  /*43b0*/  F2FP.F16.F32.PACK_AB R24, R31, R30 ;  /* 0x0000001e1f18723e */ /* 0x000fe400000000ff */
[----:B------:R-:W-:Y:S01]  /*43c0*/  @!P5 FMUL R136, R136, 0.5 ;  /* 0x3f0000008888d820 */ /* 0x000fe20000400000 */
[----:B------:R-:W-:Y:S01]  /*43d0*/  F2FP.F16.F32.PACK_AB R25, R117, R140 ;  /* 0x0000008c7519723e */ /* 0x000fe200000000ff */
[----:B------:R-:W2:Y:S01]  /*43e0*/  MUFU.EX2 R133, R133 ;  /* 0x0000008500857308 */ /* 0x000ea20000000800 */
[----:B------:R-:W-:Y:S01]  /*43f0*/  F2FP.F16.F32.PACK_AB R26, R35, R34 ;  /* 0x00000022231a723e */ /* 0x000fe200000000ff */
[----:B---3--:R-:W-:Y:S01]  /*4400*/  @!P1 FMUL R137, R137, R137 ;  /* 0x0000008989899220 */ /* 0x008fe20000400000 */
[----:B------:R-:W-:-:S03]  /*4410*/  F2FP.F16.F32.PACK_AB R27, R144, R141 ;  /* 0x0000008d901b723e */ /* 0x000fc600000000ff */
[----:B------:R-:W-:Y:S01]  /*4420*/  @!P2 FMUL R96, R96, 0.5 ;  /* 0x3f0000006060a820 */ /* 0x000fe20000400000 */
[----:B-1----:R-:W-:Y:S01]  /*4430*/  @!P6 FMUL R132, R132, R132 ;  /* 0x000000848484e220 */ /* 0x002fe20000400000 */
[----:B------:R-:W-:Y:S01]  /*4440*/  FSETP.GEU.AND P1, PT, R100, -126, PT ;  /* 0xc2fc00006400780b */ /* 0x000fe20003f2e000 */
[----:B------:R-:W-:Y:S01]  /*4450*/  WARPGROUP.ARRIVE ;  /* 0x00000000000079c5 */ /* 0x000fe20000000000 */
[----:B------:R-:W1:Y:S01]  /*4460*/  MUFU.EX2 R136, R136 ;  /* 0x0000008800887308 */ /* 0x000e620000000800 */
[----:B------:R-:W-:-:S04]  /*4470*/  FSETP.GEU.AND P6, PT, R129, -126, PT ;  /* 0xc2fc00008100780b */ /* 0x000fc80003fce000 */
[----:B------:R-:W-:Y:S01]  /*4480*/  HGMMA.64x32x16.F32 R152, R24, gdesc[UR4].tnspB, R152, gsb0 ;  /* 0x4060000418987df0 */ /* 0x000fe20008000898 */
[----:B------:R-:W-:Y:S02]  /*4490*/  UIADD3 UR6, UR14, 0x500, URZ ;  /* 0x000005000e067890 */ /* 0x000fe4000fffe03f */
[----:B------:R-:W3:Y:S01]  /*44a0*/  MUFU.EX2 R104, R92 ;  /* 0x0000005c00687308 */ /* 0x000ee20000000800 */
[----:B--2---:R-:W-:Y:S01]  /*44b0*/  @!P3 FMUL R133, R133, R133 ;  /* 0x000000858585b220 */ /* 0x004fe20000400000 */
[----:B------:R-:W-:Y:S01]  /*44c0*/  UMOV UR7, 0x80000020 ;  /* 0x8000002000077882 */ /* 0x000fe20000000000 */
[----:B------:R-:W-:Y:S01]  /*44d0*/  FSETP.GEU.AND P3, PT, R124, -126, PT ;  /* 0xc2fc00007c00780b */ /* 0x000fe20003f6e000 */
[----:B------:R-:W-:Y:S02]  /*44e0*/  @!P1 FMUL R100, R100, 0.5 ;  /* 0x3f00000064649820 */ /* 0x000fe40000400000 */
[----:B------:R-:W-:Y:S02]  /*44f0*/  @!P6 FMUL R129, R129, 0.5 ;  /* 0x3f0000008181e820 */ /* 0x000fe40000400000 */
[----:B------:R-:W2:Y:S01]  /*4500*/  MUFU.EX2 R96, R96 ;  /* 0x0000006000607308 */ /* 0x000ea20000000800 */
[----:B-1----:R-:W-:Y:S01]  /*4510*/  @!P5 FMUL R136, R136, R136 ;  /* 0x000000888888d220 */ /* 0x002fe20000400000 */
[----:B------:R-:W-:-:S06]  /*4520*/  FSETP.GEU.AND P5, PT, R85, -126, PT ;  /* 0xc2fc00005500780b */ /* 0x000fcc0003fae000 */
[----:B------:R-:W1:Y:S01]  /*4530*/  MUFU.EX2 R101, R100 ;  /* 0x0000006400657308 */ /* 0x000e620000000800 */
[----:B---3--:R-:W-:Y:S01]  /*4540*/  @!P4 FMUL R104, R104, R104 ;  /* 0x000000686868c220 */ /* 0x008fe20000400000 */
[----:B------:R-:W-:Y:S01]  /*4550*/  FSETP.GEU.AND P4, PT, R125, -126, PT ;  /* 0xc2fc00007d00780b */ /* 0x000fe20003f8e000 */
[----:B------:R-:W-:-:S04]  /*4560*/  @!P3 FMUL R124, R124, 0.5 ;  /* 0x3f0000007c7cb820 */ /* 0x000fc80000400000 */
[----:B------:R-:W-:Y:S01]  /*4570*/  @!P5 FMUL R85, R85, 0.5 ;  /* 0x3f0000005555d820 */ /* 0x000fe20000400000 */
[----:B------:R-:W3:Y:S01]  /*4580*/  MUFU.EX2 R129, R129 ;  /* 0x0000008100817308 */ /* 0x000ee20000000800 */
[----:B--2---:R-:W-:Y:S01]  /*4590*/  @!P2 FMUL R96, R96, R96 ;  /* 0x000000606060a220 */ /* 0x004fe20000400000 */
[----:B------:R-:W-:-:S03]  /*45a0*/  FSETP.GEU.AND P2, PT, R128, -126, PT ;  /* 0xc2fc00008000780b */ /* 0x000fc60003f4e000 */
[----:B------:R-:W-:Y:S02]  /*45b0*/  FADD R19, R19, R96 ;  /* 0x0000006013137221 */ /* 0x000fe40000000000 */
[----:B------:R-:W-:Y:S01]  /*45c0*/  @!P4 FMUL R125, R125, 0.5 ;  /* 0x3f0000007d7dc820 */ /* 0x000fe20000400000 */
[----:B------:R-:W2:Y:S01]  /*45d0*/  MUFU.EX2 R124, R124 ;  /* 0x0000007c007c7308 */ /* 0x000ea20000000800 */
[----:B-1----:R-:W-:Y:S01]  /*45e0*/  @!P1 FMUL R101, R101, R101 ;  /* 0x0000006565659220 */ /* 0x002fe20000400000 */
[----:B------:R-:W-:-:S05]  /*45f0*/  FSETP.GEU.AND P1, PT, R89, -126, PT ;  /* 0xc2fc00005900780b */ /* 0x000fca0003f2e000 */
[----:B------:R-:W-:Y:S01]  /*4600*/  @!P2 FMUL R128, R128, 0.5 ;  /* 0x3f0000008080a820 */ /* 0x000fe20000400000 */
[----:B------:R-:W1:Y:S01]  /*4610*/  MUFU.EX2 R125, R125 ;  /* 0x0000007d007d7308 */ /* 0x000e620000000800 */
[----:B---3--:R-:W-:Y:S01]  /*4620*/  @!P6 FMUL R129, R129, R129 ;  /* 0x000000818181e220 */ /* 0x008fe20000400000 */
[----:B------:R-:W-:Y:S01]  /*4630*/  FSETP.GEU.AND P6, PT, R93, -126, PT ;  /* 0xc2fc00005d00780b */ /* 0x000fe20003fce000 */
[----:B------:R-:W-:Y:S02]  /*4640*/  WARPGROUP.DEPBAR.LE gsb0, 0x0 ;  /* 0x00008000000079c5 */ /* 0x000fe40000010000 */
[----:B------:R-:W-:-:S03]  /*4650*/  F2FP.F16.F32.PACK_AB R24, R39, R38 ;  /* 0x000000262718723e */ /* 0x000fc600000000ff */
[----:B------:R-:W3:Y:S01]  /*4660*/  MUFU.EX2 R128, R128 ;  /* 0x0000008000807308 */ /* 0x000ee20000000800 */
[----:B------:R-:W-:Y:S01]  /*4670*/  F2FP.F16.F32.PACK_AB R25, R132, R137 ;  /* 0x000000898419723e */ /* 0x000fe200000000ff */
[----:B--2---:R-:W-:Y:S01]  /*4680*/  @!P3 FMUL R124, R124, R124 ;  /* 0x0000007c7c7cb220 */ /* 0x004fe20000400000 */
[----:B------:R-:W-:Y:S01]  /*4690*/  F2FP.F16.F32.PACK_AB R26, R43, R42 ;  /* 0x0000002a2b1a723e */ /* 0x000fe200000000ff */
[----:B------:R-:W-:Y:S01]  /*46a0*/  @!P1 FMUL R89, R89, 0.5 ;  /* 0x3f00000059599820 */ /* 0x000fe20000400000 */
[----:B------:R-:W-:Y:S02]  /*46b0*/  F2FP.F16.F32.PACK_AB R27, R136, R133 ;  /* 0x00000085881b723e */ /* 0x000fe400000000ff */
[----:B------:R-:W-:Y:S01]  /*46c0*/  @!P6 FMUL R93, R93, 0.5 ;  /* 0x3f0000005d5de820 */ /* 0x000fe20000400000 */
[----:B-1----:R-:W-:Y:S01]  /*46d0*/  @!P4 FMUL R125, R125, R125 ;  /* 0x0000007d7d7dc220 */ /* 0x002fe20000400000 */
[----:B------:R-:W1:Y:S01]  /*46e0*/  MUFU.EX2 R100, R85 ;  /* 0x0000005500647308 */ /* 0x000e620000000800 */
[----:B------:R-:W-:Y:S01]  /*46f0*/  WARPGROUP.ARRIVE ;  /* 0x00000000000079c5 */ /* 0x000fe20000000000 */
[----:B------:R-:W-:-:S02]  /*4700*/  FSETP.GEU.AND P3, PT, R121, -126, PT ;  /* 0xc2fc00007900780b */ /* 0x000fc40003f6e000 */
[----:B------:R-:W-:-:S03]  /*4710*/  FSETP.GEU.AND P4, PT, R75, -126, PT ;  /* 0xc2fc00004b00780b */ /* 0x000fc60003f8e000 */
[----:B------:R-:W-:Y:S01]  /*4720*/  HGMMA.64x32x16.F32 R152, R24, gdesc[UR4].tnspB, R152, gsb0 ;  /* 0x4060000418987df0 */ /* 0x000fe20008000898 */
[----:B------:R-:W-:Y:S01]  /*4730*/  UIADD3 UR6, UR14, 0x540, URZ ;  /* 0x000005400e067890 */ /* 0x000fe2000fffe03f */
[----:B---3--:R-:W-:Y:S01]  /*4740*/  @!P2 FMUL R128, R128, R128 ;  /* 0x000000808080a220 */ /* 0x008fe20000400000 */
[----:B------:R-:W2:Y:S01]  /*4750*/  MUFU.EX2 R89, R89 ;  /* 0x0000005900597308 */ /* 0x000ea20000000800 */
[----:B------:R-:W-:Y:S01]  /*4760*/  UMOV UR7, 0x80000020 ;  /* 0x8000002000077882 */ /* 0x000fe20000000000 */
[----:B------:R-:W-:-:S03]  /*4770*/  FSETP.GEU.AND P2, PT, R80, -126, PT ;  /* 0xc2fc00005000780b */ /* 0x000fc60003f4e000 */
[----:B------:R-:W-:Y:S01]  /*4780*/  @!P3 FMUL R121, R121, 0.5 ;  /* 0x3f0000007979b820 */ /* 0x000fe20000400000 */
[----:B-1----:R-:W-:Y:S01]  /*4790*/  @!P5 FMUL R100, R100, R100 ;  /* 0x000000646464d220 */ /* 0x002fe20000400000 */
[----:B------:R-:W-:Y:S01]  /*47a0*/  FSETP.GEU.AND P5, PT, R78, -126, PT ;  /* 0xc2fc00004e00780b */ /* 0x000fe20003fae000 */
[----:B------:R-:W1:Y:S01]  /*47b0*/  MUFU.EX2 R148, R93 ;  /* 0x0000005d00947308 */ /* 0x000e620000000800 */
[----:B------:R-:W-:Y:S01]  /*47c0*/  @!P4 FMUL R75, R75, 0.5 ;  /* 0x3f0000004b4bc820 */ /* 0x000fe20000400000 */
[----:B------:R-:W-:-:S05]  /*47d0*/  FADD R21, R21, R100 ;  /* 0x0000006415157221 */ /* 0x000fca0000000000 */
[----:B------:R-:W-:Y:S01]  /*47e0*/  @!P2 FMUL R80, R80, 0.5 ;  /* 0x3f0000005050a820 */ /* 0x000fe20000400000 */
[----:B--2---:R-:W-:Y:S01]  /*47f0*/  @!P1 FMUL R89, R89, R89 ;  /* 0x0000005959599220 */ /* 0x004fe20000400000 */
[----:B------:R-:W-:Y:S01]  /*4800*/  FSETP.GEU.AND P1, PT, R79, -126, PT ;  /* 0xc2fc00004f00780b */ /* 0x000fe20003f2e000 */
[----:B------:R-:W2:Y:S02]  /*4810*/  MUFU.EX2 R121, R121 ;  /* 0x0000007900797308 */ /* 0x000ea40000000800 */
[----:B------:R-:W-:Y:S01]  /*4820*/  @!P5 FMUL R78, R78, 0.5 ;  /* 0x3f0000004e4ed820 */ /* 0x000fe20000400000 */
[----:B-1----:R-:W-:-:S05]  /*4830*/  @!P6 FMUL R148, R148, R148 ;  /* 0x000000949494e220 */ /* 0x002fca0000400000 */
[----:B------:R-:W1:Y:S01]  /*4840*/  MUFU.EX2 R92, R75 ;  /* 0x0000004b005c7308 */ /* 0x000e620000000800 */
[----:B------:R-:W-:Y:S01]  /*4850*/  FSETP.GEU.AND P6, PT, R84, -126, PT ;  /* 0xc2fc00005400780b */ /* 0x000fe20003fce000 */
[----:B------:R-:W-:Y:S02]  /*4860*/  FADD R29, R29, R148 ;  /* 0x000000941d1d7221 */ /* 0x000fe40000000000 */
[----:B------:R-:W-:-:S04]  /*4870*/  @!P1 FMUL R79, R79, 0.5 ;  /* 0x3f0000004f4f9820 */ /* 0x000fc80000400000 */
[----:B------:R-:W3:Y:S01]  /*4880*/  MUFU.EX2 R78, R78 ;  /* 0x0000004e004e7308 */ /* 0x000ee20000000800 */
[----:B--2---:R-:W-:Y:S01]  /*4890*/  @!P3 FMUL R121, R121, R121 ;  /* 0x000000797979b220 */ /* 0x004fe20000400000 */
[----:B------:R-:W-:-:S04]  /*48a0*/  FSETP.GEU.AND P3, PT, R88, -126, PT ;  /* 0xc2fc00005800780b */ /* 0x000fc80003f6e000 */
[----:B------:R-:W-:Y:S02]  /*48b0*/  @!P6 FMUL R84, R84, 0.5 ;  /* 0x3f0000005454e820 */ /* 0x000fe40000400000 */
[----:B------:R-:W2:Y:S01]  /*48c0*/  MUFU.EX2 R79, R79 ;  /* 0x0000004f004f7308 */ /* 0x000ea20000000800 */
[----:B-1----:R-:W-:Y:S01]  /*48d0*/  @!P4 FMUL R92, R92, R92 ;  /* 0x0000005c5c5cc220 */ /* 0x002fe20000400000 */
[----:B------:R-:W-:Y:S01]  /*48e0*/  FSETP.GEU.AND P4, PT, R82, -126, PT ;  /* 0xc2fc00005200780b */ /* 0x000fe20003f8e000 */
[----:B------:R-:W-:Y:S02]  /*48f0*/  WARPGROUP.DEPBAR.LE gsb0, 0x0 ;  /* 0x00008000000079c5 */ /* 0x000fe40000010000 */
[----:B------:R-:W-:Y:S02]  /*4900*/  F2FP.F16.F32.PACK_AB R24, R47, R46 ;  /* 0x0000002e2f18723e */ /* 0x000fe400000000ff */
[----:B------:R-:W-:Y:S01]  /*4910*/  @!P3 FMUL R88, R88, 0.5 ;  /* 0x3f0000005858b820 */ /* 0x000fe20000400000 */
[----:B------:R-:W-:Y:S01]  /*4920*/  F2FP.F16.F32.PACK_AB R25, R124, R129 ;  /* 0x000000817c19723e */ /* 0x000fe200000000ff */
[----:B---3--:R-:W-:Y:S01]  /*4930*/  @!P5 FMUL R78, R78, R78 ;  /* 0x0000004e4e4ed220 */ /* 0x008fe20000400000 */
[----:B------:R-:W-:Y:S01]  /*4940*/  F2FP.F16.F32.PACK_AB R26, R11, R50 ;  /* 0x000000320b1a723e */ /* 0x000fe200000000ff */
[----:B------:R-:W1:Y:S01]  /*4950*/  MUFU.EX2 R85, R80 ;  /* 0x0000005000557308 */ /* 0x000e620000000800 */
[----:B------:R-:W-:-:S02]  /*4960*/  F2FP.F16.F32.PACK_AB R27, R128, R125 ;  /* 0x0000007d801b723e */ /* 0x000fc400000000ff */
[----:B------:R-:W-:Y:S01]  /*4970*/  FSETP.GEU.AND P5, PT, R83, -126, PT ;  /* 0xc2fc00005300780b */ /* 0x000fe20003fae000 */
[----:B------:R-:W-:Y:S01]  /*4980*/  @!P4 FMUL R82, R82, 0.5 ;  /* 0x3f0000005252c820 */ /* 0x000fe20000400000 */
[----:B------:R-:W-:Y:S01]  /*4990*/  WARPGROUP.ARRIVE ;  /* 0x00000000000079c5 */ /* 0x000fe20000000000 */
[----:B--2---:R-:W-:Y:S01]  /*49a0*/  @!P1 FMUL R79, R79, R79 ;  /* 0x0000004f4f4f9220 */ /* 0x004fe20000400000 */
[----:B------:R-:W-:Y:S01]  /*49b0*/  FSETP.GEU.AND P1, PT, R73, -126, PT ;  /* 0xc2fc00004900780b */ /* 0x000fe20003f2e000 */
[----:B------:R-:W2:Y:S03]  /*49c0*/  MUFU.EX2 R84, R84 ;  /* 0x0000005400547308 */ /* 0x000ea60000000800 */
[----:B------:R-:W-:Y:S01]  /*49d0*/  HGMMA.64x32x16.F32 R152, R24, gdesc[UR4].tnspB, R152, gsb0 ;  /* 0x4060000418987df0 */ /* 0x000fe20008000898 */
[----:B------:R-:W-:Y:S01]  /*49e0*/  UIADD3 UR6, UR14, 0x580, URZ ;  /* 0x000005800e067890 */ /* 0x000fe2000fffe03f */
[----:B------:R-:W-:-:S03]  /*49f0*/  UMOV UR7, 0x80000020 ;  /* 0x8000002000077882 */ /* 0x000fc60000000000 */
[----:B------:R-:W3:Y:S01]  /*4a00*/  MUFU.EX2 R75, R88 ;  /* 0x00000058004b7308 */ /* 0x000ee20000000800 */
[----:B-1----:R-:W-:Y:S01]  /*4a10*/  @!P2 FMUL R85, R85, R85 ;  /* 0x000000555555a220 */ /* 0x002fe20000400000 */
[----:B------:R-:W-:Y:S01]  /*4a20*/  FSETP.GEU.AND P2, PT, R86, -126, PT ;  /* 0xc2fc00005600780b */ /* 0x000fe20003f4e000 */
[----:B------:R-:W-:Y:S01]  /*4a30*/  @!P5 FMUL R83, R83, 0.5 ;  /* 0x3f0000005353d820 */ /* 0x000fe20000400000 */
[----:B------:R-:W-:Y:S01]  /*4a40*/  @!P1 FMUL R73, R73, 0.5 ;  /* 0x3f00000049499820 */ /* 0x000fe20000400000 */
[----:B------:R-:W-:-:S03]  /*4a50*/  FADD R36, R36, R85 ;  /* 0x0000005524247221 */ /* 0x000fc60000000000 */
[----:B------:R-:W1:Y:S01]  /*4a60*/  MUFU.EX2 R82, R82 ;  /* 0x0000005200527308 */ /* 0x000e620000000800 */
[----:B--2---:R-:W-:Y:S01]  /*4a70*/  @!P6 FMUL R84, R84, R84 ;  /* 0x000000545454e220 */ /* 0x004fe20000400000 */
[----:B------:R-:W-:-:S03]  /*4a80*/  FSETP.GEU.AND P6, PT, R87, -126, PT ;  /* 0xc2fc00005700780b */ /* 0x000fc60003fce000 */
[----:B------:R-:W-:Y:S02]  /*4a90*/  FADD R57, R57, R84 ;  /* 0x0000005439397221 */ /* 0x000fe40000000000 */
[----:B------:R-:W-:Y:S01]  /*4aa0*/  @!P2 FMUL R86, R86, 0.5 ;  /* 0x3f0000005656a820 */ /* 0x000fe20000400000 */
[----:B------:R-:W2:Y:S01]  /*4ab0*/  MUFU.EX2 R83, R83 ;  /* 0x0000005300537308 */ /* 0x000ea20000000800 */
[----:B---3--:R-:W-:Y:S01]  /*4ac0*/  @!P3 FMUL R75, R75, R75 ;  /* 0x0000004b4b4bb220 */ /* 0x008fe20000400000 */
[----:B------:R-:W-:-:S03]  /*4ad0*/  FSETP.GEU.AND P3, PT, R77, -126, PT ;  /* 0xc2fc00004d00780b */ /* 0x000fc60003f6e000 */
[----:B------:R-:W-:Y:S02]  /*4ae0*/  FADD R44, R44, R75 ;  /* 0x0000004b2c2c7221 */ /* 0x000fe40000000000 */
        /* <DEDUP_REMOVED lines=13> */
[----:B------:R-:W-:-:S03]  /*4bc0*/  F2FP.F16.F32.PACK_AB R24, R113, R116 ;  /* 0x000000747118723e */ /* 0x000fc600000000ff */
[----:B------:R-:W3:Y:S01]  /*4bd0*/  MUFU.EX2 R77, R77 ;  /* 0x0000004d004d7308 */ /* 0x000ee20000000800 */
[----:B------:R-:W-:Y:S01]  /*4be0*/  F2FP.F16.F32.PACK_AB R25, R92, R121 ;  /* 0x000000795c19723e */ /* 0x000fe200000000ff */
[----:B-1----:R-:W-:Y:S01]  /*4bf0*/  @!P6 FMUL R87, R87, R87 ;  /* 0x000000575757e220 */ /* 0x002fe20000400000 */
[----:B------:R-:W-:Y:S01]  /*4c00*/  F2FP.F16.F32.PACK_AB R26, R109, R112 ;  /* 0x000000706d1a723e */ /* 0x000fe200000000ff */
[----:B------:R-:W-:Y:S01]  /*4c10*/  @!P5 FMUL R90, R90, 0.5 ;  /* 0x3f0000005a5ad820 */ /* 0x000fe20000400000 */
[----:B------:R-:W-:Y:S02]  /*4c20*/  F2FP.F16.F32.PACK_AB R27, R79, R78 ;  /* 0x0000004e4f1b723e */ /* 0x000fe400000000ff */
[----:B------:R-:W-:Y:S01]  /*4c30*/  @!P2 FMUL R91, R91, 0.5 ;  /* 0x3f0000005b5ba820 */ /* 0x000fe20000400000 */
[----:B------:R-:W1:Y:S01]  /*4c40*/  MUFU.EX2 R81, R81 ;  /* 0x0000005100517308 */ /* 0x000e620000000800 */
[----:B------:R-:W-:Y:S01]  /*4c50*/  WARPGROUP.ARRIVE ;  /* 0x00000000000079c5 */ /* 0x000fe20000000000 */
[----:B--2---:R-:W-:Y:S01]  /*4c60*/  @!P1 FMUL R80, R80, R80 ;  /* 0x0000005050509220 */ /* 0x004fe20000400000 */
[----:B------:R-:W-:-:S02]  /*4c70*/  FSETP.GEU.AND P1, PT, R94, -126, PT ;  /* 0xc2fc00005e00780b */ /* 0x000fc40003f2e000 */
[----:B------:R-:W-:Y:S01]  /*4c80*/  FSETP.GEU.AND P6, PT, R68, -126, PT ;  /* 0xc2fc00004400780b */ /* 0x000fe20003fce000 */
[----:B------:R-:W-:Y:S01]  /*4c90*/  FADD R45, R45, R80 ;  /* 0x000000502d2d7221 */ /* 0x000fe20000000000 */
[----:B------:R-:W-:Y:S01]  /*4ca0*/  HGMMA.64x32x16.F32 R152, R24, gdesc[UR4].tnspB, R152, gsb0 ;  /* 0x4060000418987df0 */ /* 0x000fe20008000898 */
[----:B------:R-:W-:Y:S01]  /*4cb0*/  UIADD3 UR6, UR14, 0x5c0, URZ ;  /* 0x000005c00e067890 */ /* 0x000fe2000fffe03f */
[----:B---3--:R-:W-:Y:S01]  /*4cc0*/  @!P3 FMUL R77, R77, R77 ;  /* 0x0000004d4d4db220 */ /* 0x008fe20000400000 */
[----:B------:R-:W-:Y:S01]  /*4cd0*/  UMOV UR7, 0x80000020 ;  /* 0x8000002000077882 */ /* 0x000fe20000000000 */
[----:B------:R-:W-:Y:S01]  /*4ce0*/  FSETP.GEU.AND P3, PT, R95, -126, PT ;  /* 0xc2fc00005f00780b */ /* 0x000fe20003f6e000 */
[----:B------:R-:W2:Y:S01]  /*4cf0*/  MUFU.EX2 R168, R90 ;  /* 0x0000005a00a87308 */ /* 0x000ea20000000800 */
[----:B------:R-:W-:-:S03]  /*4d00*/  FADD R52, R52, R77 ;  /* 0x0000004d34347221 */ /* 0x000fc60000000000 */
[----:B------:R-:W-:Y:S01]  /*4d10*/  @!P1 FMUL R94, R94, 0.5 ;  /* 0x3f0000005e5e9820 */ /* 0x000fe20000400000 */
[----:B-1----:R-:W-:Y:S01]  /*4d20*/  @!P4 FMUL R81, R81, R81 ;  /* 0x000000515151c220 */ /* 0x002fe20000400000 */
[----:B------:R-:W-:Y:S01]  /*4d30*/  FSETP.GEU.AND P4, PT, R72, -126, PT ;  /* 0xc2fc00004800780b */ /* 0x000fe20003f8e000 */
[----:B------:R-:W-:Y:S01]  /*4d40*/  @!P6 FMUL R68, R68, 0.5 ;  /* 0x3f0000004444e820 */ /* 0x000fe20000400000 */
[----:B------:R-:W1:Y:S01]  /*4d50*/  MUFU.EX2 R93, R91 ;  /* 0x0000005b005d7308 */ /* 0x000e620000000800 */
[----:B------:R-:W-:-:S03]  /*4d60*/  FADD R30, R30, R81 ;  /* 0x000000511e1e7221 */ /* 0x000fc60000000000 */
[----:B------:R-:W-:-:S04]  /*4d70*/  @!P3 FMUL R95, R95, 0.5 ;  /* 0x3f0000005f5fb820 */ /* 0x000fc80000400000 */
[----:B------:R-:W3:Y:S01]  /*4d80*/  MUFU.EX2 R94, R94 ;  /* 0x0000005e005e7308 */ /* 0x000ee20000000800 */
[----:B--2---:R-:W-:Y:S01]  /*4d90*/  @!P5 FMUL R168, R168, R168 ;  /* 0x000000a8a8a8d220 */ /* 0x004fe20000400000 */
[----:B------:R-:W-:Y:S01]  /*4da0*/  FSETP.GEU.AND P5, PT, R76, -126, PT ;  /* 0xc2fc00004c00780b */ /* 0x000fe20003fae000 */
[----:B------:R-:W-:Y:S02]  /*4db0*/  @!P4 FMUL R72, R72, 0.5 ;  /* 0x3f0000004848c820 */ /* 0x000fe40000400000 */
[----:B------:R-:W-:-:S03]  /*4dc0*/  FADD R51, R51, R168 ;  /* 0x000000a833337221 */ /* 0x000fc60000000000 */
[----:B------:R-:W2:Y:S01]  /*4dd0*/  MUFU.EX2 R95, R95 ;  /* 0x0000005f005f7308 */ /* 0x000ea20000000800 */
[----:B-1----:R-:W-:Y:S01]  /*4de0*/  @!P2 FMUL R93, R93, R93 ;  /* 0x0000005d5d5da220 */ /* 0x002fe20000400000 */
[----:B------:R-:W-:-:S03]  /*4df0*/  FSETP.GEU.AND P2, PT, R98, -126, PT ;  /* 0xc2fc00006200780b */ /* 0x000fc60003f4e000 */
[----:B------:R-:W-:Y:S02]  /*4e00*/  FADD R54, R54, R93 ;  /* 0x0000005d36367221 */ /* 0x000fe40000000000 */
[----:B------:R-:W-:Y:S01]  /*4e10*/  @!P5 FMUL R76, R76, 0.5 ;  /* 0x3f0000004c4cd820 */ /* 0x000fe20000400000 */
[----:B------:R-:W1:Y:S01]  /*4e20*/  MUFU.EX2 R88, R68 ;  /* 0x0000004400587308 */ /* 0x000e620000000800 */
[----:B---3--:R-:W-:Y:S01]  /*4e30*/  @!P1 FMUL R94, R94, R94 ;  /* 0x0000005e5e5e9220 */ /* 0x008fe20000400000 */
[----:B------:R-:W-:-:S03]  /*4e40*/  FSETP.GEU.AND P1, PT, R99, -126, PT ;  /* 0xc2fc00006300780b */ /* 0x000fc60003f2e000 */
[----:B------:R-:W-:Y:S02]  /*4e50*/  FADD R55, R55, R94 ;  /* 0x0000005e37377221 */ /* 0x000fe40000000000 */
[----:B------:R-:W-:Y:S01]  /*4e60*/  @!P2 FMUL R98, R98, 0.5 ;  /* 0x3f0000006262a820 */ /* 0x000fe20000400000 */
[----:B------:R-:W3:Y:S01]  /*4e70*/  MUFU.EX2 R73, R72 ;  /* 0x0000004800497308 */ /* 0x000ee20000000800 */
[----:B--2---:R-:W-:Y:S01]  /*4e80*/  @!P3 FMUL R95, R95, R95 ;  /* 0x0000005f5f5fb220 */ /* 0x004fe20000400000 */
[----:B------:R-:W-:Y:S01]  /*4e90*/  FSETP.GEU.AND P3, PT, R61, -126, PT ;  /* 0xc2fc00003d00780b */ /* 0x000fe20003f6e000 */
[----:B------:R-:W-:Y:S02]  /*4ea0*/  WARPGROUP.DEPBAR.LE gsb0, 0x0 ;  /* 0x00008000000079c5 */ /* 0x000fe40000010000 */
[----:B------:R-:W-:-:S03]  /*4eb0*/  F2FP.F16.F32.PACK_AB R24, R105, R108 ;  /* 0x0000006c6918723e */ /* 0x000fc600000000ff */
[----:B------:R-:W2:Y:S01]  /*4ec0*/  MUFU.EX2 R76, R76 ;  /* 0x0000004c004c7308 */ /* 0x000ea20000000800 */
[----:B------:R-:W-:Y:S01]  /*4ed0*/  F2FP.F16.F32.PACK_AB R25, R83, R82 ;  /* 0x000000525319723e */ /* 0x000fe200000000ff */
[----:B-1----:R-:W-:Y:S01]  /*4ee0*/  @!P6 FMUL R88, R88, R88 ;  /* 0x000000585858e220 */ /* 0x002fe20000400000 */
[----:B------:R-:W-:Y:S01]  /*4ef0*/  F2FP.F16.F32.PACK_AB R26, R120, R97 ;  /* 0x00000061781a723e */ /* 0x000fe200000000ff */
[----:B------:R-:W-:Y:S01]  /*4f00*/  @!P1 FMUL R99, R99, 0.5 ;  /* 0x3f00000063639820 */ /* 0x000fe20000400000 */
[----:B------:R-:W-:Y:S01]  /*4f10*/  F2FP.F16.F32.PACK_AB R27, R87, R86 ;  /* 0x00000056571b723e */ /* 0x000fe200000000ff */
[----:B------:R-:W-:Y:S01]  /*4f20*/  FADD R31, R31, R88 ;  /* 0x000000581f1f7221 */ /* 0x000fe20000000000 */
[----:B------:R-:W-:Y:S01]  /*4f30*/  FSETP.GEU.AND P6, PT, R102, -126, PT ;  /* 0xc2fc00006600780b */ /* 0x000fe20003fce000 */
[----:B------:R-:W1:Y:S01]  /*4f40*/  MUFU.EX2 R98, R98 ;  /* 0x0000006200627308 */ /* 0x000e620000000800 */
[----:B------:R-:W-:Y:S01]  /*4f50*/  WARPGROUP.ARRIVE ;  /* 0x00000000000079c5 */ /* 0x000fe20000000000 */
[----:B---3--:R-:W-:Y:S01]  /*4f60*/  @!P4 FMUL R73, R73, R73 ;  /* 0x000000494949c220 */ /* 0x008fe20000400000 */
[----:B------:R-:W-:Y:S01]  /*4f70*/  FSETP.GEU.AND P4, PT, R103, -126, PT ;  /* 0xc2fc00006700780b */ /* 0x000fe20003f8e000 */
[----:B------:R-:W-:Y:S01]  /*4f80*/  @!P3 FMUL R61, R61, 0.5 ;  /* 0x3f0000003d3db820 */ /* 0x000fe20000400000 */
[----:B------:R-:W-:Y:S01]  /*4f90*/  FADD R58, R58, R95 ;  /* 0x0000005f3a3a7221 */ /* 0x000fe20000000000 */
[----:B------:R-:W-:Y:S01]  /*4fa0*/  FADD R34, R34, R73 ;  /* 0x0000004922227221 */ /* 0x000fe20000000000 */
[----:B------:R-:W-:Y:S01]  /*4fb0*/  HGMMA.64x32x16.F32 R152, R24, gdesc[UR4].tnspB, R152, gsb0 ;  /* 0x4060000418987df0 */ /* 0x000fe20008000898 */
[----:B------:R-:W-:Y:S01]  /*4fc0*/  UIADD3 UR6, UR14, 0x600, URZ ;  /* 0x000006000e067890 */ /* 0x000fe2000fffe03f */
[----:B------:R-:W3:Y:S01]  /*4fd0*/  MUFU.EX2 R99, R99 ;  /* 0x0000006300637308 */ /* 0x000ee20000000800 */
[----:B------:R-:W-:Y:S01]  /*4fe0*/  UMOV UR7, 0x80000020 ;  /* 0x8000002000077882 */ /* 0x000fe20000000000 */
[----:B--2---:R-:W-:Y:S01]  /*4ff0*/  @!P5 FMUL R76, R76, R76 ;  /* 0x0000004c4c4cd220 */ /* 0x004fe20000400000 */
[----:B------:R-:W-:Y:S01]  /*5000*/  @!P6 FMUL R102, R102, 0.5 ;  /* 0x3f0000006666e820 */ /* 0x000fe20000400000 */
[----:B------:R-:W-:-:S02]  /*5010*/  FSETP.GEU.AND P5, PT, R65, -126, PT ;  /* 0xc2fc00004100780b */ /* 0x000fc40003fae000 */
[----:B------:R-:W-:Y:S01]  /*5020*/  FADD R35, R35, R76 ;  /* 0x0000004c23237221 */ /* 0x000fe20000000000 */
[----:B------:R-:W-:Y:S01]  /*5030*/  @!P4 FMUL R103, R103, 0.5 ;  /* 0x3f0000006767c820 */ /* 0x000fe20000400000 */
[----:B------:R-:W2:Y:S01]  /*5040*/  MUFU.EX2 R149, R102 ;  /* 0x0000006600957308 */ /* 0x000ea20000000800 */
[----:B-1----:R-:W-:Y:S01]  /*5050*/  @!P2 FMUL R98, R98, R98 ;  /* 0x000000626262a220 */ /* 0x002fe20000400000 */
[----:B------:R-:W-:-:S03]  /*5060*/  FSETP.GEU.AND P2, PT, R69, -126, PT ;  /* 0xc2fc00004500780b */ /* 0x000fc60003f4e000 */
[----:B------:R-:W-:-:S03]  /*5070*/  FADD R59, R59, R98 ;  /* 0x000000623b3b7221 */ /* 0x000fc60000000000 */
[----:B------:R-:W1:Y:S01]  /*5080*/  MUFU.EX2 R68, R103 ;  /* 0x0000006700447308 */ /* 0x000e620000000800 */
[----:B---3--:R-:W-:Y:S01]  /*5090*/  @!P1 FMUL R99, R99, R99 ;  /* 0x0000006363639220 */ /* 0x008fe20000400000 */
[----:B------:R-:W-:Y:S01]  /*50a0*/  @!P5 FMUL R65, R65, 0.5 ;  /* 0x3f0000004141d820 */ /* 0x000fe20000400000 */
[----:B------:R-:W-:Y:S02]  /*50b0*/  FSETP.GEU.AND P1, PT, R106, -126, PT ;  /* 0xc2fc00006a00780b */ /* 0x000fe40003f2e000 */
[----:B------:R-:W-:Y:S02]  /*50c0*/  FADD R66, R66, R99 ;  /* 0x0000006342427221 */ /* 0x000fe40000000000 */
[----:B------:R-:W-:Y:S01]  /*50d0*/  @!P2 FMUL R69, R69, 0.5 ;  /* 0x3f0000004545a820 */ /* 0x000fe20000400000 */
[----:B------:R-:W3:Y:S01]  /*50e0*/  MUFU.EX2 R61, R61 ;  /* 0x0000003d003d7308 */ /* 0x000ee20000000800 */
[----:B--2---:R-:W-:Y:S01]  /*50f0*/  @!P6 FMUL R149, R149, R149 ;  /* 0x000000959595e220 */ /* 0x004fe20000400000 */
[----:B------:R-:W-:-:S03]  /*5100*/  FSETP.GEU.AND P6, PT, R107, -126, PT ;  /* 0xc2fc00006b00780b */ /* 0x000fc60003fce000 */
[----:B------:R-:W-:-:S03]  /*5110*/  FADD R62, R62, R149 ;  /* 0x000000953e3e7221 */ /* 0x000fc60000000000 */
[----:B------:R-:W2:Y:S01]  /*5120*/  MUFU.EX2 R72, R65 ;  /* 0x0000004100487308 */ /* 0x000ea20000000800 */
[----:B-1----:R-:W-:Y:S01]  /*5130*/  @!P4 FMUL R68, R68, R68 ;  /* 0x000000444444c220 */ /* 0x002fe20000400000 */
[----:B------:R-:W-:Y:S01]  /*5140*/  @!P1 FMUL R106, R106, 0.5 ;  /* 0x3f0000006a6a9820 */ /* 0x000fe20000400000 */
[----:B------:R-:W-:Y:S02]  /*5150*/  FSETP.GEU.AND P4, PT, R53, -126, PT ;  /* 0xc2fc00003500780b */ /* 0x000fe40003f8e000 */
[----:B------:R-:W-:Y:S02]  /*5160*/  FADD R63, R63, R68 ;  /* 0x000000443f3f7221 */ /* 0x000fe40000000000 */
[----:B------:R-:W-:Y:S01]  /*5170*/  @!P6 FMUL R107, R107, 0.5 ;  /* 0x3f0000006b6be820 */ /* 0x000fe20000400000 */
[----:B------:R-:W1:Y:S01]  /*5180*/  MUFU.EX2 R69, R69 ;  /* 0x0000004500457308 */ /* 0x000e620000000800 */
[----:B---3--:R-:W-:Y:S01]  /*5190*/  @!P3 FMUL R61, R61, R61 ;  /* 0x0000003d3d3db220 */ /* 0x008fe20000400000 */
[----:B------:R-:W-:-:S03]  /*51a0*/  FSETP.GEU.AND P3, PT, R110, -126, PT ;  /* 0xc2fc00006e00780b */ /* 0x000fc60003f6e000 */
[----:B------:R-:W-:Y:S01]  /*51b0*/  FADD R38, R38, R61 ;  /* 0x0000003d26267221 */ /* 0x000fe20000000000 */
[----:B------:R-:W-:Y:S02]  /*51c0*/  WARPGROUP.DEPBAR.LE gsb0, 0x0 ;  /* 0x00008000000079c5 */ /* 0x000fe40000010000 */
[----:B------:R-:W-:Y:S01]  /*51d0*/  F2FP.F16.F32.PACK_AB R24, R104, R145 ;  /* 0x000000916818723e */ /* 0x000fe200000000ff */
[----:B--2---:R-:W-:Y:S01]  /*51e0*/  @!P5 FMUL R72, R72, R72 ;  /* 0x000000484848d220 */ /* 0x004fe20000400000 */
[----:B------:R-:W-:Y:S01]  /*51f0*/  F2FP.F16.F32.PACK_AB R25, R93, R168 ;  /* 0x000000a85d19723e */ /* 0x000fe200000000ff */
[----:B------:R-:W2:Y:S01]  /*5200*/  MUFU.EX2 R106, R106 ;  /* 0x0000006a006a7308 */ /* 0x000ea20000000800 */
[----:B------:R-:W-:-:S03]  /*5210*/  F2FP.F16.F32.PACK_AB R26, R101, R96 ;  /* 0x00000060651a723e */ /* 0x000fc600000000ff */
[----:B------:R-:W-:Y:S01]  /*5220*/  @!P3 FMUL R110, R110, 0.5 ;  /* 0x3f0000006e6eb820 */ /* 0x000fe20000400000 */
[----:B------:R-:W-:Y:S01]  /*5230*/  F2FP.F16.F32.PACK_AB R27, R95, R94 ;  /* 0x0000005e5f1b723e */ /* 0x000fe200000000ff */
[----:B-1----:R-:W-:Y:S01]  /*5240*/  @!P2 FMUL R69, R69, R69 ;  /* 0x000000454545a220 */ /* 0x002fe20000400000 */
[----:B------:R-:W-:Y:S01]  /*5250*/  FSETP.GEU.AND P5, PT, R111, -126, PT ;  /* 0xc2fc00006f00780b */ /* 0x000fe20003fae000 */
[----:B------:R-:W-:Y:S01]  /*5260*/  @!P4 FMUL R53, R53, 0.5 ;  /* 0x3f0000003535c820 */ /* 0x000fe20000400000 */
[----:B------:R-:W-:Y:S01]  /*5270*/  WARPGROUP.ARRIVE ;  /* 0x00000000000079c5 */ /* 0x000fe20000000000 */
[----:B------:R-:W1:Y:S01]  /*5280*/  MUFU.EX2 R107, R107 ;  /* 0x0000006b006b7308 */ /* 0x000e620000000800 */
[----:B------:R-:W-:Y:S01]  /*5290*/  FSETP.GEU.AND P2, PT, R60, -126, PT ;  /* 0xc2fc00003c00780b */ /* 0x000fe20003f4e000 */
[----:B------:R-:W-:Y:S01]  /*52a0*/  FADD R145, R12, R145 ;  /* 0x000000910c917221 */ /* 0x000fe20000000000 */
[----:B------:R-:W-:Y:S01]  /*52b0*/  FADD R101, R20, R101 ;  /* 0x0000006514657221 */ /* 0x000fe20000000000 */
[----:B------:R-:W-:Y:S01]  /*52c0*/  FADD R104, R15, R104 ;  /* 0x000000680f687221 */ /* 0x000fe20000000000 */
[----:B------:R-:W-:Y:S01]  /*52d0*/  HGMMA.64x32x16.F32 R152, R24, gdesc[UR4].tnspB, R152, gsb0 ;  /* 0x4060000418987df0 */ /* 0x000fe20008000898 */
[----:B------:R-:W-:Y:S01]  /*52e0*/  UIADD3 UR6, UR14, 0x640, URZ ;  /* 0x000006400e067890 */ /* 0x000fe2000fffe03f */
[----:B------:R-:W-:Y:S01]  /*52f0*/  FADD R42, R42, R69 ;  /* 0x000000452a2a7221 */ /* 0x000fe20000000000 */
[----:B------:R-:W-:Y:S01]  /*5300*/  UMOV UR7, 0x80000020 ;  /* 0x8000002000077882 */ /* 0x000fe20000000000 */
[----:B------:R-:W3:Y:S01]  /*5310*/  MUFU.EX2 R103, R110 ;  /* 0x0000006e00677308 */ /* 0x000ee20000000800 */
[----:B------:R-:W-:Y:S01]  /*5320*/  @!P5 FMUL R111, R111, 0.5 ;  /* 0x3f0000006f6fd820 */ /* 0x000fe20000400000 */
[----:B--2---:R-:W-:Y:S01]  /*5330*/  @!P1 FMUL R106, R106, R106 ;  /* 0x0000006a6a6a9220 */ /* 0x004fe20000400000 */
[----:B------:R-:W-:Y:S01]  /*5340*/  FSETP.GEU.AND P1, PT, R64, -126, PT ;  /* 0xc2fc00004000780b */ /* 0x000fe20003f2e000 */
[----:B------:R-:W-:Y:S01]  /*5350*/  FADD R19, R19, R42 ;  /* 0x0000002a13137221 */ /* 0x000fe20000000000 */
[----:B------:R-:W-:Y:S01]  /*5360*/  @!P2 FMUL R60, R60, 0.5 ;  /* 0x3f0000003c3ca820 */ /* 0x000fe20000400000 */
[----:B------:R-:W-:Y:S01]  /*5370*/  FADD R39, R39, R72 ;  /* 0x0000004827277221 */ /* 0x000fe20000000000 */
[----:B------:R-:W-:Y:S01]  /*5380*/  FADD R67, R67, R106 ;  /* 0x0000006a43437221 */ /* 0x000fe20000000000 */
[----:B------:R-:W2:Y:S01]  /*5390*/  MUFU.EX2 R102, R111 ;  /* 0x0000006f00667308 */ /* 0x000ea20000000800 */
[----:B-1----:R-:W-:Y:S01]  /*53a0*/  @!P6 FMUL R107, R107, R107 ;  /* 0x0000006b6b6be220 */ /* 0x002fe20000400000 */
[----:B------:R-:W-:Y:S01]  /*53b0*/  FSETP.GEU.AND P6, PT, R114, -126, PT ;  /* 0xc2fc00007200780b */ /* 0x000fe20003fce000 */
[----:B------:R-:W-:Y:S01]  /*53c0*/  FADD R38, R145, R38 ;  /* 0x0000002691267221 */ /* 0x000fe20000000000 */
[----:B------:R-:W-:Y:S01]  /*53d0*/  FADD R39, R104, R39 ;  /* 0x0000002768277221 */ /* 0x000fe20000000000 */
[----:B------:R-:W-:-:S03]  /*53e0*/  FADD R70, R70, R107 ;  /* 0x0000006b46467221 */ /* 0x000fc60000000000 */
[----:B------:R-:W1:Y:S01]  /*53f0*/  MUFU.EX2 R90, R53 ;  /* 0x00000035005a7308 */ /* 0x000e620000000800 */
[----:B---3--:R-:W-:Y:S01]  /*5400*/  @!P3 FMUL R103, R103, R103 ;  /* 0x000000676767b220 */ /* 0x008fe20000400000 */
[----:B------:R-:W-:Y:S01]  /*5410*/  FSETP.GEU.AND P3, PT, R115, -126, PT ;  /* 0xc2fc00007300780b */ /* 0x000fe20003f6e000 */
[----:B------:R-:W-:Y:S02]  /*5420*/  @!P1 FMUL R64, R64, 0.5 ;  /* 0x3f00000040409820 */ /* 0x000fe40000400000 */
[----:B------:R-:W-:Y:S02]  /*5430*/  FADD R74, R74, R103 ;  /* 0x000000674a4a7221 */ /* 0x000fe40000000000 */
        /* <DEDUP_REMOVED lines=12> */
[----:B------:R-:W-:-:S03]  /*5500*/  FSETP.GEU.AND P2, PT, R119, -126, PT ;  /* 0xc2fc00007700780b */ /* 0x000fc60003f4e000 */
[----:B------:R-:W-:Y:S01]  /*5510*/  FADD R46, R46, R53 ;  /* 0x000000352e2e7221 */ /* 0x000fe20000000000 */
[----:B------:R-:W-:Y:S02]  /*5520*/  WARPGROUP.DEPBAR.LE gsb0, 0x0 ;  /* 0x00008000000079c5 */ /* 0x000fe40000010000 */
[----:B------:R-:W-:Y:S01]  /*5530*/  F2FP.F16.F32.PACK_AB R24, R89, R100 ;  /* 0x000000645918723e */ /* 0x000fe200000000ff */
[----:B------:R-:W-:Y:S01]  /*5540*/  @!P4 FMUL R118, R118, 0.5 ;  /* 0x3f0000007676c820 */ /* 0x000fe20000400000 */
[----:B------:R-:W-:Y:S01]  /*5550*/  F2FP.F16.F32.PACK_AB R25, R99, R98 ;  /* 0x000000626319723e */ /* 0x000fe200000000ff */
[----:B--2---:R-:W-:Y:S01]  /*5560*/  @!P6 FMUL R111, R111, R111 ;  /* 0x0000006f6f6fe220 */ /* 0x004fe20000400000 */
[----:B------:R-:W-:Y:S01]  /*5570*/  F2FP.F16.F32.PACK_AB R26, R85, R148 ;  /* 0x00000094551a723e */ /* 0x000fe200000000ff */
[----:B------:R-:W2:Y:S01]  /*5580*/  MUFU.EX2 R65, R48 ;  /* 0x0000003000417308 */ /* 0x000ea20000000800 */
[----:B------:R-:W-:Y:S01]  /*5590*/  F2FP.F16.F32.PACK_AB R27, R68, R149 ;  /* 0x00000095441b723e */ /* 0x000fe200000000ff */
[----:B------:R-:W-:Y:S01]  /*55a0*/  @!P2 FMUL R119, R119, 0.5 ;  /* 0x3f0000007777a820 */ /* 0x000fe20000400000 */
[----:B------:R-:W-:Y:S01]  /*55b0*/  FSETP.GEU.AND P6, PT, R56, -126, PT ;  /* 0xc2fc00003800780b */ /* 0x000fe20003fce000 */
[----:B-1----:R-:W-:Y:S01]  /*55c0*/  @!P3 FMUL R60, R60, R60 ;  /* 0x0000003c3c3cb220 */ /* 0x002fe20000400000 */
[----:B------:R-:W-:Y:S01]  /*55d0*/  WARPGROUP.ARRIVE ;  /* 0x00000000000079c5 */ /* 0x000fe20000000000 */
[----:B------:R-:W-:Y:S01]  /*55e0*/  FSETP.GEU.AND P3, PT, R122, -126, PT ;  /* 0xc2fc00007a00780b */ /* 0x000fe20003f6e000 */
[----:B------:R-:W-:Y:S01]  /*55f0*/  FADD R89, R22, R89 ;  /* 0x0000005916597221 */ /* 0x000fe20000000000 */
[----:B------:R-:W1:Y:S01]  /*5600*/  MUFU.EX2 R118, R118 ;  /* 0x0000007600767308 */ /* 0x000e620000000800 */
[----:B------:R-:W-:-:S02]  /*5610*/  FADD R21, R21, R46 ;  /* 0x0000002e15157221 */ /* 0x000fc40000000000 */
[----:B------:R-:W-:Y:S01]  /*5620*/  HGMMA.64x32x16.F32 R152, R24, gdesc[UR4].tnspB, R152, gsb0 ;  /* 0x4060000418987df0 */ /* 0x000fe20008000898 */
[----:B------:R-:W-:Y:S01]  /*5630*/  UIADD3 UR6, UR14, 0x680, URZ ;  /* 0x000006800e067890 */ /* 0x000fe2000fffe03f */
[----:B------:R-:W-:-:S03]  /*5640*/  UMOV UR7, 0x80000020 ;  /* 0x8000002000077882 */ /* 0x000fc60000000000 */
[----:B------:R-:W3:Y:S01]  /*5650*/  MUFU.EX2 R119, R119 ;  /* 0x0000007700777308 */ /* 0x000ee20000000800 */
[----:B--2---:R-:W-:Y:S01]  /*5660*/  @!P5 FMUL R65, R65, R65 ;  /* 0x000000414141d220 */ /* 0x004fe20000400000 */
[----:B------:R-:W-:Y:S01]  /*5670*/  FSETP.GEU.AND P5, PT, R127, -126, PT ;  /* 0xc2fc00007f00780b */ /* 0x000fe20003fae000 */
[----:B------:R-:W-:Y:S01]  /*5680*/  @!P3 FMUL R122, R122, 0.5 ;  /* 0x3f0000007a7ab820 */ /* 0x000fe20000400000 */
[----:B------:R-:W-:Y:S01]  /*5690*/  @!P6 FMUL R56, R56, 0.5 ;  /* 0x3f0000003838e820 */ /* 0x000fe20000400000 */
[----:B------:R-:W-:-:S03]  /*56a0*/  FADD R50, R50, R65 ;  /* 0x0000004132327221 */ /* 0x000fc60000000000 */
[----:B------:R-:W2:Y:S01]  /*56b0*/  MUFU.EX2 R64, R64 ;  /* 0x0000004000407308 */ /* 0x000ea20000000800 */
[----:B-1----:R-:W-:Y:S01]  /*56c0*/  @!P4 FMUL R118, R118, R118 ;  /* 0x000000767676c220 */ /* 0x002fe20000400000 */
[----:B------:R-:W-:Y:S01]  /*56d0*/  FSETP.GEU.AND P4, PT, R123, -126, PT ;  /* 0xc2fc00007b00780b */ /* 0x000fe20003f8e000 */
[----:B------:R-:W-:-:S04]  /*56e0*/  FADD R29, R29, R50 ;  /* 0x000000321d1d7221 */ /* 0x000fc80000000000 */
[----:B------:R-:W-:Y:S01]  /*56f0*/  @!P5 FMUL R127, R127, 0.5 ;  /* 0x3f0000007f7fd820 */ /* 0x000fe20000400000 */
[----:B------:R-:W1:Y:S01]  /*5700*/  MUFU.EX2 R122, R122 ;  /* 0x0000007a007a7308 */ /* 0x000e620000000800 */
[----:B---3--:R-:W-:Y:S01]  /*5710*/  @!P2 FMUL R119, R119, R119 ;  /* 0x000000777777a220 */ /* 0x008fe20000400000 */
[----:B------:R-:W-:-:S05]  /*5720*/  FSETP.GEU.AND P2, PT, R126, -126, PT ;  /* 0xc2fc00007e00780b */ /* 0x000fca0003f4e000 */
[----:B------:R-:W-:Y:S01]  /*5730*/  @!P4 FMUL R123, R123, 0.5 ;  /* 0x3f0000007b7bc820 */ /* 0x000fe20000400000 */
[----:B------:R-:W3:Y:S01]  /*5740*/  MUFU.EX2 R127, R127 ;  /* 0x0000007f007f7308 */ /* 0x000ee20000000800 */
[----:B--2---:R-:W-:Y:S01]  /*5750*/  @!P1 FMUL R64, R64, R64 ;  /* 0x0000004040409220 */ /* 0x004fe20000400000 */
[----:B------:R-:W-:-:S05]  /*5760*/  FSETP.GEU.AND P1, PT, R49, -126, PT ;  /* 0xc2fc00003100780b */ /* 0x000fca0003f2e000 */
        /* <DEDUP_REMOVED lines=10> */
[----:B------:R3:W4:Y:S01]  /*5810*/  MUFU.EX2 R91, R56 ;  /* 0x00000038005b7308 */ /* 0x0007220000000800 */
[----:B------:R-:W-:Y:S01]  /*5820*/  F2FP.F16.F32.PACK_AB R25, R107, R106 ;  /* 0x0000006a6b19723e */ /* 0x000fe200000000ff */
[----:B--2---:R-:W-:Y:S01]  /*5830*/  @!P4 FMUL R123, R123, R123 ;  /* 0x0000007b7b7bc220 */ /* 0x004fe20000400000 */
[----:B------:R-:W-:Y:S01]  /*5840*/  F2FP.F16.F32.PACK_AB R26, R77, R80 ;  /* 0x000000504d1a723e */ /* 0x000fe200000000ff */
[----:B------:R-:W-:Y:S01]  /*5850*/  @!P3 FMUL R40, R40, 0.5 ;  /* 0x3f0000002828b820 */ /* 0x000fe20000400000 */
[----:B------:R-:W-:Y:S02]  /*5860*/  F2FP.F16.F32.PACK_AB R27, R102, R103 ;  /* 0x00000067661b723e */ /* 0x000fe400000000ff */
[----:B------:R-:W-:Y:S01]  /*5870*/  FSETP.GEU.AND P4, PT, R130, -126, PT ;  /* 0xc2fc00008200780b */ /* 0x000fe20003f8e000 */
[----:B------:R-:W2:Y:S01]  /*5880*/  MUFU.EX2 R48, R49 ;  /* 0x0000003100307308 */ /* 0x000ea20000000800 */
[----:B------:R-:W-:Y:S01]  /*5890*/  WARPGROUP.ARRIVE ;  /* 0x00000000000079c5 */ /* 0x000fe20000000000 */
[----:B-1----:R-:W-:Y:S01]  /*58a0*/  @!P2 FMUL R126, R126, R126 ;  /* 0x0000007e7e7ea220 */ /* 0x002fe20000400000 */
[----:B------:R-:W-:Y:S01]  /*58b0*/  FSETP.GEU.AND P2, PT, R131, -126, PT ;  /* 0xc2fc00008300780b */ /* 0x000fe20003f4e000 */
[----:B------:R-:W-:Y:S01]  /*58c0*/  @!P5 FMUL R134, R134, 0.5 ;  /* 0x3f0000008686d820 */ /* 0x000fe20000400000 */
[----:B---3--:R-:W-:-:S02]  /*58d0*/  FADD R56, R43, R90 ;  /* 0x0000005a2b387221 */ /* 0x008fc40000000000 */
[----:B------:R-:W-:Y:S01]  /*58e0*/  HGMMA.64x32x16.F32 R152, R24, gdesc[UR4].tnspB, R152, gsb0 ;  /* 0x4060000418987df0 */ /* 0x000fe20008000898 */
[----:B------:R-:W-:Y:S01]  /*58f0*/  UIADD3 UR6, UR14, 0x6c0, URZ ;  /* 0x000006c00e067890 */ /* 0x000fe2000fffe03f */
[----:B----4-:R-:W-:Y:S01]  /*5900*/  @!P6 FMUL R91, R91, R91 ;  /* 0x0000005b5b5be220 */ /* 0x010fe20000400000 */
[----:B------:R-:W-:Y:S01]  /*5910*/  UMOV UR7, 0x80000020 ;  /* 0x8000002000077882 */ /* 0x000fe20000000000 */
[----:B------:R-:W-:Y:S01]  /*5920*/  FSETP.GEU.AND P6, PT, R135, -126, PT ;  /* 0xc2fc00008700780b */ /* 0x000fe20003fce000 */
[----:B------:R-:W-:Y:S01]  /*5930*/  @!P4 FMUL R130, R130, 0.5 ;  /* 0x3f0000008282c820 */ /* 0x000fe20000400000 */
[----:B------:R-:W1:Y:S01]  /*5940*/  MUFU.EX2 R134, R134 ;  /* 0x0000008600867308 */ /* 0x000e620000000800 */
[----:B------:R-:W-:Y:S01]  /*5950*/  FADD R116, R116, R91 ;  /* 0x0000005b74747221 */ /* 0x000fe20000000000 */
[----:B------:R-:W-:Y:S01]  /*5960*/  FADD R56, R101, R56 ;  /* 0x0000003865387221 */ /* 0x000fe20000000000 */
[----:B------:R-:W-:Y:S01]  /*5970*/  @!P2 FMUL R131, R131, 0.5 ;  /* 0x3f0000008383a820 */ /* 0x000fe20000400000 */
[----:B--2---:R-:W-:Y:S01]  /*5980*/  @!P1 FMUL R48, R48, R48 ;  /* 0x0000003030309220 */ /* 0x004fe20000400000 */
[----:B------:R-:W-:Y:S01]  /*5990*/  FSETP.GEU.AND P1, PT, R41, -126, PT ;  /* 0xc2fc00002900780b */ /* 0x000fe20003f2e000 */
[----:B------:R-:W-:-:S02]  /*59a0*/  FADD R57, R57, R116 ;  /* 0x0000007439397221 */ /* 0x000fc40000000000 */
[----:B------:R-:W2:Y:S01]  /*59b0*/  MUFU.EX2 R130, R130 ;  /* 0x0000008200827308 */ /* 0x000ea20000000800 */
[----:B------:R-:W-:Y:S01]  /*59c0*/  FADD R11, R11, R48 ;  /* 0x000000300b0b7221 */ /* 0x000fe20000000000 */
[----:B------:R-:W-:Y:S01]  /*59d0*/  FADD R38, R38, R57 ;  /* 0x0000003926267221 */ /* 0x000fe20000000000 */
[----:B------:R-:W-:Y:S02]  /*59e0*/  @!P6 FMUL R135, R135, 0.5 ;  /* 0x3f0000008787e820 */ /* 0x000fe40000400000 */
[----:B------:R-:W-:-:S03]  /*59f0*/  FADD R11, R36, R11 ;  /* 0x0000000b240b7221 */ /* 0x000fc60000000000 */
[----:B------:R-:W3:Y:S01]  /*5a00*/  MUFU.EX2 R131, R131 ;  /* 0x0000008300837308 */ /* 0x000ee20000000800 */
[----:B-1----:R-:W-:Y:S01]  /*5a10*/  @!P5 FMUL R134, R134, R134 ;  /* 0x000000868686d220 */ /* 0x002fe20000400000 */
[----:B------:R-:W-:Y:S01]  /*5a20*/  @!P1 FMUL R41, R41, 0.5 ;  /* 0x3f00000029299820 */ /* 0x000fe20000400000 */
[----:B------:R-:W-:Y:S02]  /*5a30*/  FSETP.GEU.AND P5, PT, R139, -126, PT ;  /* 0xc2fc00008b00780b */ /* 0x000fe40003fae000 */
[----:B------:R-:W-:-:S03]  /*5a40*/  FADD R125, R125, R134 ;  /* 0x000000867d7d7221 */ /* 0x000fc60000000000 */
[----:B------:R-:W1:Y:S01]  /*5a50*/  MUFU.EX2 R135, R135 ;  /* 0x0000008700877308 */ /* 0x000e620000000800 */
[----:B--2---:R-:W-:Y:S01]  /*5a60*/  @!P4 FMUL R130, R130, R130 ;  /* 0x000000828282c220 */ /* 0x004fe20000400000 */
[----:B------:R-:W-:Y:S01]  /*5a70*/  FSETP.GEU.AND P4, PT, R33, -126, PT ;  /* 0xc2fc00002100780b */ /* 0x000fe20003f8e000 */
[----:B------:R-:W-:-:S05]  /*5a80*/  FADD R62, R62, R125 ;  /* 0x0000007d3e3e7221 */ /* 0x000fca0000000000 */
[----:B------:R-:W2:Y:S01]  /*5a90*/  MUFU.EX2 R12, R41 ;  /* 0x00000029000c7308 */ /* 0x000ea20000000800 */
[----:B---3--:R-:W-:Y:S01]  /*5aa0*/  @!P2 FMUL R131, R131, R131 ;  /* 0x000000838383a220 */ /* 0x008fe20000400000 */
[----:B------:R-:W-:Y:S01]  /*5ab0*/  FSETP.GEU.AND P2, PT, R138, -126, PT ;  /* 0xc2fc00008a00780b */ /* 0x000fe20003f4e000 */
[----:B------:R-:W-:-:S04]  /*5ac0*/  @!P5 FMUL R139, R139, 0.5 ;  /* 0x3f0000008b8bd820 */ /* 0x000fc80000400000 */
[----:B------:R-:W-:Y:S01]  /*5ad0*/  @!P4 FMUL R33, R33, 0.5 ;  /* 0x3f0000002121c820 */ /* 0x000fe20000400000 */
[----:B------:R-:W3:Y:S01]  /*5ae0*/  MUFU.EX2 R15, R40 ;  /* 0x00000028000f7308 */ /* 0x000ee20000000800 */
[----:B-1----:R-:W-:Y:S01]  /*5af0*/  @!P6 FMUL R135, R135, R135 ;  /* 0x000000878787e220 */ /* 0x002fe20000400000 */
[----:B------:R-:W-:Y:S01]  /*5b00*/  FSETP.GEU.AND P6, PT, R142, -126, PT ;  /* 0xc2fc00008e00780b */ /* 0x000fe20003fce000 */
[----:B------:R-:W-:Y:S02]  /*5b10*/  WARPGROUP.DEPBAR.LE gsb0, 0x0 ;  /* 0x00008000000079c5 */ /* 0x000fe40000010000 */
[----:B------:R-:W-:Y:S02]  /*5b20*/  F2FP.F16.F32.PACK_AB R24, R88, R81 ;  /* 0x000000515818723e */ /* 0x000fe400000000ff */
[----:B------:R-:W-:Y:S01]  /*5b30*/  @!P2 FMUL R138, R138, 0.5 ;  /* 0x3f0000008a8aa820 */ /* 0x000fe20000400000 */
[----:B------:R-:W-:Y:S01]  /*5b40*/  F2FP.F16.F32.PACK_AB R25, R60, R111 ;  /* 0x0000006f3c19723e */ /* 0x000fe200000000ff */
[----:B--2---:R-:W-:Y:S01]  /*5b50*/  @!P1 FMUL R12, R12, R12 ;  /* 0x0000000c0c0c9220 */ /* 0x004fe20000400000 */
[----:B------:R-:W-:Y:S01]  /*5b60*/  F2FP.F16.F32.PACK_AB R26, R76, R73 ;  /* 0x000000494c1a723e */ /* 0x000fe200000000ff */
[----:B------:R-:W1:Y:S01]  /*5b70*/  MUFU.EX2 R33, R33 ;  /* 0x0000002100217308 */ /* 0x000e620000000800 */
[----:B------:R-:W-:Y:S01]  /*5b80*/  F2FP.F16.F32.PACK_AB R27, R119, R118 ;  /* 0x00000076771b723e */ /* 0x000fe200000000ff */
[----:B------:R-:W-:Y:S01]  /*5b90*/  FADD R113, R113, R12 ;  /* 0x0000000c71717221 */ /* 0x000fe20000000000 */
[----:B------:R-:W-:Y:S01]  /*5ba0*/  FSETP.GEU.AND P1, PT, R37, -126, PT ;  /* 0xc2fc00002500780b */ /* 0x000fe20003f2e000 */
[----:B------:R-:W-:Y:S01]  /*5bb0*/  @!P6 FMUL R142, R142, 0.5 ;  /* 0x3f0000008e8ee820 */ /* 0x000fe20000400000 */
[----:B------:R-:W-:Y:S01]  /*5bc0*/  WARPGROUP.ARRIVE ;  /* 0x00000000000079c5 */ /* 0x000fe20000000000 */
[----:B---3--:R-:W-:Y:S01]  /*5bd0*/  @!P3 FMUL R15, R15, R15 ;  /* 0x0000000f0f0fb220 */ /* 0x008fe20000400000 */
[----:B------:R-:W-:Y:S01]  /*5be0*/  FSETP.GEU.AND P3, PT, R32, -126, PT ;  /* 0xc2fc00002000780b */ /* 0x000fe20003f6e000 */
[----:B------:R-:W2:Y:S01]  /*5bf0*/  MUFU.EX2 R138, R138 ;  /* 0x0000008a008a7308 */ /* 0x000ea20000000800 */
[----:B------:R-:W-:Y:S01]  /*5c00*/  FADD R40, R47, R64 ;  /* 0x000000402f287221 */ /* 0x000fe20000000000 */
[----:B------:R-:W-:Y:S01]  /*5c10*/  FADD R112, R112, R15 ;  /* 0x0000000f70707221 */ /* 0x000fe20000000000 */
[----:B------:R-:W-:Y:S01]  /*5c20*/  HGMMA.64x32x16.F32 R152, R24, gdesc[UR4].tnspB, R152, gsb0 ;  /* 0x4060000418987df0 */ /* 0x000fe20008000898 */
[----:B------:R-:W-:Y:S01]  /*5c30*/  UIADD3 UR6, UR14, 0x700, URZ ;  /* 0x000007000e067890 */ /* 0x000fe2000fffe03f */
[----:B------:R-:W-:Y:S01]  /*5c40*/  FADD R111, R140, R111 ;  /* 0x0000006f8c6f7221 */ /* 0x000fe20000000000 */
[----:B------:R-:W-:Y:S01]  /*5c50*/  UMOV UR7, 0x80000020 ;  /* 0x8000002000077882 */ /* 0x000fe20000000000 */
[----:B------:R-:W-:Y:S01]  /*5c60*/  FADD R60, R117, R60 ;  /* 0x0000003c753c7221 */ /* 0x000fe20000000000 */
[----:B------:R-:W-:Y:S01]  /*5c70*/  @!P1 FMUL R37, R37, 0.5 ;  /* 0x3f00000025259820 */ /* 0x000fe20000400000 */
[----:B-1----:R-:W-:Y:S01]  /*5c80*/  @!P4 FMUL R33, R33, R33 ;  /* 0x000000212121c220 */ /* 0x002fe20000400000 */
[----:B------:R-:W-:Y:S01]  /*5c90*/  FSETP.GEU.AND P4, PT, R150, -126, PT ;  /* 0xc2fc00009600780b */ /* 0x000fe20003f8e000 */
[----:B------:R-:W-:Y:S01]  /*5ca0*/  FADD R118, R141, R118 ;  /* 0x000000768d767221 */ /* 0x000fe20000000000 */
[----:B------:R-:W1:Y:S01]  /*5cb0*/  MUFU.EX2 R20, R37 ;  /* 0x0000002500147308 */ /* 0x000e620000000800 */
[----:B------:R-:W-:Y:S01]  /*5cc0*/  @!P3 FMUL R32, R32, 0.5 ;  /* 0x3f0000002020b820 */ /* 0x000fe20000400000 */
[----:B------:R-:W-:Y:S01]  /*5cd0*/  FADD R128, R128, R135 ;  /* 0x0000008780807221 */ /* 0x000fe20000000000 */
[----:B------:R-:W-:Y:S01]  /*5ce0*/  FADD R119, R144, R119 ;  /* 0x0000007790777221 */ /* 0x000fe20000000000 */
[----:B------:R-:W-:Y:S01]  /*5cf0*/  FADD R44, R44, R113 ;  /* 0x000000712c2c7221 */ /* 0x000fe20000000000 */
[----:B--2---:R-:W-:Y:S01]  /*5d00*/  @!P2 FMUL R138, R138, R138 ;  /* 0x0000008a8a8aa220 */ /* 0x004fe20000400000 */
[----:B------:R-:W-:Y:S01]  /*5d10*/  FSETP.GEU.AND P2, PT, R28, -126, PT ;  /* 0xc2fc00001c00780b */ /* 0x000fe20003f4e000 */
[----:B------:R-:W-:Y:S01]  /*5d20*/  FADD R112, R45, R112 ;  /* 0x000000702d707221 */ /* 0x000fe20000000000 */
[----:B------:R-:W2:Y:S01]  /*5d30*/  MUFU.EX2 R32, R32 ;  /* 0x0000002000207308 */ /* 0x000ea20000000800 */
[----:B------:R-:W-:Y:S01]  /*5d40*/  FADD R42, R121, R138 ;  /* 0x0000008a792a7221 */ /* 0x000fe20000000000 */
[----:B------:R-:W-:Y:S01]  /*5d50*/  FADD R40, R89, R40 ;  /* 0x0000002859287221 */ /* 0x000fe20000000000 */
[----:B------:R-:W-:Y:S01]  /*5d60*/  @!P4 FMUL R150, R150, 0.5 ;  /* 0x3f0000009696c820 */ /* 0x000fe20000400000 */
[----:B------:R-:W-:Y:S01]  /*5d70*/  FADD R63, R63, R128 ;  /* 0x000000803f3f7221 */ /* 0x000fe20000000000 */
[----:B------:R-:W-:Y:S01]  /*5d80*/  FADD R42, R67, R42 ;  /* 0x0000002a432a7221 */ /* 0x000fe20000000000 */
[----:B------:R-:W-:Y:S01]  /*5d90*/  FADD R39, R39, R44 ;  /* 0x0000002c27277221 */ /* 0x000fe20000000000 */
[----:B------:R-:W-:Y:S01]  /*5da0*/  FADD R19, R19, R112 ;  /* 0x0000007013137221 */ /* 0x000fe20000000000 */
[----:B-1----:R-:W-:Y:S01]  /*5db0*/  @!P1 FMUL R20, R20, R20 ;  /* 0x0000001414149220 */ /* 0x002fe20000400000 */
[----:B------:R-:W-:-:S02]  /*5dc0*/  FSETP.GEU.AND P1, PT, R143, -126, PT ;  /* 0xc2fc00008f00780b */ /* 0x000fc40003f2e000 */
[----:B------:R-:W-:Y:S01]  /*5dd0*/  @!P2 FMUL R28, R28, 0.5 ;  /* 0x3f0000001c1ca820 */ /* 0x000fe20000400000 */
[----:B------:R-:W-:Y:S01]  /*5de0*/  FADD R109, R109, R20 ;  /* 0x000000146d6d7221 */ /* 0x000fe20000000000 */
[----:B--2---:R-:W-:Y:S01]  /*5df0*/  @!P3 FMUL R32, R32, R32 ;  /* 0x000000202020b220 */ /* 0x004fe20000400000 */
[----:B------:R-:W-:-:S03]  /*5e00*/  FSETP.GEU.AND P3, PT, R151, -126, PT ;  /* 0xc2fc00009700780b */ /* 0x000fc60003f6e000 */
[----:B------:R-:W1:Y:S01]  /*5e10*/  MUFU.EX2 R28, R28 ;  /* 0x0000001c001c7308 */ /* 0x000e620000000800 */
[----:B------:R-:W-:-:S04]  /*5e20*/  FADD R109, R52, R109 ;  /* 0x0000006d346d7221 */ /* 0x000fc80000000000 */
[----:B------:R-:W-:Y:S01]  /*5e30*/  @!P1 FMUL R143, R143, 0.5 ;  /* 0x3f0000008f8f9820 */ /* 0x000fe20000400000 */
[----:B------:R-:W-:-:S03]  /*5e40*/  FADD R56, R56, R109 ;  /* 0x0000006d38387221 */ /* 0x000fc60000000000 */
[----:B------:R-:W2:Y:S01]  /*5e50*/  MUFU.EX2 R22, R143 ;  /* 0x0000008f00167308 */ /* 0x000ea20000000800 */
[----:B------:R-:W-:Y:S01]  /*5e60*/  @!P3 FMUL R151, R151, 0.5 ;  /* 0x3f0000009797b820 */ /* 0x000fe20000400000 */
[----:B------:R-:W-:Y:S02]  /*5e70*/  WARPGROUP.DEPBAR.LE gsb0, 0x0 ;  /* 0x00008000000079c5 */ /* 0x000fe40000010000 */
[----:B------:R-:W-:Y:S01]  /*5e80*/  F2FP.F16.F32.PACK_AB R24, R72, R61 ;  /* 0x0000003d4818723e */ /* 0x000fe200000000ff */
[----:B-1----:R-:W-:Y:S01]  /*5e90*/  @!P2 FMUL R28, R28, R28 ;  /* 0x0000001c1c1ca220 */ /* 0x002fe20000400000 */
[----:B------:R-:W-:Y:S02]  /*5ea0*/  F2FP.F16.F32.PACK_AB R26, R90, R69 ;  /* 0x000000455a1a723e */ /* 0x000fe400000000ff */
[----:B------:R-:W-:Y:S01]  /*5eb0*/  F2FP.F16.F32.PACK_AB R25, R123, R122 ;  /* 0x0000007a7b19723e */ /* 0x000fe200000000ff */
[----:B------:R-:W-:Y:S01]  /*5ec0*/  FADD R122, R137, R122 ;  /* 0x0000007a897a7221 */ /* 0x000fe20000000000 */
[----:B------:R-:W-:Y:S01]  /*5ed0*/  F2FP.F16.F32.PACK_AB R27, R127, R126 ;  /* 0x0000007e7f1b723e */ /* 0x000fe200000000ff */
[----:B------:R-:W-:Y:S01]  /*5ee0*/  FADD R123, R132, R123 ;  /* 0x0000007b847b7221 */ /* 0x000fe20000000000 */
[----:B------:R-:W-:Y:S01]  /*5ef0*/  FADD R126, R133, R126 ;  /* 0x0000007e857e7221 */ /* 0x000fe20000000000 */
[----:B--2---:R-:W-:Y:S01]  /*5f00*/  @!P1 FMUL R22, R22, R22 ;  /* 0x0000001616169220 */ /* 0x004fe20000400000 */
[----:B------:R-:W-:Y:S01]  /*5f10*/  WARPGROUP.ARRIVE ;  /* 0x00000000000079c5 */ /* 0x000fe20000000000 */
[----:B------:R-:W-:Y:S01]  /*5f20*/  FSETP.GEU.AND P1, PT, R147, -126, PT ;  /* 0xc2fc00009300780b */ /* 0x000fe20003f2e000 */
[----:B------:R-:W-:Y:S01]  /*5f30*/  FADD R127, R136, R127 ;  /* 0x0000007f887f7221 */ /* 0x000fe20000000000 */
[----:B------:R-:W-:Y:S01]  /*5f40*/  FADD R97, R97, R28 ;  /* 0x0000001c61617221 */ /* 0x000fe20000000000 */
[----:B------:R-:W-:Y:S01]  /*5f50*/  FADD R51, R51, R122 ;  /* 0x0000007a33337221 */ /* 0x000fe20000000000 */
[----:B------:R-:W-:Y:S01]  /*5f60*/  FADD R54, R54, R123 ;  /* 0x0000007b36367221 */ /* 0x000fe20000000000 */
[----:B------:R-:W-:Y:S01]  /*5f70*/  HGMMA.64x32x16.F32 R152, R24, gdesc[UR4].tnspB, R152, gsb0 ;  /* 0x4060000418987df0 */ /* 0x000fe20008000898 */
[----:B------:R-:W-:Y:S01]  /*5f80*/  UIADD3 UR6, UR14, 0x740, URZ ;  /* 0x000007400e067890 */ /* 0x000fe2000fffe03f */
[----:B------:R-:W-:Y:S01]  /*5f90*/  FADD R34, R34, R97 ;  /* 0x0000006122227221 */ /* 0x000fe20000000000 */
[----:B------:R-:W-:Y:S01]  /*5fa0*/  UMOV UR7, 0x80000020 ;  /* 0x8000002000077882 */ /* 0x000fe20000000000 */
[----:B------:R-:W-:Y:S01]  /*5fb0*/  FADD R55, R55, R126 ;  /* 0x0000007e37377221 */ /* 0x000fe20000000000 */
[----:B------:R-:W-:Y:S01]  /*5fc0*/  FADD R58, R58, R127 ;  /* 0x0000007f3a3a7221 */ /* 0x000fe20000000000 */
[----:B------:R-:W-:Y:S01]  /*5fd0*/  FADD R34, R29, R34 ;  /* 0x000000221d227221 */ /* 0x000fe20000000000 */
[----:B------:R-:W-:Y:S01]  /*5fe0*/  FADD R42, R51, R42 ;  /* 0x0000002a332a7221 */ /* 0x000fe20000000000 */
[----:B------:R-:W-:-:S02]  /*5ff0*/  @!P1 FMUL R147, R147, 0.5 ;  /* 0x3f00000093939820 */ /* 0x000fc40000400000 */
[----:B------:R-:W-:Y:S01]  /*6000*/  FADD R34, R19, R34 ;  /* 0x0000002213227221 */ /* 0x000fe20000000000 */
[----:B------:R-:W-:Y:S02]  /*6010*/  WARPGROUP.DEPBAR.LE gsb0, 0x0 ;  /* 0x00008000000079c5 */ /* 0x000fe40000010000 */
[----:B------:R-:W-:Y:S01]  /*6020*/  F2FP.F16.F32.PACK_AB R24, R64, R53 ;  /* 0x000000354018723e */ /* 0x000fe200000000ff */
[----:B------:R-:W-:Y:S01]  /*6030*/  FADD R64, R79, R22 ;  /* 0x000000164f407221 */ /* 0x000fe20000000000 */
[----:B------:R-:W-:Y:S01]  /*6040*/  F2FP.F16.F32.PACK_AB R26, R48, R65 ;  /* 0x00000041301a723e */ /* 0x000fe200000000ff */
[----:B------:R-:W-:Y:S01]  /*6050*/  FADD R48, R129, R130 ;  /* 0x0000008281307221 */ /* 0x000fe20000000000 */
[----:B------:R-:W-:Y:S01]  /*6060*/  F2FP.F16.F32.PACK_AB R25, R131, R130 ;  /* 0x000000828319723e */ /* 0x000fe200000000ff */
[----:B------:R-:W-:Y:S01]  /*6070*/  FADD R131, R124, R131 ;  /* 0x000000837c837221 */ /* 0x000fe20000000000 */
[----:B------:R-:W-:Y:S01]  /*6080*/  F2FP.F16.F32.PACK_AB R27, R135, R134 ;  /* 0x00000086871b723e */ /* 0x000fe200000000ff */
[----:B------:R-:W-:Y:S01]  /*6090*/  FADD R71, R71, R64 ;  /* 0x0000004047477221 */ /* 0x000fe20000000000 */
[----:B------:R-:W-:Y:S01]  /*60a0*/  FADD R48, R59, R48 ;  /* 0x000000303b307221 */ /* 0x000fe20000000000 */
[----:B------:R-:W-:Y:S01]  /*60b0*/  FADD R66, R66, R131 ;  /* 0x0000008342427221 */ /* 0x000fe20000000000 */
[----:B------:R-:W-:Y:S01]  /*60c0*/  WARPGROUP.ARRIVE ;  /* 0x00000000000079c5 */ /* 0x000fe20000000000 */
[----:B------:R-:W-:-:S05]  /*60d0*/  FADD R58, R58, R71 ;  /* 0x000000473a3a7221 */ /* 0x000fca0000000000 */
[----:B------:R-:W-:Y:S01]  /*60e0*/  HGMMA.64x32x16.F32 R152, R24, gdesc[UR4].tnspB, R152, gsb0 ;  /* 0x4060000418987df0 */ /* 0x000fe20008000898 */
[----:B------:R-:W-:Y:S01]  /*60f0*/  UIADD3 UR6, UR14, 0x780, URZ ;  /* 0x000007800e067890 */ /* 0x000fe2000fffe03f */
[----:B------:R-:W-:Y:S01]  /*6100*/  UMOV UR7, 0x80000020 ;  /* 0x8000002000077882 */ /* 0x000fe20000000000 */
[----:B------:R-:W-:Y:S02]  /*6110*/  WARPGROUP.DEPBAR.LE gsb0, 0x0 ;  /* 0x00008000000079c5 */ /* 0x000fe40000010000 */
[----:B------:R-:W1:Y:S01]  /*6120*/  MUFU.EX2 R25, R139 ;  /* 0x0000008b00197308 */ /* 0x000e620000000800 */
[----:B------:R-:W-:Y:S02]  /*6130*/  F2FP.F16.F32.PACK_AB R24, R12, R91 ;  /* 0x0000005b0c18723e */ /* 0x000fe400000000ff */
[----:B------:R-:W-:Y:S01]  /*6140*/  F2FP.F16.F32.PACK_AB R26, R20, R15 ;  /* 0x0000000f141a723e */ /* 0x000fe200000000ff */
[----:B------:R-:W-:Y:S01]  /*6150*/  FADD R20, R105, R32 ;  /* 0x0000002069147221 */ /* 0x000fe20000000000 */
[----:B------:R-:W-:-:S03]  /*6160*/  FADD R15, R108, R33 ;  /* 0x000000216c0f7221 */ /* 0x000fc60000000000 */
[----:B------:R-:W2:Y:S01]  /*6170*/  MUFU.EX2 R27, R142 ;  /* 0x0000008e001b7308 */ /* 0x000ea20000000800 */
[----:B------:R-:W-:Y:S01]  /*6180*/  FADD R31, R31, R20 ;  /* 0x000000141f1f7221 */ /* 0x000fe20000000000 */
[----:B------:R-:W-:-:S03]  /*6190*/  FADD R30, R30, R15 ;  /* 0x0000000f1e1e7221 */ /* 0x000fc60000000000 */
[----:B------:R-:W-:Y:S01]  /*61a0*/  FADD R40, R40, R31 ;  /* 0x0000001f28287221 */ /* 0x000fe20000000000 */
[----:B------:R-:W-:Y:S02]  /*61b0*/  FADD R21, R21, R30 ;  /* 0x0000001e15157221 */ /* 0x000fe40000000000 */
[----:B------:R-:W3:Y:S01]  /*61c0*/  MUFU.EX2 R12, R147 ;  /* 0x00000093000c7308 */ /* 0x000ee20000000800 */
[----:B-1----:R-:W-:Y:S01]  /*61d0*/  @!P5 FMUL R25, R25, R25 ;  /* 0x000000191919d220 */ /* 0x002fe20000400000 */
[----:B------:R-:W-:Y:S01]  /*61e0*/  FSETP.GEU.AND P5, PT, R23, -126, PT ;  /* 0xc2fc00001700780b */ /* 0x000fe20003fae000 */
[----:B------:R-:W-:Y:S01]  /*61f0*/  FADD R21, R38, R21 ;  /* 0x0000001526157221 */ /* 0x000fe20000000000 */
[----:B------:R-:W-:Y:S01]  /*6200*/  FADD R39, R39, R40 ;  /* 0x0000002827277221 */ /* 0x000fe20000000000 */
[----:B------:R-:W-:Y:S01]  /*6210*/  FADD R37, R92, R25 ;  /* 0x000000195c257221 */ /* 0x000fe20000000000 */
[----:B------:R-:W-:Y:S01]  /*6220*/  F2FP.F16.F32.PACK_AB R25, R25, R138 ;  /* 0x0000008a1919723e */ /* 0x000fe200000000ff */
[----:B------:R-:W-:Y:S01]  /*6230*/  FADD R21, R21, R34 ;  /* 0x0000002215157221 */ /* 0x000fe20000000000 */
[----:B------:R-:W1:Y:S01]  /*6240*/  MUFU.EX2 R20, R151 ;  /* 0x0000009700147308 */ /* 0x000e620000000800 */
[----:B--2---:R-:W-:Y:S01]  /*6250*/  @!P6 FMUL R27, R27, R27 ;  /* 0x0000001b1b1be220 */ /* 0x004fe20000400000 */
[----:B------:R-:W-:Y:S01]  /*6260*/  FSETP.GEU.AND P6, PT, R146, -126, PT ;  /* 0xc2fc00009200780b */ /* 0x000fe20003fce000 */
[----:B------:R-:W-:-:S02]  /*6270*/  FADD R37, R70, R37 ;  /* 0x0000002546257221 */ /* 0x000fc40000000000 */
[----:B------:R-:W-:Y:S01]  /*6280*/  FADD R41, R78, R27 ;  /* 0x0000001b4e297221 */ /* 0x000fe20000000000 */
[----:B------:R-:W-:Y:S01]  /*6290*/  F2FP.F16.F32.PACK_AB R27, R22, R27 ;  /* 0x0000001b161b723e */ /* 0x000fe200000000ff */
[----:B------:R-:W-:Y:S01]  /*62a0*/  @!P5 FMUL R23, R23, 0.5 ;  /* 0x3f0000001717d820 */ /* 0x000fe20000400000 */
[----:B------:R-:W-:Y:S01]  /*62b0*/  FADD R37, R54, R37 ;  /* 0x0000002536257221 */ /* 0x000fe20000000000 */
[----:B---3--:R-:W-:Y:S01]  /*62c0*/  @!P1 FMUL R12, R12, R12 ;  /* 0x0000000c0c0c9220 */ /* 0x008fe20000400000 */
[----:B------:R-:W-:Y:S01]  /*62d0*/  WARPGROUP.ARRIVE ;  /* 0x00000000000079c5 */ /* 0x000fe20000000000 */
[----:B------:R-:W-:Y:S01]  /*62e0*/  FADD R74, R74, R41 ;  /* 0x000000294a4a7221 */ /* 0x000fe20000000000 */
[----:B------:R-:W-:Y:S01]  /*62f0*/  ISETP.GE.AND P1, PT, R13, 0x201, PT ;  /* 0x000002010d00780c */ /* 0x000fe20003f26270 */
[----:B------:R-:W2:Y:S01]  /*6300*/  MUFU.EX2 R23, R23 ;  /* 0x0000001700177308 */ /* 0x000ea20000000800 */
[----:B------:R-:W-:Y:S01]  /*6310*/  FADD R83, R83, R12 ;  /* 0x0000000c53537221 */ /* 0x000fe20000000000 */
[----:B------:R-:W-:Y:S01]  /*6320*/  @!P6 FMUL R146, R146, 0.5 ;  /* 0x3f0000009292e820 */ /* 0x000fe20000400000 */
[----:B------:R-:W-:Y:S01]  /*6330*/  HGMMA.64x32x16.F32 R152, R24, gdesc[UR4].tnspB, R152, gsb0 ;  /* 0x4060000418987df0 */ /* 0x000fe20008000898 */
[----:B-1----:R-:W-:Y:S01]  /*6340*/  @!P3 FMUL R20, R20, R20 ;  /* 0x000000141414b220 */ /* 0x002fe20000400000 */
[----:B------:R-:W-:Y:S01]  /*6350*/  UIADD3 UR6, UR14, 0x7c0, URZ ;  /* 0x000007c00e067890 */ /* 0x000fe2000fffe03f */
[----:B------:R-:W-:Y:S01]  /*6360*/  FADD R83, R60, R83 ;  /* 0x000000533c537221 */ /* 0x000fe20000000000 */
[----:B------:R-:W-:Y:S01]  /*6370*/  UMOV UR7, 0x80000020 ;  /* 0x8000002000077882 */ /* 0x000fe20000000000 */
[----:B------:R-:W-:-:S02]  /*6380*/  FADD R55, R55, R74 ;  /* 0x0000004a37377221 */ /* 0x000fc40000000000 */
[----:B------:R-:W-:-:S04]  /*6390*/  FADD R66, R66, R83 ;  /* 0x0000005342427221 */ /* 0x000fc80000000000 */
[----:B------:R-:W-:Y:S01]  /*63a0*/  FADD R37, R37, R66 ;  /* 0x0000004225257221 */ /* 0x000fe20000000000 */
[----:B--2---:R-:W-:-:S04]  /*63b0*/  @!P5 FMUL R23, R23, R23 ;  /* 0x000000171717d220 */ /* 0x004fc80000400000 */
[----:B------:R-:W-:-:S04]  /*63c0*/  FADD R120, R120, R23 ;  /* 0x0000001778787221 */ /* 0x000fc80000000000 */
[----:B------:R-:W-:Y:S01]  /*63d0*/  FADD R120, R35, R120 ;  /* 0x0000007823787221 */ /* 0x000fe20000000000 */
[----:B------:R-:W-:Y:S02]  /*63e0*/  WARPGROUP.DEPBAR.LE gsb0, 0x0 ;  /* 0x00008000000079c5 */ /* 0x000fe40000010000 */
[----:B------:R-:W1:Y:S01]  /*63f0*/  MUFU.EX2 R25, R146 ;  /* 0x0000009200197308 */ /* 0x000e620000000800 */
[----:B------:R-:W-:Y:S02]  /*6400*/  F2FP.F16.F32.PACK_AB R24, R32, R33 ;  /* 0x000000212018723e */ /* 0x000fe400000000ff */
[----:B------:R-:W-:-:S05]  /*6410*/  F2FP.F16.F32.PACK_AB R26, R23, R28 ;  /* 0x0000001c171a723e */ /* 0x000fca00000000ff */
[----:B------:R-:W2:Y:S01]  /*6420*/  MUFU.EX2 R27, R150 ;  /* 0x00000096001b7308 */ /* 0x000ea20000000800 */
[----:B-1----:R-:W-:-:S04]  /*6430*/  @!P6 FMUL R25, R25, R25 ;  /* 0x000000191919e220 */ /* 0x002fc80000400000 */
[----:B------:R-:W-:Y:S01]  /*6440*/  FADD R82, R82, R25 ;  /* 0x0000001952527221 */ /* 0x000fe20000000000 */
[----:B------:R-:W-:Y:S01]  /*6450*/  F2FP.F16.F32.PACK_AB R25, R12, R25 ;  /* 0x000000190c19723e */ /* 0x000fe200000000ff */
[----:B------:R-:W-:Y:S01]  /*6460*/  FADD R12, R87, R20 ;  /* 0x00000014570c7221 */ /* 0x000fe20000000000 */
[----:B--2---:R-:W-:Y:S01]  /*6470*/  @!P4 FMUL R27, R27, R27 ;  /* 0x0000001b1b1bc220 */ /* 0x004fe20000400000 */
[----:B------:R-:W-:Y:S02]  /*6480*/  FADD R111, R111, R82 ;  /* 0x000000526f6f7221 */ /* 0x000fe40000000000 */
[----:B------:R-:W-:Y:S01]  /*6490*/  FADD R12, R119, R12 ;  /* 0x0000000c770c7221 */ /* 0x000fe20000000000 */
[----:B------:R-:W-:Y:S01]  /*64a0*/  FADD R15, R86, R27 ;  /* 0x0000001b560f7221 */ /* 0x000fe20000000000 */
[----:B------:R-:W-:Y:S01]  /*64b0*/  F2FP.F16.F32.PACK_AB R27, R20, R27 ;  /* 0x0000001b141b723e */ /* 0x000fe200000000ff */
[----:B------:R-:W-:Y:S01]  /*64c0*/  FADD R111, R48, R111 ;  /* 0x0000006f306f7221 */ /* 0x000fe20000000000 */
[----:B------:R-:W-:Y:S01]  /*64d0*/  FADD R63, R63, R12 ;  /* 0x0000000c3f3f7221 */ /* 0x000fe20000000000 */
[----:B------:R-:W-:Y:S01]  /*64e0*/  FADD R23, R118, R15 ;  /* 0x0000000f76177221 */ /* 0x000fe20000000000 */
[----:B------:R-:W-:Y:S01]  /*64f0*/  WARPGROUP.ARRIVE ;  /* 0x00000000000079c5 */ /* 0x000fe20000000000 */
[----:B------:R-:W-:Y:S01]  /*6500*/  FADD R15, R11, R120 ;  /* 0x000000780b0f7221 */ /* 0x000fe20000000000 */
[----:B------:R-:W-:Y:S01]  /*6510*/  IADD3 R11, R2, 0x11020, RZ ;  /* 0x00011020020b7810 */ /* 0x000fe20007ffe0ff */
[----:B------:R-:W-:Y:S01]  /*6520*/  FADD R62, R62, R23 ;  /* 0x000000173e3e7221 */ /* 0x000fe20000000000 */
[----:B------:R-:W-:Y:S01]  /*6530*/  FADD R42, R42, R111 ;  /* 0x0000006f2a2a7221 */ /* 0x000fe20000000000 */
[----:B------:R-:W-:Y:S01]  /*6540*/  FADD R56, R56, R15 ;  /* 0x0000000f38387221 */ /* 0x000fe20000000000 */
[----:B------:R-:W-:Y:S01]  /*6550*/  HGMMA.64x32x16.F32 R152, R24, gdesc[UR4].tnspB, R152, gsb0 ;  /* 0x4060000418987df0 */ /* 0x000fe20008000898 */
[----:B------:R-:W-:Y:S01]  /*6560*/  FADD R55, R55, R62 ;  /* 0x0000003e37377221 */ /* 0x000fe20000000000 */
[----:B------:R-:W-:Y:S01]  /*6570*/  FADD R58, R58, R63 ;  /* 0x0000003f3a3a7221 */ /* 0x000fe20000000000 */
[----:B------:R-:W-:Y:S01]  /*6580*/  PRMT R20, RZ, 0x654, R11 ;  /* 0x00000654ff147816 */ /* 0x000fe2000000000b */
[----:B------:R-:W-:Y:S01]  /*6590*/  FADD R56, R39, R56 ;  /* 0x0000003827387221 */ /* 0x000fe20000000000 */
[----:B------:R-:W-:Y:S01]  /*65a0*/  FADD R42, R42, R55 ;  /* 0x000000372a2a7221 */ /* 0x000fe20000000000 */
[----:B------:R-:W-:Y:S01]  /*65b0*/  FADD R37, R37, R58 ;  /* 0x0000003a25257221 */ /* 0x000fe20000000000 */
[----:B------:R-:W-:Y:S01]  /*65c0*/  MOV R15, 0x2 ;  /* 0x00000002000f7802 */ /* 0x000fe20000000f00 */
[----:B------:R-:W-:-:S02]  /*65d0*/  FADD R13, R21, R56 ;  /* 0x00000038150d7221 */ /* 0x000fc40000000000 */
[----:B------:R-:W-:Y:S01]  /*65e0*/  FADD R12, R42, R37 ;  /* 0x000000252a0c7221 */ /* 0x000fe20000000000 */
[----:B------:R-:W-:Y:S02]  /*65f0*/  WARPGROUP.DEPBAR.LE gsb0, 0x0 ;  /* 0x00008000000079c5 */ /* 0x000fe40000010000 */
[----:B------:R1:W-:Y:S01]  /*6600*/  SYNCS.ARRIVE.TRANS64.RED.A1T0 RZ, [R20+URZ], RZ ;  /* 0x000000ff14ff79a7 */ /* 0x0003e2000810043f */
[----:B------:R-:W-:Y:S05]  /*6610*/  @!P1 BRA `(.L_x_24) ;  /* 0x0000004c00349947 */ /* 0x000fea0003800000 */
[----:B------:R-:W-:Y:S01]  /*6620*/  IMAD.MOV.U32 R19, RZ, RZ, R17 ;  /* 0x000000ffff137224 */ /* 0x000fe200078e0011 */
[----:B------:R-:W-:Y:S01]  /*6630*/  MOV R21, R14 ;  /* 0x0000000e00157202 */ /* 0x000fe20000000f00 */
[----:B------:R-:W-:Y:S01]  /*6640*/  IMAD.MOV.U32 R15, RZ, RZ, 0x2 ;  /* 0x00000002ff0f7424 */ /* 0x000fe200078e00ff */
[----:B------:R-:W-:Y:S01]  /*6650*/  MOV R6, 0x1 ;  /* 0x0000000100067802 */ /* 0x000fe20000000f00 */
[----:B------:R-:W-:Y:S01]  /*6660*/  IMAD.MOV.U32 R3, RZ, RZ, RZ ;  /* 0x000000ffff037224 */ /* 0x000fe200078e00ff */
[----:B------:R-:W-:Y:S01]  /*6670*/  ULDC.64 UR22, c[0x0][0x198] ;  /* 0x0000660000167ab9 */ /* 0x000fe20000000a00 */
[----:B------:R-:W-:-:S05]  /*6680*/  ULDC UR24, c[0x0][0x604] ;  /* 0x0001810000187ab9 */ /* 0x000fca0000000800 */
.L_x_36:
[----:B------:R-:W-:Y:S01]  /*6690*/  LEA R17, R15, R2, 0x3 ;  /* 0x000000020f117211 */ /* 0x000fe200078e18ff */
[----:B------:R-:W-:Y:S05]  /*66a0*/  YIELD ;  /* 0x0000000000007946 */ /* 0x000fea0003800000 */
[----:B------:R-:W-:Y:S02]  /*66b0*/  SHF.L.U32 R14, R3, 0x1f, RZ ;  /* 0x0000001f030e7819 */ /* 0x000fe400000006ff */
[C---:B------:R-:W-:Y:S01]  /*66c0*/  ISETP.GT.AND P1, PT, R18.reuse, 0x2, PT ;  /* 0x000000021200780c */ /* 0x040fe20003f24270 */
[----:B------:R-:W-:Y:S01]  /*66d0*/  VIADD R18, R18, 0xffffffff ;  /* 0xffffffff12127836 */ /* 0x000fe20000000000 */
[----:B------:R-:W2:Y:S02]  /*66e0*/  SYNCS.PHASECHK.TRANS64.TRYWAIT P2, [R17+URZ+0x11000], R14 ;  /* 0x0110000e110075a7 */ /* 0x000ea4000804017f */
[----:B--2---:R-:W-:Y:S09]  /*66f0*/  @!P2 BRA `(.L_x_25) ;  /* 0x000000b800dca947 */ /* 0x004ff20003800000 */
.L_x_78:
[----:B------:R-:W-:Y:S05]  /*6700*/  WARPSYNC.ALL ;  /* 0x0000000000007948 */ /* 0x000fea0003800000 */
[----:B------:R-:W-:Y:S01]  /*6710*/  R2UR UR6, R15 ;  /* 0x000000000f0672ca */ /* 0x000fe200000e0000 */
[----:B------:R-:W-:Y:S01]  /*6720*/  WARPGROUP.ARRIVE ;  /* 0x00000000000079c5 */ /* 0x000fe20000000000 */
[----:B------:R-:W-:Y:S01]  /*6730*/  UMOV UR7, 0x80000020 ;  /* 0x8000002000077882 */ /* 0x000fe20000000000 */
[----:B------:R-:W-:Y:S01]  /*6740*/  UMOV UR19, 0x80000020 ;  /* 0x8000002000137882 */ /* 0x000fe20000000000 */
[----:B------:R-:W-:-:S09]  /*6750*/  ISETP.NE.AND P2, PT, R9, RZ, PT ;  /* 0x000000ff0900720c */ /* 0x000fd20003f45270 */
[----:B------:R-:W-:-:S04]  /*6760*/  ULEA UR6, UR6, UR20, 0xa ;  /* 0x0000001406067291 */ /* 0x000fc8000f8e503f */
[----:B------:R-:W-:-:S05]  /*6770*/  UIADD3 UR18, UR6, 0x2, URZ ;  /* 0x0000000206127890 */ /* 0x000fca000fffe03f */
[----:B------:R-:W-:Y:S03]  /*6780*/  HGMMA.64x256x16.F32 R24, gdesc[UR4], RZ, !UPT, gsb0 ;  /* 0x03e00000041879f0 */ /* 0x000fe6000c0008ff */
[----:B------:R-:W-:Y:S02]  /*6790*/  WARPGROUP.DEPBAR.LE gsb0, 0x0 ;  /* 0x00008000000079c5 */ /* 0x000fe40000010000 */
[----:B------:R-:W-:-:S15]  /*67a0*/  WARPGROUP.ARRIVE ;  /* 0x00000000000079c5 */ /* 0x000fde0000000000 */
[----:B------:R-:W-:-:S08]  /*67b0*/  NOP ;  /* 0x0000000000007918 */ /* 0x000fd00000000000 */
[----:B------:R-:W-:Y:S03]  /*67c0*/  HGMMA.64x256x16.F32 R24, gdesc[UR16], R24, gsb0 ;  /* 0x03e00000101879f0 */ /* 0x000fe60008000818 */
[----:B------:R-:W-:Y:S02]  /*67d0*/  WARPGROUP.DEPBAR.LE gsb0, 0x0 ;  /* 0x00008000000079c5 */ /* 0x000fe40000010000 */
[----:B------:R-:W-:Y:S05]  /*67e0*/  @P2 BRA `(.L_x_26) ;  /* 0x0000000000842947 */ /* 0x000fea0003800000 */
[----:B------:R-:W-:-:S13]  /*67f0*/  ISETP.LT.OR P3, PT, R7, 0x1, !P0 ;  /* 0x000000010700780c */ /* 0x000fda0004761670 */
[----:B------:R-:W-:Y:S05]  /*6800*/  @P3 BRA `(.L_x_27) ;  /* 0x0000000000783947 */ /* 0x000fea0003800000 */
[----:B--2---:R-:W-:Y:S02]  /*6810*/  LEA R14, R5, R2, 0x3 ;  /* 0x00000002050e7211 */ /* 0x004fe400078e18ff */
[----:B------:R-:W-:Y:S02]  /*6820*/  SHF.L.U32 R17, R4, 0x1f, RZ ;  /* 0x0000001f04117819 */ /* 0x000fe400000006ff */
[----:B------:R-:W-:Y:S02]  /*6830*/  ISETP.NE.AND P4, PT, R0, RZ, PT ;  /* 0x000000ff0000720c */ /* 0x000fe40003f85270 */
[----:B------:R-:W2:Y:S02]  /*6840*/  SYNCS.PHASECHK.TRANS64.TRYWAIT P3, [R14+URZ+0x11020], R17 ;  /* 0x011020110e0075a7 */ /* 0x000ea4000806017f */
[----:B--2---:R-:W-:Y:S09]  /*6850*/  @!P3 BRA `(.L_x_28) ;  /* 0x000000b80098b947 */ /* 0x004ff20003800000 */
.L_x_79:
[----:B------:R-:W-:Y:S05]  /*6860*/  @P4 BRA `(.L_x_29) ;  /* 0x0000000000144947 */ /* 0x000fea0003800000 */
[----:B------:R-:W-:Y:S01]  /*6870*/  LOP3.LUT P3, RZ, R16, 0x1f, RZ, 0xc0, !PT ;  /* 0x0000001f10ff7812 */ /* 0x000fe2000786c0ff */
[----:B--2---:R-:W-:-:S04]  /*6880*/  IMAD.MOV.U32 R17, RZ, RZ, 0x4000 ;  /* 0x00004000ff117424 */ /* 0x004fc800078e00ff */
[----:B------:R3:W-:Y:S08]  /*6890*/  SYNCS.ARRIVE.TRANS64 RZ, [R14+URZ+0x11000], R17 ;  /* 0x011000110eff79a7 */ /* 0x0007f0000800003f */
[----:B------:R-:W-:Y:S05]  /*68a0*/  @!P3 BRA `(.L_x_29) ;  /* 0x000000000004b947 */ /* 0x000fea0003800000 */
[----:B------:R-:W-:Y:S01]  /*68b0*/  BPT.TRAP 0x1 ;  /* 0x000000040000795c */ /* 0x000fe20000300000 */
.L_x_29:
[----:B--23--:R-:W-:Y:S01]  /*68c0*/  LEA R17, R5, R2, 0xe ;  /* 0x0000000205117211 */ /* 0x00cfe200078e70ff */
[----:B------:R-:W-:Y:S01]  /*68d0*/  UIADD3 UR6, UP0, UR22, 0x1f0, URZ ;  /* 0x000001f016067890 */ /* 0x000fe2000ff1e03f */
[----:B------:R-:W-:Y:S01]  /*68e0*/  R2UR UR35, R8 ;  /* 0x00000000082372ca */ /* 0x000fe200000e0000 */
[----:B------:R-:W-:Y:S01]  /*68f0*/  UMOV UR8, 0x0 ;  /* 0x0000000000087882 */ /* 0x000fe20000000000 */
[----:B------:R-:W-:Y:S01]  /*6900*/  R2UR UR33, R14 ;  /* 0x000000000e2172ca */ /* 0x000fe200000e0000 */
[----:B------:R-:W-:Y:S01]  /*6910*/  UIADD3.X UR7, URZ, UR23, URZ, UP0, !UPT ;  /* 0x000000173f077290 */ /* 0x000fe200087fe43f */
[----:B------:R-:W-:Y:S01]  /*6920*/  R2UR UR32, R17 ;  /* 0x00000000112072ca */ /* 0x000fe200000e0000 */
[----:B------:R-:W-:Y:S01]  /*6930*/  UMOV UR9, 0x10000000 ;  /* 0x1000000000097882 */ /* 0x000fe20000000000 */
[----:B------:R-:W-:Y:S01]  /*6940*/  UMOV UR34, URZ ;  /* 0x0000003f00227c82 */ /* 0x000fe20008000000 */
[----:B------:R-:W-:-:S05]  /*6950*/  VIADD R5, R5, 0x1 ;  /* 0x0000000105057836 */ /* 0x000fca0000000000 */
[C---:B------:R-:W-:Y:S01]  /*6960*/  ISETP.NE.AND P3, PT, R5.reuse, 0x4, PT ;  /* 0x000000040500780c */ /* 0x040fe20003f65270 */
[----:B------:R-:W-:Y:S02]  /*6970*/  USHF.L.U32 UR35, UR35, 0x8, URZ ;  /* 0x0000000823237899 */ /* 0x000fe4000800063f */
[----:B------:R-:W-:Y:S01]  /*6980*/  UIADD3 UR33, UR33, 0x11000, URZ ;  /* 0x0001100021217890 */ /* 0x000fe2000fffe03f */
[----:B------:R-:W-:Y:S01]  /*6990*/  SEL R17, RZ, 0x1, P3 ;  /* 0x00000001ff117807 */ /* 0x000fe20001800000 */
[----:B------:R-:W-:Y:S01]  /*69a0*/  UIADD3 UR32, UR32, 0x1000, URZ ;  /* 0x0000100020207890 */ /* 0x000fe2000fffe03f */
[----:B------:R-:W-:Y:S02]  /*69b0*/  SEL R5, R5, RZ, P3 ;  /* 0x000000ff05057207 */ /* 0x000fe40001800000 */
[----:B------:R-:W-:-:S06]  /*69c0*/  LOP3.LUT R4, R4, R17, RZ, 0x3c, !PT ;  /* 0x0000001104047212 */ /* 0x000fcc00078e3cff */
[----:B------:R3:W-:Y:S02]  /*69d0*/  UTMALDG.4D [UR32], [UR6], desc[UR8] ;  /* 0x00000820060075b4 */ /* 0x0007e40008019000 */
[----:B---3--:R-:W-:Y:S01]  /*69e0*/  NOP ;  /* 0x0000000000007918 */ /* 0x008fe20000000000 */
.L_x_27:
[----:B------:R-:W-:-:S07]  /*69f0*/  IADD3 R7, R7, -0x1, RZ ;  /* 0xffffffff07077810 */ /* 0x000fce0007ffe0ff */
.L_x_26:
[----:B------:R-:W-:Y:S01]  /*6a00*/  VIADD R15, R15, 0x1 ;  /* 0x000000010f0f7836 */ /* 0x000fe20000000000 */
[----:B------:R-:W-:Y:S05]  /*6a10*/  WARPSYNC.ALL ;  /* 0x0000000000007948 */ /* 0x000fea0003800000 */
[----:B------:R-:W-:-:S04]  /*6a20*/  ISETP.NE.AND P3, PT, R15, 0x4, PT ;  /* 0x000000040f00780c */ /* 0x000fc80003f65270 */
[----:B--2---:R-:W-:Y:S02]  /*6a30*/  SEL R14, RZ, 0x1, P3 ;  /* 0x00000001ff0e7807 */ /* 0x004fe40001800000 */
[----:B------:R-:W-:Y:S02]  /*6a40*/  SEL R15, R15, RZ, P3 ;  /* 0x000000ff0f0f7207 */ /* 0x000fe40001800000 */
[----:B------:R-:W-:Y:S02]  /*6a50*/  LOP3.LUT R3, R3, R14, RZ, 0x3c, !PT ;  /* 0x0000000e03037212 */ /* 0x000fe400078e3cff */
[----:B------:R-:W-:Y:S01]  /*6a60*/  FMNMX R14, R24, R19, !PT ;  /* 0x00000013180e7209 */ /* 0x000fe20007800000 */
[----:B------:R-:W-:Y:S01]  /*6a70*/  IMAD R171, R15, 0x8, R2 ;  /* 0x000000080fab7824 */ /* 0x000fe200078e0202 */
[----:B-1----:R-:W-:Y:S02]  /*6a80*/  FMNMX R20, R26, R21, !PT ;  /* 0x000000151a147209 */ /* 0x002fe40007800000 */
[----:B------:R-:W-:-:S02]  /*6a90*/  FMNMX R17, R25, R14, !PT ;  /* 0x0000000e19117209 */ /* 0x000fc40007800000 */
[----:B------:R-:W-:Y:S02]  /*6aa0*/  FMNMX R23, R27, R20, !PT ;  /* 0x000000141b177209 */ /* 0x000fe40007800000 */
[----:B------:R-:W-:Y:S02]  /*6ab0*/  FMNMX R14, R28, R17, !PT ;  /* 0x000000111c0e7209 */ /* 0x000fe40007800000 */
[----:B------:R-:W-:Y:S02]  /*6ac0*/  FMNMX R20, R30, R23, !PT ;  /* 0x000000171e147209 */ /* 0x000fe40007800000 */
[----:B------:R-:W-:Y:S02]  /*6ad0*/  FMNMX R17, R29, R14, !PT ;  /* 0x0000000e1d117209 */ /* 0x000fe40007800000 */
[----:B------:R-:W-:Y:S02]  /*6ae0*/  FMNMX R23, R31, R20, !PT ;  /* 0x000000141f177209 */ /* 0x000fe40007800000 */
        /* <DEDUP_REMOVED lines=114> */
[----:B------:R-:W-:-:S04]  /*7210*/  FMNMX R17, R145, R14, !PT ;  /* 0x0000000e91117209 */ /* 0x000fc80007800000 */
[----:B------:R-:W-:Y:S02]  /*7220*/  FMNMX R14, R148, R17, !PT ;  /* 0x00000011940e7209 */ /* 0x000fe40007800000 */
[----:B------:R-:W-:Y:S02]  /*7230*/  FMNMX R17, R147, R20, !PT ;  /* 0x0000001493117209 */ /* 0x000fe40007800000 */
[----:B------:R-:W-:Y:S02]  /*7240*/  FMNMX R14, R149, R14, !PT ;  /* 0x0000000e950e7209 */ /* 0x000fe40007800000 */
[----:B------:R-:W-:-:S03]  /*7250*/  FMNMX R20, R150, R17, !PT ;  /* 0x0000001196147209 */ /* 0x000fc60007800000 */
[----:B------:R-:W1:Y:S01]  /*7260*/  SHFL.BFLY PT, R23, R14, 0x1, 0x1f ;  /* 0x0c201f000e177f89 */ /* 0x000e6200000e0000 */
[----:B------:R-:W-:-:S05]  /*7270*/  FMNMX R20, R151, R20, !PT ;  /* 0x0000001497147209 */ /* 0x000fca0007800000 */
[----:B------:R-:W2:Y:S01]  /*7280*/  SHFL.BFLY PT, R17, R20, 0x1, 0x1f ;  /* 0x0c201f0014117f89 */ /* 0x000ea200000e0000 */
[----:B-1----:R-:W-:-:S05]  /*7290*/  FMNMX R23, R14, R23, !PT ;  /* 0x000000170e177209 */ /* 0x002fca0007800000 */
[----:B------:R-:W1:Y:S01]  /*72a0*/  SHFL.BFLY PT, R168, R23, 0x2, 0x1f ;  /* 0x0c401f0017a87f89 */ /* 0x000e6200000e0000 */
[----:B--2---:R-:W-:Y:S02]  /*72b0*/  FMNMX R22, R20, R17, !PT ;  /* 0x0000001114167209 */ /* 0x004fe40007800000 */
[----:B------:R-:W-:-:S03]  /*72c0*/  SHF.L.U32 R20, R3, 0x1f, RZ ;  /* 0x0000001f03147819 */ /* 0x000fc600000006ff */
[----:B------:R-:W2:Y:S01]  /*72d0*/  SHFL.BFLY PT, R169, R22, 0x2, 0x1f ;  /* 0x0c401f0016a97f89 */ /* 0x000ea200000e0000 */
[----:B-1----:R-:W-:Y:S02]  /*72e0*/  FMNMX R17, R23, R168, !PT ;  /* 0x000000a817117209 */ /* 0x002fe40007800000 */
[----:B------:R-:W-:Y:S02]  /*72f0*/  LEA R168, R6, R11, 0x3 ;  /* 0x0000000b06a87211 */ /* 0x000fe400078e18ff */
[C---:B------:R-:W-:Y:S02]  /*7300*/  FSETP.NEU.AND P3, PT, R17.reuse, -INF , PT ;  /* 0xff8000001100780b */ /* 0x040fe40003f6d000 */
[----:B------:R-:W-:Y:S02]  /*7310*/  PRMT R168, RZ, 0x654, R168 ;  /* 0x00000654ffa87816 */ /* 0x000fe400000000a8 */
[----:B------:R-:W-:Y:S02]  /*7320*/  FSEL R172, R17, RZ, P3 ;  /* 0x000000ff11ac7208 */ /* 0x000fe40001800000 */
[----:B------:R1:W-:Y:S01]  /*7330*/  SYNCS.ARRIVE.TRANS64.RED.A1T0 RZ, [R168+URZ], RZ ;  /* 0x000000ffa8ff79a7 */ /* 0x0003e2000810043f */
[----:B--2---:R-:W-:-:S02]  /*7340*/  FMNMX R14, R22, R169, !PT ;  /* 0x000000a9160e7209 */ /* 0x004fc40007800000 */
[----:B------:R-:W-:Y:S02]  /*7350*/  FADD R19, -R172, R19 ;  /* 0x00000013ac137221 */ /* 0x000fe40000000100 */
[C---:B------:R-:W-:Y:S02]  /*7360*/  FSETP.NEU.AND P3, PT, R14.reuse, -INF , PT ;  /* 0xff8000000e00780b */ /* 0x040fe40003f6d000 */
[----:B------:R-:W-:Y:S01]  /*7370*/  FMUL R22, R19, UR24 ;  /* 0x0000001813167c20 */ /* 0x000fe20008400000 */
[----:B------:R-:W2:Y:S01]  /*7380*/  SYNCS.PHASECHK.TRANS64.TRYWAIT P4, [R171+URZ+0x11000], R20 ;  /* 0x01100014ab0075a7 */ /* 0x000ea2000808017f */
[----:B------:R-:W-:-:S03]  /*7390*/  FSEL R170, R14, RZ, P3 ;  /* 0x000000ff0eaa7208 */ /* 0x000fc60001800000 */
[----:B------:R-:W-:Y:S02]  /*73a0*/  FSETP.GEU.AND P5, PT, R22, -126, PT ;  /* 0xc2fc00001600780b */ /* 0x000fe40003fae000 */
[----:B------:R-:W-:-:S04]  /*73b0*/  FADD R19, -R170, R21 ;  /* 0x00000015aa137221 */ /* 0x000fc80000000100 */
[----:B-1----:R-:W-:Y:S01]  /*73c0*/  FMUL R168, R19, UR24 ;  /* 0x0000001813a87c20 */ /* 0x002fe20008400000 */
[----:B------:R-:W-:-:S04]  /*73d0*/  FMUL R19, R170, UR24 ;  /* 0x00000018aa137c20 */ /* 0x000fc80008400000 */
[----:B------:R-:W-:Y:S01]  /*73e0*/  FSETP.GEU.AND P6, PT, R168, -126, PT ;  /* 0xc2fc0000a800780b */ /* 0x000fe20003fce000 */
[--C-:B------:R-:W-:Y:S01]  /*73f0*/  FFMA R26, R26, UR24, -R19.reuse ;  /* 0x000000181a1a7c23 */ /* 0x100fe20008000813 */
[----:B------:R-:W-:Y:S01]  /*7400*/  @!P5 FMUL R22, R22, 0.5 ;  /* 0x3f0000001616d820 */ /* 0x000fe20000400000 */
[----:B------:R-:W-:-:S03]  /*7410*/  FFMA R27, R27, UR24, -R19 ;  /* 0x000000181b1b7c23 */ /* 0x000fc60008000813 */
[----:B------:R-:W-:Y:S02]  /*7420*/  FSETP.GEU.AND P3, PT, R26, -126, PT ;  /* 0xc2fc00001a00780b */ /* 0x000fe40003f6e000 */
[----:B------:R-:W1:Y:S05]  /*7430*/  MUFU.EX2 R22, R22 ;  /* 0x0000001600167308 */ /* 0x000e6a0000000800 */
[----:B------:R-:W-:Y:S01]  /*7440*/  @!P6 FMUL R168, R168, 0.5 ;  /* 0x3f000000a8a8e820 */ /* 0x000fe20000400000 */
[----:B-12---:R-:W-:Y:S06]  /*7450*/  @!P4 BRA `(.L_x_30) ;  /* 0x000000ac00acc947 */ /* 0x006fec0003800000 */
.L_x_80:
[--C-:B------:R-:W-:Y:S01]  /*7460*/  FFMA R170, R30, UR24, -R19.reuse ;  /* 0x000000181eaa7c23 */ /* 0x100fe20008000813 */
[----:B------:R-:W-:Y:S01]  /*7470*/  @!P5 FMUL R22, R22, R22 ;  /* 0x000000161616d220 */ /* 0x000fe20000400000 */
[----:B------:R-:W-:Y:S01]  /*7480*/  @!P3 FMUL R26, R26, 0.5 ;  /* 0x3f0000001a1ab820 */ /* 0x000fe20000400000 */
[----:B------:R-:W-:Y:S01]  /*7490*/  FSETP.GEU.AND P4, PT, R27, -126, PT ;  /* 0xc2fc00001b00780b */ /* 0x000fe20003f8e000 */
[----:B------:R-:W2:Y:S01]  /*74a0*/  MUFU.EX2 R21, R168 ;  /* 0x000000a800157308 */ /* 0x000ea20000000800 */
[----:B------:R-:W-:Y:S01]  /*74b0*/  FSETP.GEU.AND P5, PT, R170, -126, PT ;  /* 0xc2fc0000aa00780b */ /* 0x000fe20003fae000 */
[--C-:B-1----:R-:W-:Y:S01]  /*74c0*/  FFMA R171, R31, UR24, -R19.reuse ;  /* 0x000000181fab7c23 */ /* 0x102fe20008000813 */
[----:B------:R-:W-:Y:S01]  /*74d0*/  FMUL R20, R172, UR24 ;  /* 0x00000018ac147c20 */ /* 0x000fe20008400000 */
[--C-:B------:R-:W-:Y:S01]  /*74e0*/  FFMA R172, R34, UR24, -R19.reuse ;  /* 0x0000001822ac7c23 */ /* 0x100fe20008000813 */
[--C-:B------:R-:W-:Y:S01]  /*74f0*/  FFMA R38, R38, UR24, -R19.reuse ;  /* 0x0000001826267c23 */ /* 0x100fe20008000813 */
[--C-:B------:R-:W-:Y:S01]  /*7500*/  FFMA R35, R35, UR24, -R19.reuse ;  /* 0x0000001823237c23 */ /* 0x100fe20008000813 */
[--C-:B------:R-:W-:Y:S01]  /*7510*/  FFMA R24, R24, UR24, -R20.reuse ;  /* 0x0000001818187c23 */ /* 0x100fe20008000814 */
[----:B------:R1:W3:Y:S01]  /*7520*/  MUFU.EX2 R30, R26 ;  /* 0x0000001a001e7308 */ /* 0x0002e20000000800 */
[--C-:B------:R-:W-:Y:S01]  /*7530*/  FFMA R25, R25, UR24, -R20.reuse ;  /* 0x0000001819197c23 */ /* 0x100fe20008000814 */
[--C-:B------:R-:W-:Y:S01]  /*7540*/  FFMA R39, R39, UR24, -R19.reuse ;  /* 0x0000001827277c23 */ /* 0x100fe20008000813 */
[--C-:B------:R-:W-:Y:S01]  /*7550*/  FFMA R40, R40, UR24, -R20.reuse ;  /* 0x0000001828287c23 */ /* 0x100fe20008000814 */
[----:B------:R-:W-:Y:S01]  /*7560*/  @!P4 FMUL R27, R27, 0.5 ;  /* 0x3f0000001b1bc820 */ /* 0x000fe20000400000 */
[--C-:B------:R-:W-:Y:S01]  /*7570*/  FFMA R41, R41, UR24, -R20.reuse ;  /* 0x0000001829297c23 */ /* 0x100fe20008000814 */
[----:B------:R-:W-:Y:S01]  /*7580*/  @!P5 FMUL R170, R170, 0.5 ;  /* 0x3f000000aaaad820 */ /* 0x000fe20000400000 */
[--C-:B------:R-:W-:Y:S01]  /*7590*/  FFMA R54, R54, UR24, -R19.reuse ;  /* 0x0000001836367c23 */ /* 0x100fe20008000813 */
[----:B------:R4:W5:Y:S01]  /*75a0*/  MUFU.EX2 R23, R27 ;  /* 0x0000001b00177308 */ /* 0x0009620000000800 */
[--C-:B-1----:R-:W-:Y:S01]  /*75b0*/  FFMA R26, R28, UR24, -R20.reuse ;  /* 0x000000181c1a7c23 */ /* 0x102fe20008000814 */
[----:B--2---:R-:W-:Y:S01]  /*75c0*/  @!P6 FMUL R21, R21, R21 ;  /* 0x000000151515e220 */ /* 0x004fe20000400000 */
[----:B------:R-:W-:Y:S01]  /*75d0*/  FSETP.GEU.AND P6, PT, R171, -126, PT ;  /* 0xc2fc0000ab00780b */ /* 0x000fe20003fce000 */
[--C-:B------:R-:W-:Y:S01]  /*75e0*/  FFMA R50, R50, UR24, -R19.reuse ;  /* 0x0000001832327c23 */ /* 0x100fe20008000813 */
[--C-:B------:R-:W-:Y:S01]  /*75f0*/  FFMA R51, R51, UR24, -R19.reuse ;  /* 0x0000001833337c23 */ /* 0x100fe20008000813 */
[--C-:B------:R-:W-:Y:S01]  /*7600*/  FFMA R55, R55, UR24, -R19.reuse ;  /* 0x0000001837377c23 */ /* 0x100fe20008000813 */
[--C-:B------:R-:W-:Y:S01]  /*7610*/  FFMA R52, R52, UR24, -R20.reuse ;  /* 0x0000001834347c23 */ /* 0x100fe20008000814 */
[----:B------:R-:W1:Y:S01]  /*7620*/  MUFU.EX2 R31, R170 ;  /* 0x000000aa001f7308 */ /* 0x000e620000000800 */
[----:B---3--:R-:W-:Y:S01]  /*7630*/  @!P3 FMUL R30, R30, R30 ;  /* 0x0000001e1e1eb220 */ /* 0x008fe20000400000 */
[----:B------:R-:W-:Y:S01]  /*7640*/  FSETP.GEU.AND P3, PT, R24, -126, PT ;  /* 0xc2fc00001800780b */ /* 0x000fe20003f6e000 */
[--C-:B----4-:R-:W-:Y:S01]  /*7650*/  FFMA R27, R29, UR24, -R20.reuse ;  /* 0x000000181d1b7c23 */ /* 0x110fe20008000814 */
[--C-:B------:R-:W-:Y:S01]  /*7660*/  FFMA R62, R62, UR24, -R19.reuse ;  /* 0x000000183e3e7c23 */ /* 0x100fe20008000813 */
[--C-:B------:R-:W-:Y:S01]  /*7670*/  FFMA R173, R63, UR24, -R19.reuse ;  /* 0x000000183fad7c23 */ /* 0x100fe20008000813 */
[----:B------:R-:W-:Y:S01]  /*7680*/  R2UR UR6, R15 ;  /* 0x000000000f0672ca */ /* 0x000fe200000e0000 */
[-C--:B------:R-:W-:Y:S01]  /*7690*/  FMUL R152, R152, R22.reuse ;  /* 0x0000001698987220 */ /* 0x080fe20000400000 */
[----:B------:R-:W-:Y:S01]  /*76a0*/  @!P6 FMUL R171, R171, 0.5 ;  /* 0x3f000000ababe820 */ /* 0x000fe20000400000 */
[----:B-----5:R-:W-:Y:S01]  /*76b0*/  @!P4 FMUL R23, R23, R23 ;  /* 0x000000171717c220 */ /* 0x020fe20000400000 */
[----:B------:R-:W-:Y:S01]  /*76c0*/  FSETP.GEU.AND P4, PT, R25, -126, PT ;  /* 0xc2fc00001900780b */ /* 0x000fe20003f8e000 */
[-C--:B------:R-:W-:Y:S01]  /*76d0*/  FMUL R153, R153, R22.reuse ;  /* 0x0000001699997220 */ /* 0x080fe20000400000 */
[----:B------:R-:W2:Y:S01]  /*76e0*/  MUFU.EX2 R168, R171 ;  /* 0x000000ab00a87308 */ /* 0x000ea20000000800 */
[-C--:B------:R-:W-:Y:S01]  /*76f0*/  FMUL R156, R156, R22.reuse ;  /* 0x000000169c9c7220 */ /* 0x080fe20000400000 */
[-C--:B------:R-:W-:Y:S01]  /*7700*/  FMUL R157, R157, R22.reuse ;  /* 0x000000169d9d7220 */ /* 0x080fe20000400000 */
[----:B------:R-:W-:Y:S01]  /*7710*/  @!P3 FMUL R24, R24, 0.5 ;  /* 0x3f0000001818b820 */ /* 0x000fe20000400000 */
[-C--:B------:R-:W-:Y:S01]  /*7720*/  FMUL R160, R160, R22.reuse ;  /* 0x00000016a0a07220 */ /* 0x080fe20000400000 */
[----:B-1----:R-:W-:Y:S01]  /*7730*/  @!P5 FMUL R31, R31, R31 ;  /* 0x0000001f1f1fd220 */ /* 0x002fe20000400000 */
[----:B------:R-:W-:Y:S01]  /*7740*/  FSETP.GEU.AND P5, PT, R26, -126, PT ;  /* 0xc2fc00001a00780b */ /* 0x000fe20003fae000 */
[-C--:B------:R-:W-:Y:S01]  /*7750*/  FMUL R161, R161, R22.reuse ;  /* 0x00000016a1a17220 */ /* 0x080fe20000400000 */
[----:B------:R1:W3:Y:S01]  /*7760*/  MUFU.EX2 R169, R24 ;  /* 0x0000001800a97308 */ /* 0x0002e20000000800 */
[-C--:B------:R-:W-:Y:S01]  /*7770*/  FMUL R164, R164, R22.reuse ;  /* 0x00000016a4a47220 */ /* 0x080fe20000400000 */
[----:B------:R-:W-:Y:S01]  /*7780*/  FMUL R165, R165, R22 ;  /* 0x00000016a5a57220 */ /* 0x000fe20000400000 */
[----:B------:R-:W-:Y:S01]  /*7790*/  @!P4 FMUL R25, R25, 0.5 ;  /* 0x3f0000001919c820 */ /* 0x000fe20000400000 */
[-C--:B------:R-:W-:Y:S01]  /*77a0*/  FMUL R154, R154, R21.reuse ;  /* 0x000000159a9a7220 */ /* 0x080fe20000400000 */
[-C--:B------:R-:W-:Y:S01]  /*77b0*/  FMUL R155, R155, R21.reuse ;  /* 0x000000159b9b7220 */ /* 0x080fe20000400000 */
[-C--:B------:R-:W-:Y:S01]  /*77c0*/  FMUL R158, R158, R21.reuse ;  /* 0x000000159e9e7220 */ /* 0x080fe20000400000 */
[-C--:B------:R-:W-:Y:S01]  /*77d0*/  FMUL R159, R159, R21.reuse ;  /* 0x000000159f9f7220 */ /* 0x080fe20000400000 */
[----:B------:R4:W5:Y:S01]  /*77e0*/  MUFU.EX2 R170, R25 ;  /* 0x0000001900aa7308 */ /* 0x0009620000000800 */
[----:B--2---:R-:W-:Y:S01]  /*77f0*/  @!P6 FMUL R168, R168, R168 ;  /* 0x000000a8a8a8e220 */ /* 0x004fe20000400000 */
[----:B------:R-:W-:Y:S01]  /*7800*/  FSETP.GEU.AND P6, PT, R27, -126, PT ;  /* 0xc2fc00001b00780b */ /* 0x000fe20003fce000 */
[----:B------:R-:W-:Y:S01]  /*7810*/  @!P5 FMUL R26, R26, 0.5 ;  /* 0x3f0000001a1ad820 */ /* 0x000fe20000400000 */
[--C-:B-1----:R-:W-:Y:S01]  /*7820*/  FFMA R24, R32, UR24, -R20.reuse ;  /* 0x0000001820187c23 */ /* 0x102fe20008000814 */
[-C--:B------:R-:W-:Y:S01]  /*7830*/  FMUL R162, R162, R21.reuse ;  /* 0x00000015a2a27220 */ /* 0x080fe20000400000 */
[-C--:B------:R-:W-:Y:S01]  /*7840*/  FMUL R163, R163, R21.reuse ;  /* 0x00000015a3a37220 */ /* 0x080fe20000400000 */
[----:B------:R-:W-:Y:S01]  /*7850*/  FMUL R166, R166, R21 ;  /* 0x00000015a6a67220 */ /* 0x000fe20000400000 */
[----:B------:R1:W2:Y:S01]  /*7860*/  MUFU.EX2 R171, R26 ;  /* 0x0000001a00ab7308 */ /* 0x0002a20000000800 */
[----:B---3--:R-:W-:Y:S01]  /*7870*/  @!P3 FMUL R169, R169, R169 ;  /* 0x000000a9a9a9b220 */ /* 0x008fe20000400000 */
[----:B------:R-:W-:Y:S01]  /*7880*/  FSETP.GEU.AND P3, PT, R172, -126, PT ;  /* 0xc2fc0000ac00780b */ /* 0x000fe20003f6e000 */
[--C-:B----4-:R-:W-:Y:S01]  /*7890*/  FFMA R25, R33, UR24, -R20.reuse ;  /* 0x0000001821197c23 */ /* 0x110fe20008000814 */
[----:B------:R-:W-:Y:S01]  /*78a0*/  FMUL R167, R167, R21 ;  /* 0x00000015a7a77220 */ /* 0x000fe20000400000 */
[----:B------:R-:W-:Y:S01]  /*78b0*/  ULEA UR6, UR6, UR14, 0xa ;  /* 0x0000000e06067291 */ /* 0x000fe2000f8e503f */
[--C-:B------:R-:W-:Y:S01]  /*78c0*/  FFMA R71, R71, UR24, -R19.reuse ;  /* 0x0000001847477c23 */ /* 0x100fe20008000813 */
[----:B------:R-:W-:Y:S01]  /*78d0*/  @!P6 FMUL R27, R27, 0.5 ;  /* 0x3f0000001b1be820 */ /* 0x000fe20000400000 */
[----:B------:R-:W-:Y:S01]  /*78e0*/  UMOV UR7, 0x80000020 ;  /* 0x8000002000077882 */ /* 0x000fe20000000000 */
[----:B-----5:R-:W-:Y:S01]  /*78f0*/  @!P4 FMUL R170, R170, R170 ;  /* 0x000000aaaaaac220 */ /* 0x020fe20000400000 */
[----:B------:R-:W-:Y:S01]  /*7900*/  FSETP.GEU.AND P4, PT, R35, -126, PT ;  /* 0xc2fc00002300780b */ /* 0x000fe20003f8e000 */
[----:B------:R3:W4:Y:S01]  /*7910*/  MUFU.EX2 R28, R27 ;  /* 0x0000001b001c7308 */ /* 0x0007220000000800 */
[--C-:B-1----:R-:W-:Y:S01]  /*7920*/  FFMA R26, R36, UR24, -R20.reuse ;  /* 0x00000018241a7c23 */ /* 0x102fe20008000814 */
[----:B------:R-:W-:Y:S01]  /*7930*/  UIADD3 UR8, UR6, 0x40, URZ ;  /* 0x0000004006087890 */ /* 0x000fe2000fffe03f */
[--C-:B------:R-:W-:Y:S01]  /*7940*/  FFMA R75, R75, UR24, -R19.reuse ;  /* 0x000000184b4b7c23 */ /* 0x100fe20008000813 */
[----:B------:R-:W-:Y:S01]  /*7950*/  @!P3 FMUL R172, R172, 0.5 ;  /* 0x3f000000acacb820 */ /* 0x000fe20000400000 */
[----:B------:R-:W-:Y:S01]  /*7960*/  UMOV UR11, 0x80000020 ;  /* 0x80000020000b7882 */ /* 0x000fe20000000000 */
[----:B--2---:R-:W-:Y:S01]  /*7970*/  @!P5 FMUL R171, R171, R171 ;  /* 0x000000abababd220 */ /* 0x004fe20000400000 */
[----:B------:R-:W-:Y:S01]  /*7980*/  FSETP.GEU.AND P5, PT, R38, -126, PT ;  /* 0xc2fc00002600780b */ /* 0x000fe20003fae000 */
[----:B------:R-:W1:Y:S01]  /*7990*/  MUFU.EX2 R29, R172 ;  /* 0x000000ac001d7308 */ /* 0x000e620000000800 */
[--C-:B---3--:R-:W-:Y:S01]  /*79a0*/  FFMA R27, R37, UR24, -R20.reuse ;  /* 0x00000018251b7c23 */ /* 0x108fe20008000814 */
[----:B------:R-:W-:Y:S01]  /*79b0*/  UMOV UR10, UR8 ;  /* 0x00000008000a7c82 */ /* 0x000fe20008000000 */
[--C-:B------:R-:W-:Y:S01]  /*79c0*/  FFMA R69, R69, UR24, -R20.reuse ;  /* 0x0000001845457c23 */ /* 0x100fe20008000814 */
[----:B------:R-:W-:Y:S01]  /*79d0*/  @!P4 FMUL R35, R35, 0.5 ;  /* 0x3f0000002323c820 */ /* 0x000fe20000400000 */
[--C-:B------:R-:W-:Y:S01]  /*79e0*/  FFMA R78, R78, UR24, -R19.reuse ;  /* 0x000000184e4e7c23 */ /* 0x100fe20008000813 */
[--C-:B------:R-:W-:Y:S01]  /*79f0*/  FFMA R79, R79, UR24, -R19.reuse ;  /* 0x000000184f4f7c23 */ /* 0x100fe20008000813 */
[----:B------:R-:W-:Y:S01]  /*7a00*/  UIADD3 UR8, UR6, 0x80, URZ ;  /* 0x0000008006087890 */ /* 0x000fe2000fffe03f */
[----:B------:R-:W2:Y:S01]  /*7a10*/  MUFU.EX2 R34, R35 ;  /* 0x0000002300227308 */ /* 0x000ea20000000800 */
[----:B----4-:R-:W-:Y:S01]  /*7a20*/  @!P6 FMUL R28, R28, R28 ;  /* 0x0000001c1c1ce220 */ /* 0x010fe20000400000 */
[----:B------:R-:W-:Y:S01]  /*7a30*/  FSETP.GEU.AND P6, PT, R39, -126, PT ;  /* 0xc2fc00002700780b */ /* 0x000fe20003fce000 */
[--C-:B------:R-:W-:Y:S01]  /*7a40*/  FFMA R174, R83, UR24, -R19.reuse ;  /* 0x0000001853ae7c23 */ /* 0x100fe20008000813 */
[----:B------:R-:W-:Y:S01]  /*7a50*/  @!P5 FMUL R38, R38, 0.5 ;  /* 0x3f0000002626d820 */ /* 0x000fe20000400000 */
[--C-:B------:R-:W-:Y:S01]  /*7a60*/  FFMA R83, R81, UR24, -R20.reuse ;  /* 0x0000001851537c23 */ /* 0x100fe20008000814 */
[--C-:B------:R-:W-:Y:S01]  /*7a70*/  FFMA R175, R86, UR24, -R19.reuse ;  /* 0x0000001856af7c23 */ /* 0x100fe20008000813 */
[--C-:B------:R-:W-:Y:S01]  /*7a80*/  FFMA R86, R84, UR24, -R20.reuse ;  /* 0x0000001854567c23 */ /* 0x100fe20008000814 */
[----:B------:R3:W4:Y:S01]  /*7a90*/  MUFU.EX2 R32, R38 ;  /* 0x0000002600207308 */ /* 0x0007220000000800 */
[----:B-1----:R-:W-:Y:S01]  /*7aa0*/  @!P3 FMUL R29, R29, R29 ;  /* 0x0000001d1d1db220 */ /* 0x002fe20000400000 */
[----:B------:R-:W-:Y:S01]  /*7ab0*/  FSETP.GEU.AND P3, PT, R24, -126, PT ;  /* 0xc2fc00001800780b */ /* 0x000fe20003f6e000 */
[--C-:B------:R-:W-:Y:S01]  /*7ac0*/  FFMA R90, R90, UR24, -R19.reuse ;  /* 0x000000185a5a7c23 */ /* 0x100fe20008000813 */
[--C-:B------:R-:W-:Y:S01]  /*7ad0*/  FFMA R94, R94, UR24, -R19.reuse ;  /* 0x000000185e5e7c23 */ /* 0x100fe20008000813 */
[--C-:B------:R-:W-:Y:S01]  /*7ae0*/  FFMA R93, R93, UR24, -R20.reuse ;  /* 0x000000185d5d7c23 */ /* 0x100fe20008000814 */
[--C-:B------:R-:W-:Y:S01]  /*7af0*/  FFMA R98, R98, UR24, -R19.reuse ;  /* 0x0000001862627c23 */ /* 0x100fe20008000813 */
[----:B------:R-:W-:Y:S01]  /*7b00*/  @!P6 FMUL R39, R39, 0.5 ;  /* 0x3f0000002727e820 */ /* 0x000fe20000400000 */
[--C-:B------:R-:W-:Y:S01]  /*7b10*/  FFMA R103, R103, UR24, -R19.reuse ;  /* 0x0000001867677c23 */ /* 0x100fe20008000813 */
[----:B--2---:R-:W-:Y:S01]  /*7b20*/  @!P4 FMUL R34, R34, R34 ;  /* 0x000000222222c220 */ /* 0x004fe20000400000 */
[----:B------:R-:W-:Y:S01]  /*7b30*/  FSETP.GEU.AND P4, PT, R25, -126, PT ;  /* 0xc2fc00001900780b */ /* 0x000fe20003f8e000 */
[----:B------:R-:W1:Y:S01]  /*7b40*/  MUFU.EX2 R33, R39 ;  /* 0x0000002700217308 */ /* 0x000e620000000800 */
[--C-:B---3--:R-:W-:Y:S01]  /*7b50*/  FFMA R38, R42, UR24, -R19.reuse ;  /* 0x000000182a267c23 */ /* 0x108fe20008000813 */
[--C-:B------:R-:W-:Y:S01]  /*7b60*/  FFMA R110, R110, UR24, -R19.reuse ;  /* 0x000000186e6e7c23 */ /* 0x100fe20008000813 */
[--C-:B------:R-:W-:Y:S01]  /*7b70*/  FFMA R104, R104, UR24, -R20.reuse ;  /* 0x0000001868687c23 */ /* 0x100fe20008000814 */
[----:B------:R-:W-:Y:S01]  /*7b80*/  @!P3 FMUL R24, R24, 0.5 ;  /* 0x3f0000001818b820 */ /* 0x000fe20000400000 */
[--C-:B------:R-:W-:Y:S01]  /*7b90*/  FFMA R115, R115, UR24, -R19.reuse ;  /* 0x0000001873737c23 */ /* 0x100fe20008000813 */
[----:B----4-:R-:W-:Y:S01]  /*7ba0*/  @!P5 FMUL R32, R32, R32 ;  /* 0x000000202020d220 */ /* 0x010fe20000400000 */
[----:B------:R-:W-:Y:S01]  /*7bb0*/  FSETP.GEU.AND P5, PT, R26, -126, PT ;  /* 0xc2fc00001a00780b */ /* 0x000fe20003fae000 */
[----:B------:R2:W3:Y:S01]  /*7bc0*/  MUFU.EX2 R35, R24 ;  /* 0x0000001800237308 */ /* 0x0004e20000000800 */
[----:B------:R-:W-:Y:S01]  /*7bd0*/  FFMA R119, R119, UR24, -R19 ;  /* 0x0000001877777c23 */ /* 0x000fe20008000813 */
[----:B------:R-:W-:Y:S01]  /*7be0*/  FFMA R13, R22, R13, R169 ;  /* 0x0000000d160d7223 */ /* 0x000fe200000000a9 */
[--C-:B------:R-:W-:Y:S01]  /*7bf0*/  FFMA R118, R118, UR24, -R19.reuse ;  /* 0x0000001876767c23 */ /* 0x100fe20008000813 */
[----:B------:R-:W-:Y:S01]  /*7c00*/  @!P4 FMUL R25, R25, 0.5 ;  /* 0x3f0000001919c820 */ /* 0x000fe20000400000 */
[--C-:B------:R-:W-:Y:S01]  /*7c10*/  FFMA R22, R117, UR24, -R20.reuse ;  /* 0x0000001875167c23 */ /* 0x100fe20008000814 */
[--C-:B------:R-:W-:Y:S01]  /*7c20*/  FFMA R123, R123, UR24, -R19.reuse ;  /* 0x000000187b7b7c23 */ /* 0x100fe20008000813 */
[--C-:B------:R-:W-:Y:S01]  /*7c30*/  FFMA R126, R126, UR24, -R19.reuse ;  /* 0x000000187e7e7c23 */ /* 0x100fe20008000813 */
[----:B------:R4:W5:Y:S01]  /*7c40*/  MUFU.EX2 R36, R25 ;  /* 0x0000001900247308 */ /* 0x0009620000000800 */
[----:B-1----:R-:W-:Y:S01]  /*7c50*/  @!P6 FMUL R33, R33, R33 ;  /* 0x000000212121e220 */ /* 0x002fe20000400000 */
[----:B------:R-:W-:Y:S01]  /*7c60*/  FSETP.GEU.AND P6, PT, R27, -126, PT ;  /* 0xc2fc00001b00780b */ /* 0x000fe20003fce000 */
[--C-:B--2---:R-:W-:Y:S01]  /*7c70*/  FFMA R24, R43, UR24, -R19.reuse ;  /* 0x000000182b187c23 */ /* 0x104fe20008000813 */
[----:B------:R-:W-:Y:S01]  /*7c80*/  @!P5 FMUL R26, R26, 0.5 ;  /* 0x3f0000001a1ad820 */ /* 0x000fe20000400000 */
[--C-:B------:R-:W-:Y:S01]  /*7c90*/  FFMA R135, R135, UR24, -R19.reuse ;  /* 0x0000001887877c23 */ /* 0x100fe20008000813 */
[--C-:B------:R-:W-:Y:S01]  /*7ca0*/  FFMA R129, R129, UR24, -R20.reuse ;  /* 0x0000001881817c23 */ /* 0x100fe20008000814 */
[--C-:B------:R-:W-:Y:S01]  /*7cb0*/  FFMA R133, R133, UR24, -R20.reuse ;  /* 0x0000001885857c23 */ /* 0x100fe20008000814 */
[----:B------:R1:W2:Y:S01]  /*7cc0*/  MUFU.EX2 R37, R26 ;  /* 0x0000001a00257308 */ /* 0x0002a20000000800 */
[--C-:B----4-:R-:W-:Y:S01]  /*7cd0*/  FFMA R25, R46, UR24, -R19.reuse ;  /* 0x000000182e197c23 */ /* 0x110fe20008000813 */
[----:B---3--:R-:W-:Y:S01]  /*7ce0*/  @!P3 FMUL R35, R35, R35 ;  /* 0x000000232323b220 */ /* 0x008fe20000400000 */
[----:B------:R-:W-:Y:S01]  /*7cf0*/  FSETP.GEU.AND P3, PT, R38, -126, PT ;  /* 0xc2fc00002600780b */ /* 0x000fe20003f6e000 */
[--C-:B------:R-:W-:Y:S01]  /*7d00*/  FFMA R128, R128, UR24, -R20.reuse ;  /* 0x0000001880807c23 */ /* 0x100fe20008000814 */
[--C-:B------:R-:W-:Y:S01]  /*7d10*/  FFMA R132, R132, UR24, -R20.reuse ;  /* 0x0000001884847c23 */ /* 0x100fe20008000814 */
[--C-:B------:R-:W-:Y:S01]  /*7d20*/  FFMA R139, R139, UR24, -R19.reuse ;  /* 0x000000188b8b7c23 */ /* 0x100fe20008000813 */
[----:B------:R-:W-:Y:S01]  /*7d30*/  @!P6 FMUL R27, R27, 0.5 ;  /* 0x3f0000001b1be820 */ /* 0x000fe20000400000 */
[--C-:B------:R-:W-:Y:S01]  /*7d40*/  FFMA R143, R143, UR24, -R19.reuse ;  /* 0x000000188f8f7c23 */ /* 0x100fe20008000813 */
[----:B-----5:R-:W-:Y:S01]  /*7d50*/  @!P4 FMUL R36, R36, R36 ;  /* 0x000000242424c220 */ /* 0x020fe20000400000 */
[----:B------:R-:W-:Y:S01]  /*7d60*/  FSETP.GEU.AND P4, PT, R24, -126, PT ;  /* 0xc2fc00001800780b */ /* 0x000fe20003f8e000 */
[----:B------:R3:W4:Y:S01]  /*7d70*/  MUFU.EX2 R42, R27 ;  /* 0x0000001b002a7308 */ /* 0x0007220000000800 */
[--C-:B-1----:R-:W-:Y:S01]  /*7d80*/  FFMA R26, R47, UR24, -R19.reuse ;  /* 0x000000182f1a7c23 */ /* 0x102fe20008000813 */
[--C-:B------:R-:W-:Y:S01]  /*7d90*/  FFMA R138, R138, UR24, -R19.reuse ;  /* 0x000000188a8a7c23 */ /* 0x100fe20008000813 */
[--C-:B------:R-:W-:Y:S01]  /*7da0*/  FFMA R142, R142, UR24, -R19.reuse ;  /* 0x000000188e8e7c23 */ /* 0x100fe20008000813 */
[--C-:B------:R-:W-:Y:S01]  /*7db0*/  FFMA R137, R137, UR24, -R20.reuse ;  /* 0x0000001889897c23 */ /* 0x100fe20008000814 */
[----:B------:R-:W-:Y:S01]  /*7dc0*/  @!P3 FMUL R38, R38, 0.5 ;  /* 0x3f0000002626b820 */ /* 0x000fe20000400000 */
[----:B--2---:R-:W-:Y:S01]  /*7dd0*/  @!P5 FMUL R37, R37, R37 ;  /* 0x000000252525d220 */ /* 0x004fe20000400000 */
[----:B------:R-:W-:Y:S01]  /*7de0*/  FSETP.GEU.AND P5, PT, R25, -126, PT ;  /* 0xc2fc00001900780b */ /* 0x000fe20003fae000 */
[--C-:B------:R-:W-:Y:S01]  /*7df0*/  FFMA R141, R141, UR24, -R20.reuse ;  /* 0x000000188d8d7c23 */ /* 0x100fe20008000814 */
[----:B------:R-:W1:Y:S01]  /*7e00*/  MUFU.EX2 R39, R38 ;  /* 0x0000002600277308 */ /* 0x000e620000000800 */
[--C-:B---3--:R-:W-:Y:S01]  /*7e10*/  FFMA R27, R58, UR24, -R19.reuse ;  /* 0x000000183a1b7c23 */ /* 0x108fe20008000813 */
[--C-:B------:R-:W-:Y:S01]  /*7e20*/  FFMA R136, R136, UR24, -R20.reuse ;  /* 0x0000001888887c23 */ /* 0x100fe20008000814 */
[----:B------:R-:W-:Y:S01]  /*7e30*/  @!P4 FMUL R24, R24, 0.5 ;  /* 0x3f0000001818c820 */ /* 0x000fe20000400000 */
[--C-:B------:R-:W-:Y:S01]  /*7e40*/  FFMA R140, R140, UR24, -R20.reuse ;  /* 0x000000188c8c7c23 */ /* 0x100fe20008000814 */
[--C-:B------:R-:W-:Y:S01]  /*7e50*/  FFMA R147, R147, UR24, -R19.reuse ;  /* 0x0000001893937c23 */ /* 0x100fe20008000813 */
[--C-:B------:R-:W-:Y:S01]  /*7e60*/  FFMA R151, R151, UR24, -R19.reuse ;  /* 0x0000001897977c23 */ /* 0x100fe20008000813 */
[--C-:B------:R-:W-:Y:S01]  /*7e70*/  FFMA R146, R146, UR24, -R19.reuse ;  /* 0x0000001892927c23 */ /* 0x100fe20008000813 */
[----:B------:R2:W3:Y:S01]  /*7e80*/  MUFU.EX2 R46, R24 ;  /* 0x00000018002e7308 */ /* 0x0004e20000000800 */
[----:B----4-:R-:W-:Y:S01]  /*7e90*/  @!P6 FMUL R42, R42, R42 ;  /* 0x0000002a2a2ae220 */ /* 0x010fe20000400000 */
[----:B------:R-:W-:Y:S01]  /*7ea0*/  FSETP.GEU.AND P6, PT, R26, -126, PT ;  /* 0xc2fc00001a00780b */ /* 0x000fe20003fce000 */
[----:B------:R-:W-:Y:S01]  /*7eb0*/  @!P5 FMUL R25, R25, 0.5 ;  /* 0x3f0000001919d820 */ /* 0x000fe20000400000 */
[----:B------:R-:W-:Y:S01]  /*7ec0*/  FFMA R150, R150, UR24, -R19 ;  /* 0x0000001896967c23 */ /* 0x000fe20008000813 */
[--C-:B------:R-:W-:Y:S01]  /*7ed0*/  FFMA R144, R144, UR24, -R20.reuse ;  /* 0x0000001890907c23 */ /* 0x100fe20008000814 */
[--C-:B------:R-:W-:Y:S01]  /*7ee0*/  FFMA R145, R145, UR24, -R20.reuse ;  /* 0x0000001891917c23 */ /* 0x100fe20008000814 */
[--C-:B------:R-:W-:Y:S01]  /*7ef0*/  FFMA R149, R149, UR24, -R20.reuse ;  /* 0x0000001895957c23 */ /* 0x100fe20008000814 */
[----:B------:R4:W5:Y:S01]  /*7f00*/  MUFU.EX2 R43, R25 ;  /* 0x00000019002b7308 */ /* 0x0009620000000800 */
[----:B--2---:R-:W-:Y:S01]  /*7f10*/  FFMA R24, R44, UR24, -R20 ;  /* 0x000000182c187c23 */ /* 0x004fe20008000814 */
[----:B-1----:R-:W-:Y:S01]  /*7f20*/  @!P3 FMUL R39, R39, R39 ;  /* 0x000000272727b220 */ /* 0x002fe20000400000 */
[----:B------:R-:W-:-:S02]  /*7f30*/  FSETP.GEU.AND P3, PT, R40, -126, PT ;  /* 0xc2fc00002800780b */ /* 0x000fc40003f6e000 */
[----:B------:R-:W-:Y:S02]  /*7f40*/  IADD3 R6, R6, 0x1, RZ ;  /* 0x0000000106067810 */ /* 0x000fe40007ffe0ff */
[----:B------:R-:W-:Y:S01]  /*7f50*/  @!P6 FMUL R26, R26, 0.5 ;  /* 0x3f0000001a1ae820 */ /* 0x000fe20000400000 */
[----:B------:R-:W-:Y:S01]  /*7f60*/  IADD3 R15, R15, 0x1, RZ ;  /* 0x000000010f0f7810 */ /* 0x000fe20007ffe0ff */
[----:B----4-:R-:W-:Y:S01]  /*7f70*/  FFMA R25, R45, UR24, -R20 ;  /* 0x000000182d197c23 */ /* 0x010fe20008000814 */
[----:B---3--:R-:W-:Y:S01]  /*7f80*/  @!P4 FMUL R46, R46, R46 ;  /* 0x0000002e2e2ec220 */ /* 0x008fe20000400000 */
[----:B------:R1:W2:Y:S01]  /*7f90*/  MUFU.EX2 R38, R26 ;  /* 0x0000001a00267308 */ /* 0x0002a20000000800 */
[----:B------:R-:W-:-:S04]  /*7fa0*/  FSETP.GEU.AND P4, PT, R41, -126, PT ;  /* 0xc2fc00002900780b */ /* 0x000fc80003f8e000 */
[----:B------:R-:W-:Y:S01]  /*7fb0*/  @!P3 FMUL R40, R40, 0.5 ;  /* 0x3f0000002828b820 */ /* 0x000fe20000400000 */
[----:B-----5:R-:W-:Y:S01]  /*7fc0*/  @!P5 FMUL R43, R43, R43 ;  /* 0x0000002b2b2bd220 */ /* 0x020fe20000400000 */
[----:B------:R-:W-:Y:S02]  /*7fd0*/  FSETP.GEU.AND P5, PT, R24, -126, PT ;  /* 0xc2fc00001800780b */ /* 0x000fe40003fae000 */
[----:B------:R-:W3:Y:S01]  /*7fe0*/  MUFU.EX2 R47, R40 ;  /* 0x00000028002f7308 */ /* 0x000ee20000000800 */
[----:B-1----:R-:W-:-:S04]  /*7ff0*/  FFMA R26, R53, UR24, -R20 ;  /* 0x00000018351a7c23 */ /* 0x002fc80008000814 */
[----:B------:R-:W-:Y:S01]  /*8000*/  @!P4 FMUL R41, R41, 0.5 ;  /* 0x3f0000002929c820 */ /* 0x000fe20000400000 */
[----:B--2---:R-:W-:Y:S01]  /*8010*/  @!P6 FMUL R38, R38, R38 ;  /* 0x000000262626e220 */ /* 0x004fe20000400000 */
[----:B------:R-:W-:Y:S02]  /*8020*/  FSETP.GEU.AND P6, PT, R25, -126, PT ;  /* 0xc2fc00001900780b */ /* 0x000fe40003fce000 */
[----:B------:R-:W1:Y:S02]  /*8030*/  MUFU.EX2 R172, R41 ;  /* 0x0000002900ac7308 */ /* 0x000e640000000800 */
[----:B------:R-:W-:Y:S01]  /*8040*/  @!P5 FMUL R24, R24, 0.5 ;  /* 0x3f0000001818d820 */ /* 0x000fe20000400000 */
[----:B---3--:R-:W-:-:S05]  /*8050*/  @!P3 FMUL R47, R47, R47 ;  /* 0x0000002f2f2fb220 */ /* 0x008fca0000400000 */
[----:B------:R2:W3:Y:S01]  /*8060*/  MUFU.EX2 R40, R24 ;  /* 0x0000001800287308 */ /* 0x0004e20000000800 */
[----:B------:R-:W-:Y:S02]  /*8070*/  FSETP.GEU.AND P3, PT, R50, -126, PT ;  /* 0xc2fc00003200780b */ /* 0x000fe40003f6e000 */
[----:B------:R-:W-:-:S05]  /*8080*/  @!P6 FMUL R25, R25, 0.5 ;  /* 0x3f0000001919e820 */ /* 0x000fca0000400000 */
[----:B------:R4:W5:Y:S01]  /*8090*/  MUFU.EX2 R41, R25 ;  /* 0x0000001900297308 */ /* 0x0009620000000800 */
[----:B--2---:R-:W-:Y:S01]  /*80a0*/  FFMA R24, R48, UR24, -R20 ;  /* 0x0000001830187c23 */ /* 0x004fe20008000814 */
[----:B-1----:R-:W-:Y:S01]  /*80b0*/  @!P4 FMUL R172, R172, R172 ;  /* 0x000000acacacc220 */ /* 0x002fe20000400000 */
[----:B------:R-:W-:-:S03]  /*80c0*/  FSETP.GEU.AND P4, PT, R51, -126, PT ;  /* 0xc2fc00003300780b */ /* 0x000fc60003f8e000 */
[----:B------:R-:W-:Y:S01]  /*80d0*/  @!P3 FMUL R50, R50, 0.5 ;  /* 0x3f0000003232b820 */ /* 0x000fe20000400000 */
[----:B---3--:R-:W-:Y:S01]  /*80e0*/  @!P5 FMUL R40, R40, R40 ;  /* 0x000000282828d220 */ /* 0x008fe20000400000 */
[----:B------:R-:W-:Y:S02]  /*80f0*/  FSETP.GEU.AND P5, PT, R54, -126, PT ;  /* 0xc2fc00003600780b */ /* 0x000fe40003fae000 */
[----:B------:R-:W1:Y:S01]  /*8100*/  MUFU.EX2 R44, R50 ;  /* 0x00000032002c7308 */ /* 0x000e620000000800 */
[----:B----4-:R-:W-:-:S05]  /*8110*/  FFMA R25, R49, UR24, -R20 ;  /* 0x0000001831197c23 */ /* 0x010fca0008000814 */
[----:B------:R-:W-:Y:S01]  /*8120*/  @!P4 FMUL R51, R51, 0.5 ;  /* 0x3f0000003333c820 */ /* 0x000fe20000400000 */
[----:B-----5:R-:W-:Y:S01]  /*8130*/  @!P6 FMUL R41, R41, R41 ;  /* 0x000000292929e220 */ /* 0x020fe20000400000 */
[----:B------:R-:W-:Y:S02]  /*8140*/  FSETP.GEU.AND P6, PT, R55, -126, PT ;  /* 0xc2fc00003700780b */ /* 0x000fe40003fce000 */
[----:B------:R-:W2:Y:S01]  /*8150*/  MUFU.EX2 R45, R51 ;  /* 0x00000033002d7308 */ /* 0x000ea20000000800 */
[----:B------:R-:W-:-:S07]  /*8160*/  @!P5 FMUL R54, R54, 0.5 ;  /* 0x3f0000003636d820 */ /* 0x000fce0000400000 */
[----:B------:R-:W3:Y:S01]  /*8170*/  MUFU.EX2 R48, R54 ;  /* 0x0000003600307308 */ /* 0x000ee20000000800 */
[----:B-1----:R-:W-:Y:S01]  /*8180*/  @!P3 FMUL R44, R44, R44 ;  /* 0x0000002c2c2cb220 */ /* 0x002fe20000400000 */
[----:B------:R-:W-:Y:S01]  /*8190*/  FSETP.GEU.AND P3, PT, R24, -126, PT ;  /* 0xc2fc00001800780b */ /* 0x000fe20003f6e000 */
[----:B------:R-:W-:-:S05]  /*81a0*/  @!P6 FMUL R55, R55, 0.5 ;  /* 0x3f0000003737e820 */ /* 0x000fca0000400000 */
[----:B------:R1:W4:Y:S01]  /*81b0*/  MUFU.EX2 R49, R55 ;  /* 0x0000003700317308 */ /* 0x0003220000000800 */
[----:B--2---:R-:W-:Y:S01]  /*81c0*/  @!P4 FMUL R45, R45, R45 ;  /* 0x0000002d2d2dc220 */ /* 0x004fe20000400000 */
[----:B------:R-:W-:-:S05]  /*81d0*/  FSETP.GEU.AND P4, PT, R25, -126, PT ;  /* 0xc2fc00001900780b */ /* 0x000fca0003f8e000 */
[----:B------:R-:W-:Y:S01]  /*81e0*/  @!P3 FMUL R24, R24, 0.5 ;  /* 0x3f0000001818b820 */ /* 0x000fe20000400000 */
[----:B---3--:R-:W-:Y:S01]  /*81f0*/  @!P5 FMUL R48, R48, R48 ;  /* 0x000000303030d220 */ /* 0x008fe20000400000 */
[----:B------:R-:W-:Y:S02]  /*8200*/  FSETP.GEU.AND P5, PT, R52, -126, PT ;  /* 0xc2fc00003400780b */ /* 0x000fe40003fae000 */
[----:B------:R2:W3:Y:S01]  /*8210*/  MUFU.EX2 R50, R24 ;  /* 0x0000001800327308 */ /* 0x0004e20000000800 */
[----:B-1----:R-:W-:-:S03]  /*8220*/  FFMA R55, R59, UR24, -R19 ;  /* 0x000000183b377c23 */ /* 0x002fc60008000813 */
[----:B------:R-:W-:Y:S01]  /*8230*/  @!P4 FMUL R25, R25, 0.5 ;  /* 0x3f0000001919c820 */ /* 0x000fe20000400000 */
[----:B----4-:R-:W-:Y:S01]  /*8240*/  @!P6 FMUL R49, R49, R49 ;  /* 0x000000313131e220 */ /* 0x010fe20000400000 */
[----:B------:R-:W-:Y:S02]  /*8250*/  FSETP.GEU.AND P6, PT, R26, -126, PT ;  /* 0xc2fc00001a00780b */ /* 0x000fe40003fce000 */
[----:B------:R1:W4:Y:S01]  /*8260*/  MUFU.EX2 R51, R25 ;  /* 0x0000001900337308 */ /* 0x0003220000000800 */
[----:B--2---:R-:W-:Y:S02]  /*8270*/  FFMA R24, R56, UR24, -R20 ;  /* 0x0000001838187c23 */ /* 0x004fe40008000814 */
[----:B------:R-:W-:-:S05]  /*8280*/  @!P5 FMUL R52, R52, 0.5 ;  /* 0x3f0000003434d820 */ /* 0x000fca0000400000 */
[----:B------:R-:W2:Y:S01]  /*8290*/  MUFU.EX2 R53, R52 ;  /* 0x0000003400357308 */ /* 0x000ea20000000800 */
[----:B---3--:R-:W-:Y:S01]  /*82a0*/  @!P3 FMUL R50, R50, R50 ;  /* 0x000000323232b220 */ /* 0x008fe20000400000 */
[----:B------:R-:W-:Y:S01]  /*82b0*/  FSETP.GEU.AND P3, PT, R27, -126, PT ;  /* 0xc2fc00001b00780b */ /* 0x000fe20003f6e000 */
[----:B-1----:R-:W-:Y:S01]  /*82c0*/  FFMA R25, R57, UR24, -R20 ;  /* 0x0000001839197c23 */ /* 0x002fe20008000814 */
[----:B------:R-:W-:-:S04]  /*82d0*/  @!P6 FMUL R26, R26, 0.5 ;  /* 0x3f0000001a1ae820 */ /* 0x000fc80000400000 */
[----:B------:R1:W3:Y:S01]  /*82e0*/  MUFU.EX2 R54, R26 ;  /* 0x0000001a00367308 */ /* 0x0002e20000000800 */
[----:B----4-:R-:W-:Y:S01]  /*82f0*/  @!P4 FMUL R51, R51, R51 ;  /* 0x000000333333c220 */ /* 0x010fe20000400000 */
[----:B------:R-:W-:-:S05]  /*8300*/  FSETP.GEU.AND P4, PT, R55, -126, PT ;  /* 0xc2fc00003700780b */ /* 0x000fca0003f8e000 */
[----:B------:R-:W-:Y:S01]  /*8310*/  @!P3 FMUL R27, R27, 0.5 ;  /* 0x3f0000001b1bb820 */ /* 0x000fe20000400000 */
[----:B--2---:R-:W-:Y:S01]  /*8320*/  @!P5 FMUL R53, R53, R53 ;  /* 0x000000353535d220 */ /* 0x004fe20000400000 */
[----:B------:R-:W-:Y:S02]  /*8330*/  FSETP.GEU.AND P5, PT, R62, -126, PT ;  /* 0xc2fc00003e00780b */ /* 0x000fe40003fae000 */
[----:B------:R2:W4:Y:S01]  /*8340*/  MUFU.EX2 R58, R27 ;  /* 0x0000001b003a7308 */ /* 0x0005220000000800 */
[----:B-1----:R-:W-:-:S03]  /*8350*/  FFMA R26, R60, UR24, -R20 ;  /* 0x000000183c1a7c23 */ /* 0x002fc60008000814 */
[----:B------:R-:W-:Y:S01]  /*8360*/  @!P4 FMUL R55, R55, 0.5 ;  /* 0x3f0000003737c820 */ /* 0x000fe20000400000 */
[----:B---3--:R-:W-:Y:S01]  /*8370*/  @!P6 FMUL R54, R54, R54 ;  /* 0x000000363636e220 */ /* 0x008fe20000400000 */
[----:B------:R-:W-:Y:S02]  /*8380*/  FSETP.GEU.AND P6, PT, R173, -126, PT ;  /* 0xc2fc0000ad00780b */ /* 0x000fe40003fce000 */
[----:B------:R-:W1:Y:S01]  /*8390*/  MUFU.EX2 R59, R55 ;  /* 0x00000037003b7308 */ /* 0x000e620000000800 */
[--C-:B--2---:R-:W-:Y:S01]  /*83a0*/  FFMA R27, R61, UR24, -R20.reuse ;  /* 0x000000183d1b7c23 */ /* 0x104fe20008000814 */
[----:B------:R-:W-:Y:S01]  /*83b0*/  FFMA R61, R66, UR24, -R19 ;  /* 0x00000018423d7c23 */ /* 0x000fe20008000813 */
[----:B------:R-:W-:Y:S01]  /*83c0*/  FFMA R66, R64, UR24, -R20 ;  /* 0x0000001840427c23 */ /* 0x000fe20008000814 */
[----:B------:R-:W-:-:S04]  /*83d0*/  @!P5 FMUL R62, R62, 0.5 ;  /* 0x3f0000003e3ed820 */ /* 0x000fc80000400000 */
[----:B------:R2:W3:Y:S01]  /*83e0*/  MUFU.EX2 R52, R62 ;  /* 0x0000003e00347308 */ /* 0x0004e20000000800 */
[----:B----4-:R-:W-:Y:S01]  /*83f0*/  @!P3 FMUL R58, R58, R58 ;  /* 0x0000003a3a3ab220 */ /* 0x010fe20000400000 */
[----:B------:R-:W-:Y:S01]  /*8400*/  FSETP.GEU.AND P3, PT, R24, -126, PT ;  /* 0xc2fc00001800780b */ /* 0x000fe20003f6e000 */
[----:B------:R-:W-:-:S05]  /*8410*/  @!P6 FMUL R173, R173, 0.5 ;  /* 0x3f000000adade820 */ /* 0x000fca0000400000 */
[----:B------:R4:W5:Y:S01]  /*8420*/  MUFU.EX2 R55, R173 ;  /* 0x000000ad00377308 */ /* 0x0009620000000800 */
[----:B-1----:R-:W-:Y:S01]  /*8430*/  @!P4 FMUL R59, R59, R59 ;  /* 0x0000003b3b3bc220 */ /* 0x002fe20000400000 */
[----:B------:R-:W-:Y:S01]  /*8440*/  FSETP.GEU.AND P4, PT, R25, -126, PT ;  /* 0xc2fc00001900780b */ /* 0x000fe20003f8e000 */
[----:B--2---:R-:W-:-:S04]  /*8450*/  FFMA R62, R67, UR24, -R19 ;  /* 0x00000018433e7c23 */ /* 0x004fc80008000813 */
[----:B------:R-:W-:Y:S01]  /*8460*/  @!P3 FMUL R24, R24, 0.5 ;  /* 0x3f0000001818b820 */ /* 0x000fe20000400000 */
[----:B---3--:R-:W-:Y:S01]  /*8470*/  @!P5 FMUL R52, R52, R52 ;  /* 0x000000343434d220 */ /* 0x008fe20000400000 */
[----:B------:R-:W-:Y:S02]  /*8480*/  FSETP.GEU.AND P5, PT, R26, -126, PT ;  /* 0xc2fc00001a00780b */ /* 0x000fe40003fae000 */
[----:B------:R1:W2:Y:S01]  /*8490*/  MUFU.EX2 R63, R24 ;  /* 0x00000018003f7308 */ /* 0x0002a20000000800 */
[----:B----4-:R-:W-:-:S03]  /*84a0*/  FFMA R173, R68, UR24, -R20 ;  /* 0x0000001844ad7c23 */ /* 0x010fc60008000814 */
[----:B------:R-:W-:Y:S01]  /*84b0*/  @!P4 FMUL R25, R25, 0.5 ;  /* 0x3f0000001919c820 */ /* 0x000fe20000400000 */
[----:B-----5:R-:W-:Y:S01]  /*84c0*/  @!P6 FMUL R55, R55, R55 ;  /* 0x000000373737e220 */ /* 0x020fe20000400000 */
[----:B------:R-:W-:Y:S02]  /*84d0*/  FSETP.GEU.AND P6, PT, R27, -126, PT ;  /* 0xc2fc00001b00780b */ /* 0x000fe40003fce000 */
[----:B------:R3:W4:Y:S01]  /*84e0*/  MUFU.EX2 R56, R25 ;  /* 0x0000001900387308 */ /* 0x0007220000000800 */
[----:B-1----:R-:W-:Y:S01]  /*84f0*/  FFMA R24, R70, UR24, -R19 ;  /* 0x0000001846187c23 */ /* 0x002fe20008000813 */
[----:B------:R-:W-:Y:S01]  /*8500*/  FFMA R70, R65, UR24, -R20 ;  /* 0x0000001841467c23 */ /* 0x000fe20008000814 */
[----:B------:R-:W-:-:S05]  /*8510*/  @!P5 FMUL R26, R26, 0.5 ;  /* 0x3f0000001a1ad820 */ /* 0x000fca0000400000 */
[----:B------:R1:W5:Y:S01]  /*8520*/  MUFU.EX2 R57, R26 ;  /* 0x0000001a00397308 */ /* 0x0003620000000800 */
[----:B--2---:R-:W-:Y:S01]  /*8530*/  @!P3 FMUL R63, R63, R63 ;  /* 0x0000003f3f3fb220 */ /* 0x004fe20000400000 */
[----:B------:R-:W-:Y:S01]  /*8540*/  FSETP.GEU.AND P3, PT, R61, -126, PT ;  /* 0xc2fc00003d00780b */ /* 0x000fe20003f6e000 */
[----:B------:R-:W-:Y:S01]  /*8550*/  @!P6 FMUL R27, R27, 0.5 ;  /* 0x3f0000001b1be820 */ /* 0x000fe20000400000 */
[----:B---3--:R-:W-:Y:S01]  /*8560*/  F2FP.F16.F32.PACK_AB R25, R23, R30 ;  /* 0x0000001e1719723e */ /* 0x008fe200000000ff */
[----:B------:R-:W-:Y:S01]  /*8570*/  FFMA R30, R21, R12, R30 ;  /* 0x0000000c151e7223 */ /* 0x000fe2000000001e */
[----:B------:R-:W-:Y:S02]  /*8580*/  FFMA R21, R116, UR24, -R20 ;  /* 0x0000001874157c23 */ /* 0x000fe40008000814 */
[----:B------:R2:W3:Y:S01]  /*8590*/  MUFU.EX2 R60, R27 ;  /* 0x0000001b003c7308 */ /* 0x0004e20000000800 */
[----:B-1----:R-:W-:Y:S01]  /*85a0*/  F2FP.F16.F32.PACK_AB R26, R28, R171 ;  /* 0x000000ab1c1a723e */ /* 0x002fe200000000ff */
[----:B----4-:R-:W-:Y:S01]  /*85b0*/  @!P4 FMUL R56, R56, R56 ;  /* 0x000000383838c220 */ /* 0x010fe20000400000 */
[----:B------:R-:W-:Y:S01]  /*85c0*/  FSETP.GEU.AND P4, PT, R62, -126, PT ;  /* 0xc2fc00003e00780b */ /* 0x000fe20003f8e000 */
[----:B------:R-:W-:Y:S01]  /*85d0*/  FADD R30, R30, R23 ;  /* 0x000000171e1e7221 */ /* 0x000fe20000000000 */
[----:B------:R-:W-:-:S02]  /*85e0*/  FFMA R23, R122, UR24, -R19 ;  /* 0x000000187a177c23 */ /* 0x000fc40008000813 */
[----:B------:R-:W-:Y:S01]  /*85f0*/  @!P3 FMUL R61, R61, 0.5 ;  /* 0x3f0000003d3db820 */ /* 0x000fe20000400000 */
[----:B-----5:R-:W-:Y:S01]  /*8600*/  @!P5 FMUL R57, R57, R57 ;  /* 0x000000393939d220 */ /* 0x020fe20000400000 */
[----:B------:R-:W-:Y:S02]  /*8610*/  FSETP.GEU.AND P5, PT, R24, -126, PT ;  /* 0xc2fc00001800780b */ /* 0x000fe40003fae000 */
[----:B--2---:R-:W-:Y:S02]  /*8620*/  F2FP.F16.F32.PACK_AB R27, R168, R31 ;  /* 0x0000001fa81b723e */ /* 0x004fe400000000ff */
[----:B------:R-:W1:Y:S01]  /*8630*/  MUFU.EX2 R61, R61 ;  /* 0x0000003d003d7308 */ /* 0x000e620000000800 */
[----:B------:R-:W-:Y:S01]  /*8640*/  FADD R31, R30, R31 ;  /* 0x0000001f1e1f7221 */ /* 0x000fe20000000000 */
[----:B------:R-:W-:Y:S01]  /*8650*/  FFMA R30, R127, UR24, -R19 ;  /* 0x000000187f1e7c23 */ /* 0x000fe20008000813 */
[----:B------:R-:W-:Y:S01]  /*8660*/  @!P4 FMUL R62, R62, 0.5 ;  /* 0x3f0000003e3ec820 */ /* 0x000fe20000400000 */
[----:B---3--:R-:W-:Y:S01]  /*8670*/  @!P6 FMUL R60, R60, R60 ;  /* 0x0000003c3c3ce220 */ /* 0x008fe20000400000 */
[----:B------:R-:W-:Y:S01]  /*8680*/  FSETP.GEU.AND P6, PT, R71, -126, PT ;  /* 0xc2fc00004700780b */ /* 0x000fe20003fce000 */
[----:B------:R-:W-:Y:S01]  /*8690*/  FADD R168, R31, R168 ;  /* 0x000000a81fa87221 */ /* 0x000fe20000000000 */
[----:B------:R-:W-:-:S02]  /*86a0*/  FFMA R31, R120, UR24, -R20 ;  /* 0x00000018781f7c23 */ /* 0x000fc40008000814 */
[----:B------:R-:W2:Y:S01]  /*86b0*/  MUFU.EX2 R62, R62 ;  /* 0x0000003e003e7308 */ /* 0x000ea20000000800 */
[----:B------:R-:W-:-:S07]  /*86c0*/  @!P5 FMUL R24, R24, 0.5 ;  /* 0x3f0000001818d820 */ /* 0x000fce0000400000 */
[----:B------:R3:W4:Y:S01]  /*86d0*/  MUFU.EX2 R64, R24 ;  /* 0x0000001800407308 */ /* 0x0007220000000800 */
[----:B-1----:R-:W-:Y:S01]  /*86e0*/  @!P3 FMUL R61, R61, R61 ;  /* 0x0000003d3d3db220 */ /* 0x002fe20000400000 */
[----:B------:R-:W-:Y:S01]  /*86f0*/  FSETP.GEU.AND P3, PT, R66, -126, PT ;  /* 0xc2fc00004200780b */ /* 0x000fe20003f6e000 */
[----:B------:R-:W-:-:S05]  /*8700*/  @!P6 FMUL R71, R71, 0.5 ;  /* 0x3f0000004747e820 */ /* 0x000fca0000400000 */
[----:B------:R-:W1:Y:S01]  /*8710*/  MUFU.EX2 R65, R71 ;  /* 0x0000004700417308 */ /* 0x000e620000000800 */
[----:B---3--:R-:W-:Y:S01]  /*8720*/  F2FP.F16.F32.PACK_AB R24, R170, R169 ;  /* 0x000000a9aa18723e */ /* 0x008fe200000000ff */
[----:B--2---:R-:W-:Y:S01]  /*8730*/  @!P4 FMUL R62, R62, R62 ;  /* 0x0000003e3e3ec220 */ /* 0x004fe20000400000 */
[----:B------:R-:W-:Y:S01]  /*8740*/  FSETP.GEU.AND P4, PT, R70, -126, PT ;  /* 0xc2fc00004600780b */ /* 0x000fe20003f8e000 */
[----:B------:R-:W-:Y:S01]  /*8750*/  FADD R170, R13, R170 ;  /* 0x000000aa0daa7221 */ /* 0x000fe20000000000 */
[----:B------:R-:W-:Y:S02]  /*8760*/  WARPGROUP.ARRIVE ;  /* 0x00000000000079c5 */ /* 0x000fe40000000000 */
[----:B------:R-:W-:Y:S01]  /*8770*/  @!P3 FMUL R66, R66, 0.5 ;  /* 0x3f0000004242b820 */ /* 0x000fe20000400000 */
[----:B------:R-:W-:Y:S01]  /*8780*/  FADD R171, R170, R171 ;  /* 0x000000abaaab7221 */ /* 0x000fe20000000000 */
[----:B----4-:R-:W-:Y:S01]  /*8790*/  @!P5 FMUL R64, R64, R64 ;  /* 0x000000404040d220 */ /* 0x010fe20000400000 */
[----:B------:R-:W-:Y:S01]  /*87a0*/  FSETP.GEU.AND P5, PT, R173, -126, PT ;  /* 0xc2fc0000ad00780b */ /* 0x000fe20003fae000 */
[----:B------:R-:W-:Y:S01]  /*87b0*/  HGMMA.64x32x16.F32 R152, R24, gdesc[UR4].tnspB, R152, gsb0 ;  /* 0x4060000418987df0 */ /* 0x000fe20008000898 */
[----:B------:R-:W-:Y:S01]  /*87c0*/  FADD R28, R171, R28 ;  /* 0x0000001cab1c7221 */ /* 0x000fe20000000000 */
[----:B------:R-:W2:Y:S01]  /*87d0*/  MUFU.EX2 R66, R66 ;  /* 0x0000004200427308 */ /* 0x000ea20000000800 */
[----:B------:R-:W-:-:S02]  /*87e0*/  UMOV UR7, 0x80000020 ;  /* 0x8000002000077882 */ /* 0x000fc40000000000 */
[----:B------:R-:W-:Y:S01]  /*87f0*/  @!P4 FMUL R70, R70, 0.5 ;  /* 0x3f0000004646c820 */ /* 0x000fe20000400000 */
[----:B-1----:R-:W-:Y:S01]  /*8800*/  @!P6 FMUL R65, R65, R65 ;  /* 0x000000414141e220 */ /* 0x002fe20000400000 */
[----:B------:R-:W-:-:S03]  /*8810*/  FSETP.GEU.AND P6, PT, R69, -126, PT ;  /* 0xc2fc00004500780b */ /* 0x000fc60003fce000 */
[----:B------:R-:W1:Y:S02]  /*8820*/  MUFU.EX2 R67, R70 ;  /* 0x0000004600437308 */ /* 0x000e640000000800 */
[----:B------:R-:W-:-:S06]  /*8830*/  @!P5 FMUL R173, R173, 0.5 ;  /* 0x3f000000adadd820 */ /* 0x000fcc0000400000 */
[----:B------:R3:W4:Y:S01]  /*8840*/  MUFU.EX2 R68, R173 ;  /* 0x000000ad00447308 */ /* 0x0007220000000800 */
[----:B--2---:R-:W-:Y:S01]  /*8850*/  @!P3 FMUL R66, R66, R66 ;  /* 0x000000424242b220 */ /* 0x004fe20000400000 */
[----:B------:R-:W-:-:S06]  /*8860*/  @!P6 FMUL R69, R69, 0.5 ;  /* 0x3f0000004545e820 */ /* 0x000fcc0000400000 */
[----:B------:R-:W2:Y:S01]  /*8870*/  MUFU.EX2 R71, R69 ;  /* 0x0000004500477308 */ /* 0x000ea20000000800 */
[----:B-1----:R-:W-:Y:S01]  /*8880*/  @!P4 FMUL R67, R67, R67 ;  /* 0x000000434343c220 */ /* 0x002fe20000400000 */
[----:B------:R-:W-:Y:S01]  /*8890*/  FSETP.GEU.AND P4, PT, R75, -126, PT ;  /* 0xc2fc00004b00780b */ /* 0x000fe20003f8e000 */
[----:B---3--:R-:W-:Y:S01]  /*88a0*/  FFMA R173, R82, UR24, -R19 ;  /* 0x0000001852ad7c23 */ /* 0x008fe20008000813 */
[----:B------:R-:W-:Y:S01]  /*88b0*/  FFMA R82, R80, UR24, -R20 ;  /* 0x0000001850527c23 */ /* 0x000fe20008000814 */
[----:B----4-:R-:W-:Y:S01]  /*88c0*/  @!P5 FMUL R68, R68, R68 ;  /* 0x000000444444d220 */ /* 0x010fe20000400000 */
[----:B------:R-:W-:-:S09]  /*88d0*/  FSETP.GEU.AND P5, PT, R78, -126, PT ;  /* 0xc2fc00004e00780b */ /* 0x000fd20003fae000 */
[----:B------:R-:W-:Y:S01]  /*88e0*/  @!P4 FMUL R75, R75, 0.5 ;  /* 0x3f0000004b4bc820 */ /* 0x000fe20000400000 */
[----:B--2---:R-:W-:Y:S01]  /*88f0*/  @!P6 FMUL R71, R71, R71 ;  /* 0x000000474747e220 */ /* 0x004fe20000400000 */
[----:B------:R-:W-:-:S04]  /*8900*/  FSETP.GEU.AND P6, PT, R79, -126, PT ;  /* 0xc2fc00004f00780b */ /* 0x000fc80003fce000 */
[----:B------:R-:W1:Y:S01]  /*8910*/  MUFU.EX2 R75, R75 ;  /* 0x0000004b004b7308 */ /* 0x000e620000000800 */
[----:B------:R-:W-:Y:S01]  /*8920*/  @!P5 FMUL R78, R78, 0.5 ;  /* 0x3f0000004e4ed820 */ /* 0x000fe20000400000 */
[----:B------:R-:W-:Y:S02]  /*8930*/  WARPGROUP.DEPBAR.LE gsb0, 0x0 ;  /* 0x00008000000079c5 */ /* 0x000fe40000010000 */
[----:B------:R-:W-:Y:S01]  /*8940*/  FFMA R24, R74, UR24, -R19 ;  /* 0x000000184a187c23 */ /* 0x000fe20008000813 */
[----:B------:R-:W-:Y:S01]  /*8950*/  F2FP.F16.F32.PACK_AB R25, R34, R29 ;  /* 0x0000001d2219723e */ /* 0x000fe200000000ff */
[--C-:B------:R-:W-:Y:S01]  /*8960*/  FFMA R74, R72, UR24, -R20.reuse ;  /* 0x00000018484a7c23 */ /* 0x100fe20008000814 */
[----:B------:R-:W-:Y:S01]  /*8970*/  F2FP.F16.F32.PACK_AB R27, R33, R32 ;  /* 0x00000020211b723e */ /* 0x000fe200000000ff */
[----:B------:R2:W3:Y:S01]  /*8980*/  MUFU.EX2 R69, R78 ;  /* 0x0000004e00457308 */ /* 0x0004e20000000800 */
[----:B------:R-:W-:Y:S01]  /*8990*/  FSETP.GEU.AND P3, PT, R24, -126, PT ;  /* 0xc2fc00001800780b */ /* 0x000fe20003f6e000 */
[----:B------:R-:W-:Y:S01]  /*89a0*/  @!P6 FMUL R79, R79, 0.5 ;  /* 0x3f0000004f4fe820 */ /* 0x000fe20000400000 */
[----:B------:R-:W-:Y:S01]  /*89b0*/  F2FP.F16.F32.PACK_AB R26, R42, R37 ;  /* 0x000000252a1a723e */ /* 0x000fe200000000ff */
[----:B------:R-:W-:Y:S01]  /*89c0*/  FADD R29, R168, R29 ;  /* 0x0000001da81d7221 */ /* 0x000fe20000000000 */
[----:B-1----:R-:W-:Y:S01]  /*89d0*/  @!P4 FMUL R75, R75, R75 ;  /* 0x0000004b4b4bc220 */ /* 0x002fe20000400000 */
[----:B--2---:R-:W-:-:S02]  /*89e0*/  FFMA R78, R77, UR24, -R20 ;  /* 0x000000184d4e7c23 */ /* 0x004fc40008000814 */
[----:B------:R-:W1:Y:S01]  /*89f0*/  MUFU.EX2 R72, R79 ;  /* 0x0000004f00487308 */ /* 0x000e620000000800 */
[----:B------:R-:W-:Y:S01]  /*8a00*/  FADD R29, R29, R34 ;  /* 0x000000221d1d7221 */ /* 0x000fe20000000000 */
[----:B------:R-:W-:-:S04]  /*8a10*/  FFMA R34, R125, UR24, -R20 ;  /* 0x000000187d227c23 */ /* 0x000fc80008000814 */
[----:B------:R-:W-:Y:S01]  /*8a20*/  @!P3 FMUL R24, R24, 0.5 ;  /* 0x3f0000001818b820 */ /* 0x000fe20000400000 */
[----:B------:R-:W-:Y:S01]  /*8a30*/  FADD R32, R29, R32 ;  /* 0x000000201d207221 */ /* 0x000fe20000000000 */
[----:B---3--:R-:W-:Y:S02]  /*8a40*/  @!P5 FMUL R69, R69, R69 ;  /* 0x000000454545d220 */ /* 0x008fe40000400000 */
[----:B------:R2:W3:Y:S01]  /*8a50*/  MUFU.EX2 R70, R24 ;  /* 0x0000001800467308 */ /* 0x0004e20000000800 */
[----:B------:R-:W-:Y:S01]  /*8a60*/  FADD R32, R32, R33 ;  /* 0x0000002120207221 */ /* 0x000fe20000000000 */
[----:B------:R-:W-:Y:S01]  /*8a70*/  FFMA R33, R124, UR24, -R20 ;  /* 0x000000187c217c23 */ /* 0x000fe20008000814 */
[----:B--2---:R-:W-:Y:S01]  /*8a80*/  F2FP.F16.F32.PACK_AB R24, R36, R35 ;  /* 0x000000232418723e */ /* 0x004fe200000000ff */
[----:B-1----:R-:W-:Y:S01]  /*8a90*/  @!P6 FMUL R72, R72, R72 ;  /* 0x000000484848e220 */ /* 0x002fe20000400000 */
[----:B------:R-:W-:Y:S01]  /*8aa0*/  FSETP.GEU.AND P6, PT, R78, -126, PT ;  /* 0xc2fc00004e00780b */ /* 0x000fe20003fce000 */
[----:B------:R-:W-:Y:S01]  /*8ab0*/  FADD R35, R28, R35 ;  /* 0x000000231c237221 */ /* 0x000fe20000000000 */
[----:B------:R-:W-:-:S03]  /*8ac0*/  WARPGROUP.ARRIVE ;  /* 0x00000000000079c5 */ /* 0x000fc60000000000 */
[----:B------:R-:W-:Y:S01]  /*8ad0*/  FADD R36, R35, R36 ;  /* 0x0000002423247221 */ /* 0x000fe20000000000 */
[----:B---3--:R-:W-:Y:S01]  /*8ae0*/  @!P3 FMUL R70, R70, R70 ;  /* 0x000000464646b220 */ /* 0x008fe20000400000 */
[----:B------:R-:W-:Y:S01]  /*8af0*/  FSETP.GEU.AND P3, PT, R74, -126, PT ;  /* 0xc2fc00004a00780b */ /* 0x000fe20003f6e000 */
[----:B------:R-:W-:Y:S01]  /*8b00*/  HGMMA.64x32x16.F32 R152, R24, gdesc[UR8].tnspB, R152, gsb0 ;  /* 0x4060000818987df0 */ /* 0x000fe20008000898 */
[----:B------:R-:W-:Y:S01]  /*8b10*/  UMOV UR10, UR8 ;  /* 0x00000008000a7c82 */ /* 0x000fe20008000000 */
[----:B------:R-:W-:Y:S01]  /*8b20*/  UMOV UR11, 0x80000020 ;  /* 0x80000020000b7882 */ /* 0x000fe20000000000 */
[----:B------:R-:W-:Y:S01]  /*8b30*/  UIADD3 UR8, UR6, 0xc0, URZ ;  /* 0x000000c006087890 */ /* 0x000fe2000fffe03f */
[----:B------:R-:W-:Y:S01]  /*8b40*/  FFMA R35, R131, UR24, -R19 ;  /* 0x0000001883237c23 */ /* 0x000fe20008000813 */
[----:B------:R-:W-:Y:S01]  /*8b50*/  @!P6 FMUL R78, R78, 0.5 ;  /* 0x3f0000004e4ee820 */ /* 0x000fe20000400000 */
[----:B------:R-:W-:Y:S01]  /*8b60*/  FADD R37, R36, R37 ;  /* 0x0000002524257221 */ /* 0x000fe20000000000 */
[----:B------:R-:W-:-:S03]  /*8b70*/  FFMA R36, R130, UR24, -R19 ;  /* 0x0000001882247c23 */ /* 0x000fc60008000813 */
[----:B------:R-:W-:Y:S01]  /*8b80*/  FADD R42, R37, R42 ;  /* 0x0000002a252a7221 */ /* 0x000fe20000000000 */
[----:B------:R-:W-:Y:S01]  /*8b90*/  FFMA R37, R134, UR24, -R19 ;  /* 0x0000001886257c23 */ /* 0x000fe20008000813 */
[----:B------:R-:W-:Y:S01]  /*8ba0*/  @!P3 FMUL R74, R74, 0.5 ;  /* 0x3f0000004a4ab820 */ /* 0x000fe20000400000 */
[----:B------:R-:W-:Y:S02]  /*8bb0*/  WARPGROUP.DEPBAR.LE gsb0, 0x0 ;  /* 0x00008000000079c5 */ /* 0x000fe40000010000 */
[--C-:B------:R-:W-:Y:S01]  /*8bc0*/  FFMA R24, R73, UR24, -R20.reuse ;  /* 0x0000001849187c23 */ /* 0x100fe20008000814 */
[----:B------:R-:W-:Y:S01]  /*8bd0*/  F2FP.F16.F32.PACK_AB R25, R46, R39 ;  /* 0x000000272e19723e */ /* 0x000fe200000000ff */
[--C-:B------:R-:W-:Y:S01]  /*8be0*/  FFMA R73, R76, UR24, -R20.reuse ;  /* 0x000000184c497c23 */ /* 0x100fe20008000814 */
[----:B------:R-:W-:Y:S01]  /*8bf0*/  F2FP.F16.F32.PACK_AB R27, R38, R43 ;  /* 0x0000002b261b723e */ /* 0x000fe200000000ff */
[----:B------:R-:W1:Y:S01]  /*8c00*/  MUFU.EX2 R76, R74 ;  /* 0x0000004a004c7308 */ /* 0x000e620000000800 */
[----:B------:R-:W-:Y:S01]  /*8c10*/  FSETP.GEU.AND P4, PT, R24, -126, PT ;  /* 0xc2fc00001800780b */ /* 0x000fe20003f8e000 */
[----:B------:R-:W-:Y:S01]  /*8c20*/  FADD R39, R32, R39 ;  /* 0x0000002720277221 */ /* 0x000fe20000000000 */
[----:B------:R-:W-:Y:S01]  /*8c30*/  F2FP.F16.F32.PACK_AB R26, R41, R40 ;  /* 0x00000028291a723e */ /* 0x000fe200000000ff */
[----:B------:R-:W-:Y:S01]  /*8c40*/  FFMA R32, R121, UR24, -R20 ;  /* 0x0000001879207c23 */ /* 0x000fe20008000814 */
[----:B------:R-:W-:Y:S01]  /*8c50*/  FSETP.GEU.AND P5, PT, R73, -126, PT ;  /* 0xc2fc00004900780b */ /* 0x000fe20003fae000 */
[----:B------:R-:W-:-:S02]  /*8c60*/  FADD R46, R39, R46 ;  /* 0x0000002e272e7221 */ /* 0x000fc40000000000 */
[----:B------:R-:W2:Y:S02]  /*8c70*/  MUFU.EX2 R74, R78 ;  /* 0x0000004e004a7308 */ /* 0x000ea40000000800 */
[----:B------:R-:W-:-:S04]  /*8c80*/  FADD R43, R46, R43 ;  /* 0x0000002b2e2b7221 */ /* 0x000fc80000000000 */
[----:B------:R-:W-:Y:S01]  /*8c90*/  @!P4 FMUL R24, R24, 0.5 ;  /* 0x3f0000001818c820 */ /* 0x000fe20000400000 */
[----:B------:R-:W-:Y:S01]  /*8ca0*/  FADD R43, R43, R38 ;  /* 0x000000262b2b7221 */ /* 0x000fe20000000000 */
[----:B-1----:R-:W-:Y:S02]  /*8cb0*/  @!P3 FMUL R76, R76, R76 ;  /* 0x0000004c4c4cb220 */ /* 0x002fe40000400000 */
[----:B------:R1:W3:Y:S01]  /*8cc0*/  MUFU.EX2 R77, R24 ;  /* 0x00000018004d7308 */ /* 0x0002e20000000800 */
[----:B------:R-:W-:Y:S01]  /*8cd0*/  @!P5 FMUL R73, R73, 0.5 ;  /* 0x3f0000004949d820 */ /* 0x000fe20000400000 */
[----:B------:R-:W-:Y:S01]  /*8ce0*/  FSETP.GEU.AND P3, PT, R173, -126, PT ;  /* 0xc2fc0000ad00780b */ /* 0x000fe20003f6e000 */
[----:B--2---:R-:W-:-:S05]  /*8cf0*/  @!P6 FMUL R74, R74, R74 ;  /* 0x0000004a4a4ae220 */ /* 0x004fca0000400000 */
[----:B------:R-:W2:Y:S01]  /*8d00*/  MUFU.EX2 R73, R73 ;  /* 0x0000004900497308 */ /* 0x000ea20000000800 */
[----:B-1----:R-:W-:Y:S01]  /*8d10*/  F2FP.F16.F32.PACK_AB R24, R172, R47 ;  /* 0x0000002fac18723e */ /* 0x002fe200000000ff */
[----:B------:R-:W-:-:S03]  /*8d20*/  FADD R47, R42, R47 ;  /* 0x0000002f2a2f7221 */ /* 0x000fc60000000000 */
[----:B------:R-:W-:Y:S01]  /*8d30*/  WARPGROUP.ARRIVE ;  /* 0x00000000000079c5 */ /* 0x000fe20000000000 */
[----:B------:R-:W-:Y:S01]  /*8d40*/  FADD R47, R47, R172 ;  /* 0x000000ac2f2f7221 */ /* 0x000fe20000000000 */
[----:B------:R-:W-:Y:S01]  /*8d50*/  @!P3 FMUL R173, R173, 0.5 ;  /* 0x3f000000adadb820 */ /* 0x000fe20000400000 */
[----:B---3--:R-:W-:Y:S01]  /*8d60*/  @!P4 FMUL R77, R77, R77 ;  /* 0x0000004d4d4dc220 */ /* 0x008fe20000400000 */
[----:B------:R-:W-:Y:S02]  /*8d70*/  FSETP.GEU.AND P4, PT, R174, -126, PT ;  /* 0xc2fc0000ae00780b */ /* 0x000fe40003f8e000 */
[----:B------:R-:W-:Y:S01]  /*8d80*/  HGMMA.64x32x16.F32 R152, R24, gdesc[UR8].tnspB, R152, gsb0 ;  /* 0x4060000818987df0 */ /* 0x000fe20008000898 */
[----:B------:R-:W-:Y:S01]  /*8d90*/  UMOV UR10, UR8 ;  /* 0x00000008000a7c82 */ /* 0x000fe20008000000 */
[----:B------:R-:W-:Y:S01]  /*8da0*/  UMOV UR11, 0x80000020 ;  /* 0x80000020000b7882 */ /* 0x000fe20000000000 */
[----:B------:R-:W-:Y:S01]  /*8db0*/  UIADD3 UR8, UR6, 0x100, URZ ;  /* 0x0000010006087890 */ /* 0x000fe2000fffe03f */
[----:B------:R1:W3:Y:S01]  /*8dc0*/  MUFU.EX2 R78, R173 ;  /* 0x000000ad004e7308 */ /* 0x0002e20000000800 */
[----:B------:R-:W-:Y:S01]  /*8dd0*/  FADD R40, R47, R40 ;  /* 0x000000282f287221 */ /* 0x000fe20000000000 */
[----:B--2---:R-:W-:Y:S01]  /*8de0*/  @!P5 FMUL R73, R73, R73 ;  /* 0x000000494949d220 */ /* 0x004fe20000400000 */
[----:B------:R-:W-:-:S02]  /*8df0*/  FSETP.GEU.AND P5, PT, R175, -126, PT ;  /* 0xc2fc0000af00780b */ /* 0x000fc40003fae000 */
[----:B------:R-:W-:Y:S02]  /*8e00*/  FADD R41, R40, R41 ;  /* 0x0000002928297221 */ /* 0x000fe40000000000 */
[----:B------:R-:W-:Y:S01]  /*8e10*/  @!P4 FMUL R174, R174, 0.5 ;  /* 0x3f000000aeaec820 */ /* 0x000fe20000400000 */
[----:B-1----:R-:W-:Y:S01]  /*8e20*/  FFMA R173, R95, UR24, -R19 ;  /* 0x000000185fad7c23 */ /* 0x002fe20008000813 */
[----:B------:R-:W-:Y:S02]  /*8e30*/  FFMA R95, R89, UR24, -R20 ;  /* 0x00000018595f7c23 */ /* 0x000fe40008000814 */
[----:B------:R1:W2:Y:S05]  /*8e40*/  MUFU.EX2 R79, R174 ;  /* 0x000000ae004f7308 */ /* 0x0002aa0000000800 */
[----:B------:R-:W-:Y:S01]  /*8e50*/  @!P5 FMUL R175, R175, 0.5 ;  /* 0x3f000000afafd820 */ /* 0x000fe20000400000 */
[----:B---3--:R-:W-:Y:S01]  /*8e60*/  @!P3 FMUL R78, R78, R78 ;  /* 0x0000004e4e4eb220 */ /* 0x008fe20000400000 */
[----:B------:R-:W-:-:S02]  /*8e70*/  FSETP.GEU.AND P3, PT, R82, -126, PT ;  /* 0xc2fc00005200780b */ /* 0x000fc40003f6e000 */
[----:B------:R-:W3:Y:S01]  /*8e80*/  MUFU.EX2 R80, R175 ;  /* 0x000000af00507308 */ /* 0x000ee20000000800 */
[----:B-1----:R-:W-:Y:S01]  /*8e90*/  FFMA R174, R102, UR24, -R19 ;  /* 0x0000001866ae7c23 */ /* 0x002fe20008000813 */
[----:B------:R-:W-:Y:S01]  /*8ea0*/  FFMA R102, R100, UR24, -R20 ;  /* 0x0000001864667c23 */ /* 0x000fe20008000814 */
[----:B--2---:R-:W-:Y:S01]  /*8eb0*/  @!P4 FMUL R79, R79, R79 ;  /* 0x0000004f4f4fc220 */ /* 0x004fe20000400000 */
[----:B------:R-:W-:-:S07]  /*8ec0*/  FSETP.GEU.AND P4, PT, R83, -126, PT ;  /* 0xc2fc00005300780b */ /* 0x000fce0003f8e000 */
[----:B------:R-:W-:Y:S01]  /*8ed0*/  @!P3 FMUL R82, R82, 0.5 ;  /* 0x3f0000005252b820 */ /* 0x000fe20000400000 */
[----:B---3--:R-:W-:Y:S01]  /*8ee0*/  @!P5 FMUL R80, R80, R80 ;  /* 0x000000505050d220 */ /* 0x008fe20000400000 */
[----:B------:R-:W-:-:S04]  /*8ef0*/  FSETP.GEU.AND P5, PT, R86, -126, PT ;  /* 0xc2fc00005600780b */ /* 0x000fc80003fae000 */
[----:B------:R-:W1:Y:S01]  /*8f00*/  MUFU.EX2 R82, R82 ;  /* 0x0000005200527308 */ /* 0x000e620000000800 */
[----:B------:R-:W-:Y:S01]  /*8f10*/  @!P4 FMUL R83, R83, 0.5 ;  /* 0x3f0000005353c820 */ /* 0x000fe20000400000 */
[----:B------:R-:W-:Y:S02]  /*8f20*/  WARPGROUP.DEPBAR.LE gsb0, 0x0 ;  /* 0x00008000000079c5 */ /* 0x000fe40000010000 */
[----:B------:R-:W-:Y:S01]  /*8f30*/  FFMA R24, R87, UR24, -R19 ;  /* 0x0000001857187c23 */ /* 0x000fe20008000813 */
[----:B------:R-:W-:-:S03]  /*8f40*/  F2FP.F16.F32.PACK_AB R25, R45, R44 ;  /* 0x0000002c2d19723e */ /* 0x000fc600000000ff */
[----:B------:R-:W2:Y:S01]  /*8f50*/  MUFU.EX2 R83, R83 ;  /* 0x0000005300537308 */ /* 0x000ea20000000800 */
[----:B------:R-:W-:Y:S01]  /*8f60*/  F2FP.F16.F32.PACK_AB R27, R49, R48 ;  /* 0x00000030311b723e */ /* 0x000fe200000000ff */
[----:B------:R-:W-:Y:S01]  /*8f70*/  FFMA R87, R85, UR24, -R20 ;  /* 0x0000001855577c23 */ /* 0x000fe20008000814 */
[----:B------:R-:W-:Y:S01]  /*8f80*/  FSETP.GEU.AND P6, PT, R24, -126, PT ;  /* 0xc2fc00001800780b */ /* 0x000fe20003fce000 */
[----:B------:R-:W-:Y:S01]  /*8f90*/  @!P5 FMUL R86, R86, 0.5 ;  /* 0x3f0000005656d820 */ /* 0x000fe20000400000 */
[----:B------:R-:W-:Y:S01]  /*8fa0*/  F2FP.F16.F32.PACK_AB R26, R54, R53 ;  /* 0x00000035361a723e */ /* 0x000fe200000000ff */
[----:B-1----:R-:W-:Y:S01]  /*8fb0*/  @!P3 FMUL R82, R82, R82 ;  /* 0x000000525252b220 */ /* 0x002fe20000400000 */
[----:B------:R-:W-:Y:S01]  /*8fc0*/  FSETP.GEU.AND P3, PT, R90, -126, PT ;  /* 0xc2fc00005a00780b */ /* 0x000fe20003f6e000 */
[----:B------:R-:W1:Y:S01]  /*8fd0*/  MUFU.EX2 R84, R86 ;  /* 0x0000005600547308 */ /* 0x000e620000000800 */
[----:B------:R-:W-:-:S04]  /*8fe0*/  FADD R44, R43, R44 ;  /* 0x0000002c2b2c7221 */ /* 0x000fc80000000000 */
[----:B------:R-:W-:-:S03]  /*8ff0*/  FADD R45, R44, R45 ;  /* 0x0000002d2c2d7221 */ /* 0x000fc60000000000 */
[----:B------:R-:W-:Y:S01]  /*9000*/  @!P6 FMUL R24, R24, 0.5 ;  /* 0x3f0000001818e820 */ /* 0x000fe20000400000 */
[----:B--2---:R-:W-:Y:S01]  /*9010*/  @!P4 FMUL R83, R83, R83 ;  /* 0x000000535353c220 */ /* 0x004fe20000400000 */
[----:B------:R-:W-:Y:S02]  /*9020*/  FADD R48, R45, R48 ;  /* 0x000000302d307221 */ /* 0x000fe40000000000 */
[----:B------:R2:W3:Y:S01]  /*9030*/  MUFU.EX2 R81, R24 ;  /* 0x0000001800517308 */ /* 0x0004e20000000800 */
[----:B------:R-:W-:Y:S01]  /*9040*/  @!P3 FMUL R90, R90, 0.5 ;  /* 0x3f0000005a5ab820 */ /* 0x000fe20000400000 */
[----:B------:R-:W-:Y:S01]  /*9050*/  FADD R49, R48, R49 ;  /* 0x0000003130317221 */ /* 0x000fe20000000000 */
[----:B-1----:R-:W-:Y:S01]  /*9060*/  @!P5 FMUL R84, R84, R84 ;  /* 0x000000545454d220 */ /* 0x002fe20000400000 */
[----:B------:R-:W-:-:S04]  /*9070*/  FSETP.GEU.AND P5, PT, R94, -126, PT ;  /* 0xc2fc00005e00780b */ /* 0x000fc80003fae000 */
[----:B------:R1:W4:Y:S01]  /*9080*/  MUFU.EX2 R86, R90 ;  /* 0x0000005a00567308 */ /* 0x0003220000000800 */
[----:B--2---:R-:W-:Y:S01]  /*9090*/  F2FP.F16.F32.PACK_AB R24, R51, R50 ;  /* 0x000000323318723e */ /* 0x004fe200000000ff */
[----:B------:R-:W-:-:S03]  /*90a0*/  FADD R50, R41, R50 ;  /* 0x0000003229327221 */ /* 0x000fc60000000000 */
[----:B------:R-:W-:Y:S01]  /*90b0*/  WARPGROUP.ARRIVE ;  /* 0x00000000000079c5 */ /* 0x000fe20000000000 */
[----:B------:R-:W-:Y:S01]  /*90c0*/  FADD R50, R50, R51 ;  /* 0x0000003332327221 */ /* 0x000fe20000000000 */
[----:B---3--:R-:W-:Y:S01]  /*90d0*/  @!P6 FMUL R81, R81, R81 ;  /* 0x000000515151e220 */ /* 0x008fe20000400000 */
[----:B------:R-:W-:-:S03]  /*90e0*/  FSETP.GEU.AND P6, PT, R87, -126, PT ;  /* 0xc2fc00005700780b */ /* 0x000fc60003fce000 */
[----:B------:R-:W-:Y:S01]  /*90f0*/  HGMMA.64x32x16.F32 R152, R24, gdesc[UR8].tnspB, R152, gsb0 ;  /* 0x4060000818987df0 */ /* 0x000fe20008000898 */
[----:B------:R-:W-:Y:S01]  /*9100*/  UMOV UR10, UR8 ;  /* 0x00000008000a7c82 */ /* 0x000fe20008000000 */
[----:B------:R-:W-:Y:S01]  /*9110*/  UMOV UR11, 0x80000020 ;  /* 0x80000020000b7882 */ /* 0x000fe20000000000 */
[----:B------:R-:W-:Y:S01]  /*9120*/  UIADD3 UR8, UR6, 0x140, URZ ;  /* 0x0000014006087890 */ /* 0x000fe2000fffe03f */
[----:B------:R-:W-:Y:S01]  /*9130*/  @!P5 FMUL R94, R94, 0.5 ;  /* 0x3f0000005e5ed820 */ /* 0x000fe20000400000 */
[----:B-1----:R-:W-:Y:S01]  /*9140*/  FFMA R90, R92, UR24, -R20 ;  /* 0x000000185c5a7c23 */ /* 0x002fe20008000814 */
[----:B----4-:R-:W-:Y:S01]  /*9150*/  @!P3 FMUL R86, R86, R86 ;  /* 0x000000565656b220 */ /* 0x010fe20000400000 */
[----:B------:R-:W-:Y:S01]  /*9160*/  FADD R53, R50, R53 ;  /* 0x0000003532357221 */ /* 0x000fe20000000000 */
[----:B------:R-:W1:Y:S03]  /*9170*/  MUFU.EX2 R89, R94 ;  /* 0x0000005e00597308 */ /* 0x000e660000000800 */
[----:B------:R-:W-:Y:S01]  /*9180*/  FADD R54, R53, R54 ;  /* 0x0000003635367221 */ /* 0x000fe20000000000 */
[----:B------:R-:W-:-:S04]  /*9190*/  @!P6 FMUL R87, R87, 0.5 ;  /* 0x3f0000005757e820 */ /* 0x000fc80000400000 */
[----:B------:R-:W2:Y:S01]  /*91a0*/  MUFU.EX2 R85, R87 ;  /* 0x0000005700557308 */ /* 0x000ea20000000800 */
[----:B-1----:R-:W-:Y:S01]  /*91b0*/  @!P5 FMUL R89, R89, R89 ;  /* 0x000000595959d220 */ /* 0x002fe20000400000 */
[----:B------:R-:W-:Y:S01]  /*91c0*/  FSETP.GEU.AND P5, PT, R90, -126, PT ;  /* 0xc2fc00005a00780b */ /* 0x000fe20003fae000 */
[----:B--2---:R-:W-:Y:S01]  /*91d0*/  @!P6 FMUL R85, R85, R85 ;  /* 0x000000555555e220 */ /* 0x004fe20000400000 */
[----:B------:R-:W-:-:S11]  /*91e0*/  FSETP.GEU.AND P6, PT, R173, -126, PT ;  /* 0xc2fc0000ad00780b */ /* 0x000fd60003fce000 */
[----:B------:R-:W-:-:S06]  /*91f0*/  @!P5 FMUL R90, R90, 0.5 ;  /* 0x3f0000005a5ad820 */ /* 0x000fcc0000400000 */
[----:B------:R-:W1:Y:S01]  /*9200*/  MUFU.EX2 R90, R90 ;  /* 0x0000005a005a7308 */ /* 0x000e620000000800 */
[----:B------:R-:W-:Y:S01]  /*9210*/  @!P6 FMUL R173, R173, 0.5 ;  /* 0x3f000000adade820 */ /* 0x000fe20000400000 */
[----:B------:R-:W-:Y:S02]  /*9220*/  WARPGROUP.DEPBAR.LE gsb0, 0x0 ;  /* 0x00008000000079c5 */ /* 0x000fe40000010000 */
[----:B------:R-:W-:Y:S01]  /*9230*/  FFMA R24, R91, UR24, -R19 ;  /* 0x000000185b187c23 */ /* 0x000fe20008000813 */
[----:B------:R-:W-:Y:S01]  /*9240*/  F2FP.F16.F32.PACK_AB R25, R59, R58 ;  /* 0x0000003a3b19723e */ /* 0x000fe200000000ff */
[----:B------:R-:W-:Y:S01]  /*9250*/  FFMA R91, R88, UR24, -R20 ;  /* 0x00000018585b7c23 */ /* 0x000fe20008000814 */
[----:B------:R-:W-:Y:S01]  /*9260*/  F2FP.F16.F32.PACK_AB R27, R55, R52 ;  /* 0x00000034371b723e */ /* 0x000fe200000000ff */
[----:B------:R2:W3:Y:S01]  /*9270*/  MUFU.EX2 R88, R173 ;  /* 0x000000ad00587308 */ /* 0x0004e20000000800 */
[----:B------:R-:W-:Y:S01]  /*9280*/  FSETP.GEU.AND P4, PT, R24, -126, PT ;  /* 0xc2fc00001800780b */ /* 0x000fe20003f8e000 */
[----:B------:R-:W-:Y:S01]  /*9290*/  FADD R58, R49, R58 ;  /* 0x0000003a313a7221 */ /* 0x000fe20000000000 */
[----:B------:R-:W-:-:S02]  /*92a0*/  F2FP.F16.F32.PACK_AB R26, R60, R57 ;  /* 0x000000393c1a723e */ /* 0x000fc400000000ff */
[----:B------:R-:W-:Y:S01]  /*92b0*/  FSETP.GEU.AND P3, PT, R91, -126, PT ;  /* 0xc2fc00005b00780b */ /* 0x000fe20003f6e000 */
[----:B-1----:R-:W-:Y:S01]  /*92c0*/  @!P5 FMUL R90, R90, R90 ;  /* 0x0000005a5a5ad220 */ /* 0x002fe20000400000 */
[----:B------:R-:W-:Y:S01]  /*92d0*/  FSETP.GEU.AND P5, PT, R174, -126, PT ;  /* 0xc2fc0000ae00780b */ /* 0x000fe20003fae000 */
[----:B------:R-:W-:Y:S01]  /*92e0*/  FADD R59, R58, R59 ;  /* 0x0000003b3a3b7221 */ /* 0x000fe20000000000 */
[----:B--2---:R-:W-:Y:S01]  /*92f0*/  FFMA R173, R99, UR24, -R19 ;  /* 0x0000001863ad7c23 */ /* 0x004fe20008000813 */
[----:B------:R-:W-:Y:S02]  /*9300*/  FFMA R99, R97, UR24, -R20 ;  /* 0x0000001861637c23 */ /* 0x000fe40008000814 */
[----:B------:R-:W-:Y:S02]  /*9310*/  FADD R52, R59, R52 ;  /* 0x000000343b347221 */ /* 0x000fe40000000000 */
[----:B------:R-:W-:Y:S02]  /*9320*/  @!P4 FMUL R24, R24, 0.5 ;  /* 0x3f0000001818c820 */ /* 0x000fe40000400000 */
[----:B------:R-:W-:Y:S01]  /*9330*/  FADD R52, R52, R55 ;  /* 0x0000003734347221 */ /* 0x000fe20000000000 */
[----:B---3--:R-:W-:Y:S01]  /*9340*/  @!P6 FMUL R88, R88, R88 ;  /* 0x000000585858e220 */ /* 0x008fe20000400000 */
[----:B------:R1:W2:Y:S01]  /*9350*/  MUFU.EX2 R87, R24 ;  /* 0x0000001800577308 */ /* 0x0002a20000000800 */
[----:B------:R-:W-:Y:S01]  /*9360*/  FSETP.GEU.AND P6, PT, R93, -126, PT ;  /* 0xc2fc00005d00780b */ /* 0x000fe20003fce000 */
[----:B------:R-:W-:Y:S01]  /*9370*/  @!P3 FMUL R91, R91, 0.5 ;  /* 0x3f0000005b5bb820 */ /* 0x000fe20000400000 */
[----:B------:R-:W-:-:S05]  /*9380*/  @!P5 FMUL R174, R174, 0.5 ;  /* 0x3f000000aeaed820 */ /* 0x000fca0000400000 */
[----:B------:R-:W3:Y:S01]  /*9390*/  MUFU.EX2 R92, R91 ;  /* 0x0000005b005c7308 */ /* 0x000ee20000000800 */
[----:B-1----:R-:W-:Y:S01]  /*93a0*/  F2FP.F16.F32.PACK_AB R24, R56, R63 ;  /* 0x0000003f3818723e */ /* 0x002fe200000000ff */
[----:B------:R-:W-:-:S03]  /*93b0*/  FADD R63, R54, R63 ;  /* 0x0000003f363f7221 */ /* 0x000fc60000000000 */
[----:B------:R-:W-:Y:S01]  /*93c0*/  WARPGROUP.ARRIVE ;  /* 0x00000000000079c5 */ /* 0x000fe20000000000 */
[----:B------:R-:W-:Y:S01]  /*93d0*/  @!P6 FMUL R93, R93, 0.5 ;  /* 0x3f0000005d5de820 */ /* 0x000fe20000400000 */
[----:B------:R-:W-:Y:S01]  /*93e0*/  FADD R56, R63, R56 ;  /* 0x000000383f387221 */ /* 0x000fe20000000000 */
[----:B--2---:R-:W-:Y:S01]  /*93f0*/  @!P4 FMUL R87, R87, R87 ;  /* 0x000000575757c220 */ /* 0x004fe20000400000 */
[----:B------:R-:W-:Y:S02]  /*9400*/  FSETP.GEU.AND P4, PT, R95, -126, PT ;  /* 0xc2fc00005f00780b */ /* 0x000fe40003f8e000 */
[----:B------:R-:W-:Y:S01]  /*9410*/  HGMMA.64x32x16.F32 R152, R24, gdesc[UR8].tnspB, R152, gsb0 ;  /* 0x4060000818987df0 */ /* 0x000fe20008000898 */
[----:B------:R-:W-:Y:S01]  /*9420*/  UMOV UR10, UR8 ;  /* 0x00000008000a7c82 */ /* 0x000fe20008000000 */
[----:B------:R-:W-:Y:S01]  /*9430*/  UMOV UR11, 0x80000020 ;  /* 0x80000020000b7882 */ /* 0x000fe20000000000 */
[----:B------:R-:W-:Y:S01]  /*9440*/  UIADD3 UR8, UR6, 0x180, URZ ;  /* 0x0000018006087890 */ /* 0x000fe2000fffe03f */
[----:B------:R-:W1:Y:S01]  /*9450*/  MUFU.EX2 R93, R93 ;  /* 0x0000005d005d7308 */ /* 0x000e620000000800 */
[----:B------:R-:W-:Y:S01]  /*9460*/  FADD R57, R56, R57 ;  /* 0x0000003938397221 */ /* 0x000fe20000000000 */
[----:B---3--:R-:W-:Y:S01]  /*9470*/  @!P3 FMUL R92, R92, R92 ;  /* 0x0000005c5c5cb220 */ /* 0x008fe20000400000 */
[----:B------:R-:W-:-:S02]  /*9480*/  FSETP.GEU.AND P3, PT, R98, -126, PT ;  /* 0xc2fc00006200780b */ /* 0x000fc40003f6e000 */
[----:B------:R-:W-:Y:S02]  /*9490*/  FADD R57, R57, R60 ;  /* 0x0000003c39397221 */ /* 0x000fe40000000000 */
[----:B------:R-:W-:-:S06]  /*94a0*/  @!P4 FMUL R95, R95, 0.5 ;  /* 0x3f0000005f5fc820 */ /* 0x000fcc0000400000 */
[----:B------:R-:W2:Y:S03]  /*94b0*/  MUFU.EX2 R95, R95 ;  /* 0x0000005f005f7308 */ /* 0x000ea60000000800 */
[----:B------:R-:W-:Y:S01]  /*94c0*/  @!P3 FMUL R98, R98, 0.5 ;  /* 0x3f0000006262b820 */ /* 0x000fe20000400000 */
[----:B-1----:R-:W-:Y:S01]  /*94d0*/  @!P6 FMUL R93, R93, R93 ;  /* 0x0000005d5d5de220 */ /* 0x002fe20000400000 */
[----:B------:R-:W-:-:S03]  /*94e0*/  FSETP.GEU.AND P6, PT, R103, -126, PT ;  /* 0xc2fc00006700780b */ /* 0x000fc60003fce000 */
[----:B------:R1:W3:Y:S01]  /*94f0*/  MUFU.EX2 R91, R98 ;  /* 0x00000062005b7308 */ /* 0x0002e20000000800 */
[----:B--2---:R-:W-:Y:S01]  /*9500*/  @!P4 FMUL R95, R95, R95 ;  /* 0x0000005f5f5fc220 */ /* 0x004fe20000400000 */
[----:B------:R-:W-:-:S08]  /*9510*/  FSETP.GEU.AND P4, PT, R173, -126, PT ;  /* 0xc2fc0000ad00780b */ /* 0x000fd00003f8e000 */
[----:B------:R-:W-:Y:S01]  /*9520*/  @!P6 FMUL R103, R103, 0.5 ;  /* 0x3f0000006767e820 */ /* 0x000fe20000400000 */
[----:B-1----:R-:W-:Y:S02]  /*9530*/  FFMA R98, R96, UR24, -R20 ;  /* 0x0000001860627c23 */ /* 0x002fe40008000814 */
[----:B------:R1:W2:Y:S01]  /*9540*/  MUFU.EX2 R96, R174 ;  /* 0x000000ae00607308 */ /* 0x0002a20000000800 */
[----:B---3--:R-:W-:Y:S02]  /*9550*/  @!P3 FMUL R91, R91, R91 ;  /* 0x0000005b5b5bb220 */ /* 0x008fe40000400000 */
[----:B------:R-:W-:-:S05]  /*9560*/  FSETP.GEU.AND P3, PT, R98, -126, PT ;  /* 0xc2fc00006200780b */ /* 0x000fca0003f6e000 */
[----:B------:R-:W3:Y:S01]  /*9570*/  MUFU.EX2 R97, R103 ;  /* 0x0000006700617308 */ /* 0x000ee20000000800 */
[----:B------:R-:W-:Y:S01]  /*9580*/  @!P4 FMUL R173, R173, 0.5 ;  /* 0x3f000000adadc820 */ /* 0x000fe20000400000 */
[----:B------:R-:W-:Y:S02]  /*9590*/  WARPGROUP.DEPBAR.LE gsb0, 0x0 ;  /* 0x00008000000079c5 */ /* 0x000fe40000010000 */
[----:B------:R-:W-:Y:S01]  /*95a0*/  F2FP.F16.F32.PACK_AB R25, R62, R61 ;  /* 0x0000003d3e19723e */ /* 0x000fe200000000ff */
[--C-:B-1----:R-:W-:Y:S01]  /*95b0*/  FFMA R174, R106, UR24, -R19.reuse ;  /* 0x000000186aae7c23 */ /* 0x102fe20008000813 */
[----:B------:R-:W-:Y:S01]  /*95c0*/  F2FP.F16.F32.PACK_AB R27, R65, R64 ;  /* 0x00000040411b723e */ /* 0x000fe200000000ff */
[----:B------:R-:W-:Y:S01]  /*95d0*/  FFMA R106, R107, UR24, -R19 ;  /* 0x000000186b6a7c23 */ /* 0x000fe20008000813 */
[----:B------:R-:W-:Y:S01]  /*95e0*/  F2FP.F16.F32.PACK_AB R24, R67, R66 ;  /* 0x000000424318723e */ /* 0x000fe200000000ff */
[----:B------:R1:W4:Y:S01]  /*95f0*/  MUFU.EX2 R94, R173 ;  /* 0x000000ad005e7308 */ /* 0x0003220000000800 */
[----:B------:R-:W-:Y:S01]  /*9600*/  F2FP.F16.F32.PACK_AB R26, R71, R68 ;  /* 0x00000044471a723e */ /* 0x000fe200000000ff */
[----:B--2---:R-:W-:Y:S01]  /*9610*/  @!P5 FMUL R96, R96, R96 ;  /* 0x000000606060d220 */ /* 0x004fe20000400000 */
[----:B------:R-:W-:Y:S01]  /*9620*/  FSETP.GEU.AND P5, PT, R102, -126, PT ;  /* 0xc2fc00006600780b */ /* 0x000fe20003fae000 */
[----:B------:R-:W-:Y:S01]  /*9630*/  @!P3 FMUL R98, R98, 0.5 ;  /* 0x3f0000006262b820 */ /* 0x000fe20000400000 */
[----:B------:R-:W-:Y:S01]  /*9640*/  WARPGROUP.ARRIVE ;  /* 0x00000000000079c5 */ /* 0x000fe20000000000 */
[----:B------:R-:W-:Y:S01]  /*9650*/  FADD R66, R57, R66 ;  /* 0x0000004239427221 */ /* 0x000fe20000000000 */
[----:B------:R-:W-:Y:S01]  /*9660*/  FADD R61, R52, R61 ;  /* 0x0000003d343d7221 */ /* 0x000fe20000000000 */
[----:B---3--:R-:W-:Y:S01]  /*9670*/  @!P6 FMUL R97, R97, R97 ;  /* 0x000000616161e220 */ /* 0x008fe20000400000 */
[----:B-1----:R-:W-:Y:S01]  /*9680*/  FFMA R173, R101, UR24, -R20 ;  /* 0x0000001865ad7c23 */ /* 0x002fe20008000814 */
[----:B------:R-:W1:Y:S01]  /*9690*/  MUFU.EX2 R98, R98 ;  /* 0x0000006200627308 */ /* 0x000e620000000800 */
[----:B------:R-:W-:Y:S01]  /*96a0*/  HGMMA.64x32x16.F32 R152, R24, gdesc[UR8].tnspB, R152, gsb0 ;  /* 0x4060000818987df0 */ /* 0x000fe20008000898 */
[----:B------:R-:W-:Y:S01]  /*96b0*/  UMOV UR10, UR8 ;  /* 0x00000008000a7c82 */ /* 0x000fe20008000000 */
[----:B------:R-:W-:Y:S01]  /*96c0*/  UMOV UR11, 0x80000020 ;  /* 0x80000020000b7882 */ /* 0x000fe20000000000 */
[----:B------:R-:W-:Y:S01]  /*96d0*/  FSETP.GEU.AND P6, PT, R173, -126, PT ;  /* 0xc2fc0000ad00780b */ /* 0x000fe20003fce000 */
[----:B------:R-:W-:Y:S01]  /*96e0*/  UIADD3 UR8, UR6, 0x1c0, URZ ;  /* 0x000001c006087890 */ /* 0x000fe2000fffe03f */
[----:B------:R-:W-:Y:S01]  /*96f0*/  @!P5 FMUL R102, R102, 0.5 ;  /* 0x3f0000006666d820 */ /* 0x000fe20000400000 */
[----:B----4-:R-:W-:Y:S01]  /*9700*/  @!P4 FMUL R94, R94, R94 ;  /* 0x0000005e5e5ec220 */ /* 0x010fe20000400000 */
[----:B------:R-:W-:Y:S01]  /*9710*/  FSETP.GEU.AND P4, PT, R99, -126, PT ;  /* 0xc2fc00006300780b */ /* 0x000fe20003f8e000 */
[----:B------:R-:W-:Y:S01]  /*9720*/  FADD R67, R66, R67 ;  /* 0x0000004342437221 */ /* 0x000fe20000000000 */
[----:B------:R2:W3:Y:S01]  /*9730*/  MUFU.EX2 R100, R102 ;  /* 0x0000006600647308 */ /* 0x0004e20000000800 */
[----:B------:R-:W-:-:S02]  /*9740*/  FADD R61, R61, R62 ;  /* 0x0000003e3d3d7221 */ /* 0x000fc40000000000 */
[----:B------:R-:W-:Y:S02]  /*9750*/  FADD R68, R67, R68 ;  /* 0x0000004443447221 */ /* 0x000fe40000000000 */
[----:B------:R-:W-:Y:S02]  /*9760*/  FADD R64, R61, R64 ;  /* 0x000000403d407221 */ /* 0x000fe40000000000 */
[----:B------:R-:W-:Y:S01]  /*9770*/  @!P6 FMUL R173, R173, 0.5 ;  /* 0x3f000000adade820 */ /* 0x000fe20000400000 */
[----:B-1----:R-:W-:Y:S01]  /*9780*/  @!P3 FMUL R98, R98, R98 ;  /* 0x000000626262b220 */ /* 0x002fe20000400000 */
[----:B--2---:R-:W-:Y:S01]  /*9790*/  FFMA R102, R111, UR24, -R19 ;  /* 0x000000186f667c23 */ /* 0x004fe20008000813 */
[----:B------:R-:W-:Y:S01]  /*97a0*/  FSETP.GEU.AND P3, PT, R174, -126, PT ;  /* 0xc2fc0000ae00780b */ /* 0x000fe20003f6e000 */
[----:B------:R-:W1:Y:S01]  /*97b0*/  MUFU.EX2 R101, R173 ;  /* 0x000000ad00657308 */ /* 0x000e620000000800 */
[----:B------:R-:W-:Y:S01]  /*97c0*/  @!P4 FMUL R99, R99, 0.5 ;  /* 0x3f0000006363c820 */ /* 0x000fe20000400000 */
[----:B------:R-:W-:Y:S01]  /*97d0*/  FFMA R111, R105, UR24, -R20 ;  /* 0x00000018696f7c23 */ /* 0x000fe20008000814 */
[----:B------:R-:W-:Y:S01]  /*97e0*/  FADD R71, R68, R71 ;  /* 0x0000004744477221 */ /* 0x000fe20000000000 */
[----:B------:R-:W-:Y:S01]  /*97f0*/  FADD R65, R64, R65 ;  /* 0x0000004140417221 */ /* 0x000fe20000000000 */
[----:B---3--:R-:W-:Y:S01]  /*9800*/  @!P5 FMUL R100, R100, R100 ;  /* 0x000000646464d220 */ /* 0x008fe20000400000 */
[----:B------:R-:W-:-:S02]  /*9810*/  FSETP.GEU.AND P5, PT, R110, -126, PT ;  /* 0xc2fc00006e00780b */ /* 0x000fc40003fae000 */
[----:B------:R-:W2:Y:S04]  /*9820*/  MUFU.EX2 R99, R99 ;  /* 0x0000006300637308 */ /* 0x000ea80000000800 */
[----:B------:R-:W-:-:S04]  /*9830*/  @!P3 FMUL R174, R174, 0.5 ;  /* 0x3f000000aeaeb820 */ /* 0x000fc80000400000 */
[----:B------:R-:W3:Y:S01]  /*9840*/  MUFU.EX2 R103, R174 ;  /* 0x000000ae00677308 */ /* 0x000ee20000000800 */
[----:B-1----:R-:W-:Y:S01]  /*9850*/  @!P6 FMUL R101, R101, R101 ;  /* 0x000000656565e220 */ /* 0x002fe20000400000 */
[----:B------:R-:W-:Y:S01]  /*9860*/  FSETP.GEU.AND P6, PT, R102, -126, PT ;  /* 0xc2fc00006600780b */ /* 0x000fe20003fce000 */
[----:B------:R-:W-:-:S05]  /*9870*/  @!P5 FMUL R110, R110, 0.5 ;  /* 0x3f0000006e6ed820 */ /* 0x000fca0000400000 */
[----:B------:R-:W1:Y:S01]  /*9880*/  MUFU.EX2 R105, R110 ;  /* 0x0000006e00697308 */ /* 0x000e620000000800 */
[----:B--2---:R-:W-:Y:S01]  /*9890*/  @!P4 FMUL R99, R99, R99 ;  /* 0x000000636363c220 */ /* 0x004fe20000400000 */
[----:B------:R-:W-:Y:S01]  /*98a0*/  FSETP.GEU.AND P4, PT, R106, -126, PT ;  /* 0xc2fc00006a00780b */ /* 0x000fe20003f8e000 */
[----:B------:R-:W-:Y:S02]  /*98b0*/  WARPGROUP.DEPBAR.LE gsb0, 0x0 ;  /* 0x00008000000079c5 */ /* 0x000fe40000010000 */
[----:B------:R-:W-:Y:S02]  /*98c0*/  F2FP.F16.F32.PACK_AB R25, R75, R70 ;  /* 0x000000464b19723e */ /* 0x000fe400000000ff */
[----:B------:R-:W-:Y:S01]  /*98d0*/  @!P6 FMUL R102, R102, 0.5 ;  /* 0x3f0000006666e820 */ /* 0x000fe20000400000 */
[----:B------:R-:W-:Y:S01]  /*98e0*/  F2FP.F16.F32.PACK_AB R27, R72, R69 ;  /* 0x00000045481b723e */ /* 0x000fe200000000ff */
[----:B---3--:R-:W-:Y:S01]  /*98f0*/  @!P3 FMUL R103, R103, R103 ;  /* 0x000000676767b220 */ /* 0x008fe20000400000 */
[----:B------:R-:W-:Y:S01]  /*9900*/  F2FP.F16.F32.PACK_AB R24, R77, R76 ;  /* 0x0000004c4d18723e */ /* 0x000fe200000000ff */
[----:B------:R-:W-:Y:S01]  /*9910*/  FADD R76, R71, R76 ;  /* 0x0000004c474c7221 */ /* 0x000fe20000000000 */
[----:B------:R-:W-:Y:S01]  /*9920*/  F2FP.F16.F32.PACK_AB R26, R74, R73 ;  /* 0x000000494a1a723e */ /* 0x000fe200000000ff */
[----:B------:R-:W2:Y:S02]  /*9930*/  MUFU.EX2 R102, R102 ;  /* 0x0000006600667308 */ /* 0x000ea40000000800 */
[----:B------:R-:W-:Y:S01]  /*9940*/  @!P4 FMUL R106, R106, 0.5 ;  /* 0x3f0000006a6ac820 */ /* 0x000fe20000400000 */
[----:B------:R-:W-:Y:S01]  /*9950*/  FSETP.GEU.AND P3, PT, R104, -126, PT ;  /* 0xc2fc00006800780b */ /* 0x000fe20003f6e000 */
[----:B------:R-:W-:Y:S01]  /*9960*/  WARPGROUP.ARRIVE ;  /* 0x00000000000079c5 */ /* 0x000fe20000000000 */
[----:B-1----:R-:W-:Y:S01]  /*9970*/  @!P5 FMUL R105, R105, R105 ;  /* 0x000000696969d220 */ /* 0x002fe20000400000 */
[----:B------:R-:W-:Y:S01]  /*9980*/  FADD R76, R76, R77 ;  /* 0x0000004d4c4c7221 */ /* 0x000fe20000000000 */
[----:B------:R-:W-:Y:S01]  /*9990*/  FADD R70, R65, R70 ;  /* 0x0000004641467221 */ /* 0x000fe20000000000 */
[----:B------:R-:W1:Y:S02]  /*99a0*/  MUFU.EX2 R106, R106 ;  /* 0x0000006a006a7308 */ /* 0x000e640000000800 */
[----:B------:R-:W-:Y:S01]  /*99b0*/  HGMMA.64x32x16.F32 R152, R24, gdesc[UR8].tnspB, R152, gsb0 ;  /* 0x4060000818987df0 */ /* 0x000fe20008000898 */
[----:B------:R-:W-:Y:S01]  /*99c0*/  UMOV UR10, UR8 ;  /* 0x00000008000a7c82 */ /* 0x000fe20008000000 */
[----:B------:R-:W-:Y:S01]  /*99d0*/  UMOV UR11, 0x80000020 ;  /* 0x80000020000b7882 */ /* 0x000fe20000000000 */
[----:B------:R-:W-:Y:S01]  /*99e0*/  UIADD3 UR8, UR6, 0x200, URZ ;  /* 0x0000020006087890 */ /* 0x000fe2000fffe03f */
[----:B------:R-:W-:Y:S01]  /*99f0*/  FADD R73, R76, R73 ;  /* 0x000000494c497221 */ /* 0x000fe20000000000 */
[----:B------:R-:W-:Y:S01]  /*9a00*/  FADD R70, R70, R75 ;  /* 0x0000004b46467221 */ /* 0x000fe20000000000 */
[----:B------:R-:W-:Y:S01]  /*9a10*/  @!P3 FMUL R104, R104, 0.5 ;  /* 0x3f0000006868b820 */ /* 0x000fe20000400000 */
[----:B--2---:R-:W-:Y:S01]  /*9a20*/  @!P6 FMUL R102, R102, R102 ;  /* 0x000000666666e220 */ /* 0x004fe20000400000 */
[----:B------:R-:W-:-:S02]  /*9a30*/  FADD R73, R73, R74 ;  /* 0x0000004a49497221 */ /* 0x000fc40000000000 */
[----:B------:R-:W2:Y:S01]  /*9a40*/  MUFU.EX2 R107, R104 ;  /* 0x00000068006b7308 */ /* 0x000ea20000000800 */
[----:B------:R-:W-:-:S04]  /*9a50*/  FADD R69, R70, R69 ;  /* 0x0000004546457221 */ /* 0x000fc80000000000 */
[----:B------:R-:W-:Y:S01]  /*9a60*/  FADD R69, R69, R72 ;  /* 0x0000004845457221 */ /* 0x000fe20000000000 */
[----:B-1----:R-:W-:Y:S01]  /*9a70*/  @!P4 FMUL R106, R106, R106 ;  /* 0x0000006a6a6ac220 */ /* 0x002fe20000400000 */
[----:B------:R-:W-:Y:S01]  /*9a80*/  FSETP.GEU.AND P4, PT, R111, -126, PT ;  /* 0xc2fc00006f00780b */ /* 0x000fe20003f8e000 */
[----:B--2---:R-:W-:-:S12]  /*9a90*/  @!P3 FMUL R107, R107, R107 ;  /* 0x0000006b6b6bb220 */ /* 0x004fd80000400000 */
[----:B------:R-:W-:-:S04]  /*9aa0*/  @!P4 FMUL R111, R111, 0.5 ;  /* 0x3f0000006f6fc820 */ /* 0x000fc80000400000 */
[----:B------:R-:W1:Y:S01]  /*9ab0*/  MUFU.EX2 R110, R111 ;  /* 0x0000006f006e7308 */ /* 0x000e620000000800 */
[----:B------:R-:W-:Y:S02]  /*9ac0*/  WARPGROUP.DEPBAR.LE gsb0, 0x0 ;  /* 0x00008000000079c5 */ /* 0x000fe40000010000 */
[----:B------:R-:W-:Y:S01]  /*9ad0*/  F2FP.F16.F32.PACK_AB R25, R79, R78 ;  /* 0x0000004e4f19723e */ /* 0x000fe200000000ff */
[----:B-1----:R-:W-:Y:S01]  /*9ae0*/  @!P4 FMUL R110, R110, R110 ;  /* 0x0000006e6e6ec220 */ /* 0x002fe20000400000 */
[----:B------:R-:W-:Y:S01]  /*9af0*/  F2FP.F16.F32.PACK_AB R27, R81, R80 ;  /* 0x00000050511b723e */ /* 0x000fe200000000ff */
[----:B------:R-:W-:Y:S01]  /*9b00*/  FADD R78, R69, R78 ;  /* 0x0000004e454e7221 */ /* 0x000fe20000000000 */
[----:B------:R-:W-:Y:S01]  /*9b10*/  F2FP.F16.F32.PACK_AB R24, R83, R82 ;  /* 0x000000525318723e */ /* 0x000fe200000000ff */
[----:B------:R-:W-:Y:S01]  /*9b20*/  FADD R82, R73, R82 ;  /* 0x0000005249527221 */ /* 0x000fe20000000000 */
[----:B------:R-:W-:Y:S01]  /*9b30*/  F2FP.F16.F32.PACK_AB R26, R85, R84 ;  /* 0x00000054551a723e */ /* 0x000fe200000000ff */
[----:B------:R-:W-:Y:S01]  /*9b40*/  FADD R79, R78, R79 ;  /* 0x0000004f4e4f7221 */ /* 0x000fe20000000000 */
[----:B------:R-:W-:Y:S01]  /*9b50*/  FSETP.GEU.AND P4, PT, R115, -126, PT ;  /* 0xc2fc00007300780b */ /* 0x000fe20003f8e000 */
[----:B------:R-:W-:Y:S01]  /*9b60*/  FADD R83, R82, R83 ;  /* 0x0000005352537221 */ /* 0x000fe20000000000 */
[----:B------:R-:W-:Y:S01]  /*9b70*/  WARPGROUP.ARRIVE ;  /* 0x00000000000079c5 */ /* 0x000fe20000000000 */
[----:B------:R-:W-:-:S02]  /*9b80*/  FADD R80, R79, R80 ;  /* 0x000000504f507221 */ /* 0x000fc40000000000 */
[----:B------:R-:W-:Y:S02]  /*9b90*/  FADD R84, R83, R84 ;  /* 0x0000005453547221 */ /* 0x000fe40000000000 */
[----:B------:R-:W-:Y:S01]  /*9ba0*/  FADD R81, R80, R81 ;  /* 0x0000005150517221 */ /* 0x000fe20000000000 */
[----:B------:R-:W-:Y:S01]  /*9bb0*/  HGMMA.64x32x16.F32 R152, R24, gdesc[UR8].tnspB, R152, gsb0 ;  /* 0x4060000818987df0 */ /* 0x000fe20008000898 */
[----:B------:R-:W-:Y:S01]  /*9bc0*/  UMOV UR10, UR8 ;  /* 0x00000008000a7c82 */ /* 0x000fe20008000000 */
[----:B------:R-:W-:Y:S01]  /*9bd0*/  UMOV UR11, 0x80000020 ;  /* 0x80000020000b7882 */ /* 0x000fe20000000000 */
[----:B------:R-:W-:Y:S01]  /*9be0*/  UIADD3 UR8, UR6, 0x240, URZ ;  /* 0x0000024006087890 */ /* 0x000fe2000fffe03f */
[----:B------:R-:W-:Y:S01]  /*9bf0*/  FADD R85, R84, R85 ;  /* 0x0000005554557221 */ /* 0x000fe20000000000 */
[----:B------:R-:W-:-:S04]  /*9c00*/  @!P4 FMUL R115, R115, 0.5 ;  /* 0x3f0000007373c820 */ /* 0x000fc80000400000 */
[----:B------:R-:W1:Y:S02]  /*9c10*/  MUFU.EX2 R111, R115 ;  /* 0x00000073006f7308 */ /* 0x000e640000000800 */
[----:B-1----:R-:W-:Y:S01]  /*9c20*/  @!P4 FMUL R111, R111, R111 ;  /* 0x0000006f6f6fc220 */ /* 0x002fe20000400000 */
[----:B------:R-:W-:Y:S02]  /*9c30*/  WARPGROUP.DEPBAR.LE gsb0, 0x0 ;  /* 0x00008000000079c5 */ /* 0x000fe40000010000 */
[--C-:B------:R-:W-:Y:S01]  /*9c40*/  FFMA R24, R108, UR24, -R20.reuse ;  /* 0x000000186c187c23 */ /* 0x100fe20008000814 */
[----:B------:R-:W-:Y:S01]  /*9c50*/  FFMA R26, R109, UR24, -R20 ;  /* 0x000000186d1a7c23 */ /* 0x000fe20008000814 */
[----:B------:R-:W-:Y:S01]  /*9c60*/  F2FP.F16.F32.PACK_AB R25, R87, R86 ;  /* 0x000000565719723e */ /* 0x000fe200000000ff */
[----:B------:R-:W-:Y:S01]  /*9c70*/  FFMA R108, R114, UR24, -R19 ;  /* 0x00000018726c7c23 */ /* 0x000fe20008000813 */
[----:B------:R-:W-:Y:S01]  /*9c80*/  F2FP.F16.F32.PACK_AB R27, R88, R89 ;  /* 0x00000059581b723e */ /* 0x000fe200000000ff */
[----:B------:R-:W-:Y:S01]  /*9c90*/  FADD R86, R81, R86 ;  /* 0x0000005651567221 */ /* 0x000fe20000000000 */
[----:B------:R-:W-:-:S02]  /*9ca0*/  FSETP.GEU.AND P5, PT, R24, -126, PT ;  /* 0xc2fc00001800780b */ /* 0x000fc40003fae000 */
[----:B------:R-:W-:Y:S01]  /*9cb0*/  FSETP.GEU.AND P6, PT, R26, -126, PT ;  /* 0xc2fc00001a00780b */ /* 0x000fe20003fce000 */
[----:B------:R-:W-:Y:S01]  /*9cc0*/  FADD R86, R86, R87 ;  /* 0x0000005756567221 */ /* 0x000fe20000000000 */
[----:B------:R-:W-:-:S03]  /*9cd0*/  FSETP.GEU.AND P3, PT, R108, -126, PT ;  /* 0xc2fc00006c00780b */ /* 0x000fc60003f6e000 */
[----:B------:R-:W-:-:S04]  /*9ce0*/  FADD R89, R86, R89 ;  /* 0x0000005956597221 */ /* 0x000fc80000000000 */
[----:B------:R-:W-:Y:S02]  /*9cf0*/  FADD R88, R89, R88 ;  /* 0x0000005859587221 */ /* 0x000fe40000000000 */
[----:B------:R-:W-:Y:S02]  /*9d00*/  @!P5 FMUL R24, R24, 0.5 ;  /* 0x3f0000001818d820 */ /* 0x000fe40000400000 */
[----:B------:R-:W-:Y:S02]  /*9d10*/  @!P6 FMUL R26, R26, 0.5 ;  /* 0x3f0000001a1ae820 */ /* 0x000fe40000400000 */
[----:B------:R1:W2:Y:S01]  /*9d20*/  MUFU.EX2 R109, R24 ;  /* 0x00000018006d7308 */ /* 0x0002a20000000800 */
[----:B------:R-:W-:-:S07]  /*9d30*/  @!P3 FMUL R108, R108, 0.5 ;  /* 0x3f0000006c6cb820 */ /* 0x000fce0000400000 */
[----:B------:R3:W4:Y:S01]  /*9d40*/  MUFU.EX2 R104, R26 ;  /* 0x0000001a00687308 */ /* 0x0007220000000800 */
[----:B-1----:R-:W-:Y:S01]  /*9d50*/  F2FP.F16.F32.PACK_AB R24, R95, R92 ;  /* 0x0000005c5f18723e */ /* 0x002fe200000000ff */
[----:B------:R-:W-:-:S04]  /*9d60*/  FADD R92, R85, R92 ;  /* 0x0000005c555c7221 */ /* 0x000fc80000000000 */
[----:B------:R-:W-:Y:S02]  /*9d70*/  FADD R95, R92, R95 ;  /* 0x0000005f5c5f7221 */ /* 0x000fe40000000000 */
[----:B------:R-:W1:Y:S01]  /*9d80*/  MUFU.EX2 R108, R108 ;  /* 0x0000006c006c7308 */ /* 0x000e620000000800 */
[----:B---3--:R-:W-:Y:S01]  /*9d90*/  F2FP.F16.F32.PACK_AB R26, R93, R90 ;  /* 0x0000005a5d1a723e */ /* 0x008fe200000000ff */
[----:B--2---:R-:W-:Y:S01]  /*9da0*/  @!P5 FMUL R109, R109, R109 ;  /* 0x0000006d6d6dd220 */ /* 0x004fe20000400000 */
[----:B------:R-:W-:Y:S01]  /*9db0*/  FSETP.GEU.AND P5, PT, R118, -126, PT ;  /* 0xc2fc00007600780b */ /* 0x000fe20003fae000 */
[----:B------:R-:W-:Y:S01]  /*9dc0*/  FADD R90, R95, R90 ;  /* 0x0000005a5f5a7221 */ /* 0x000fe20000000000 */
[----:B------:R-:W-:-:S03]  /*9dd0*/  WARPGROUP.ARRIVE ;  /* 0x00000000000079c5 */ /* 0x000fc60000000000 */
[----:B------:R-:W-:Y:S01]  /*9de0*/  FADD R93, R90, R93 ;  /* 0x0000005d5a5d7221 */ /* 0x000fe20000000000 */
[----:B----4-:R-:W-:Y:S01]  /*9df0*/  @!P6 FMUL R104, R104, R104 ;  /* 0x000000686868e220 */ /* 0x010fe20000400000 */
[----:B------:R-:W-:Y:S01]  /*9e00*/  FSETP.GEU.AND P6, PT, R119, -126, PT ;  /* 0xc2fc00007700780b */ /* 0x000fe20003fce000 */
[----:B------:R-:W-:Y:S01]  /*9e10*/  HGMMA.64x32x16.F32 R152, R24, gdesc[UR8].tnspB, R152, gsb0 ;  /* 0x4060000818987df0 */ /* 0x000fe20008000898 */
[----:B------:R-:W-:Y:S01]  /*9e20*/  UMOV UR10, UR8 ;  /* 0x00000008000a7c82 */ /* 0x000fe20008000000 */
[----:B------:R-:W-:Y:S01]  /*9e30*/  UMOV UR11, 0x80000020 ;  /* 0x80000020000b7882 */ /* 0x000fe20000000000 */
[----:B------:R-:W-:Y:S02]  /*9e40*/  UIADD3 UR8, UR6, 0x280, URZ ;  /* 0x0000028006087890 */ /* 0x000fe4000fffe03f */
[----:B------:R-:W-:Y:S01]  /*9e50*/  @!P5 FMUL R118, R118, 0.5 ;  /* 0x3f0000007676d820 */ /* 0x000fe20000400000 */
[----:B-1----:R-:W-:-:S06]  /*9e60*/  @!P3 FMUL R108, R108, R108 ;  /* 0x0000006c6c6cb220 */ /* 0x002fcc0000400000 */
[----:B------:R-:W-:Y:S01]  /*9e70*/  @!P6 FMUL R119, R119, 0.5 ;  /* 0x3f0000007777e820 */ /* 0x000fe20000400000 */
[----:B------:R-:W-:Y:S02]  /*9e80*/  WARPGROUP.DEPBAR.LE gsb0, 0x0 ;  /* 0x00008000000079c5 */ /* 0x000fe40000010000 */
[--C-:B------:R-:W-:Y:S01]  /*9e90*/  FFMA R24, R112, UR24, -R20.reuse ;  /* 0x0000001870187c23 */ /* 0x100fe20008000814 */
[--C-:B------:R-:W-:Y:S01]  /*9ea0*/  FFMA R26, R113, UR24, -R20.reuse ;  /* 0x00000018711a7c23 */ /* 0x100fe20008000814 */
[----:B------:R-:W-:Y:S01]  /*9eb0*/  F2FP.F16.F32.PACK_AB R25, R94, R91 ;  /* 0x0000005b5e19723e */ /* 0x000fe200000000ff */
[----:B------:R-:W1:Y:S01]  /*9ec0*/  MUFU.EX2 R113, R119 ;  /* 0x0000007700717308 */ /* 0x000e620000000800 */
[----:B------:R-:W-:Y:S01]  /*9ed0*/  F2FP.F16.F32.PACK_AB R27, R97, R96 ;  /* 0x00000060611b723e */ /* 0x000fe200000000ff */
[----:B------:R-:W-:Y:S01]  /*9ee0*/  FFMA R20, R148, UR24, -R20 ;  /* 0x0000001894147c23 */ /* 0x000fe20008000814 */
[----:B------:R-:W-:Y:S01]  /*9ef0*/  FSETP.GEU.AND P3, PT, R24, -126, PT ;  /* 0xc2fc00001800780b */ /* 0x000fe20003f6e000 */
[----:B------:R-:W-:Y:S01]  /*9f00*/  FADD R91, R88, R91 ;  /* 0x0000005b585b7221 */ /* 0x000fe20000000000 */
[----:B------:R-:W-:-:S03]  /*9f10*/  FSETP.GEU.AND P4, PT, R26, -126, PT ;  /* 0xc2fc00001a00780b */ /* 0x000fc60003f8e000 */
[----:B------:R-:W2:Y:S01]  /*9f20*/  MUFU.EX2 R112, R118 ;  /* 0x0000007600707308 */ /* 0x000ea20000000800 */
[----:B------:R-:W-:-:S04]  /*9f30*/  FADD R91, R91, R94 ;  /* 0x0000005e5b5b7221 */ /* 0x000fc80000000000 */
[----:B------:R-:W-:-:S03]  /*9f40*/  FADD R96, R91, R96 ;  /* 0x000000605b607221 */ /* 0x000fc60000000000 */
[----:B------:R-:W-:Y:S01]  /*9f50*/  @!P3 FMUL R24, R24, 0.5 ;  /* 0x3f0000001818b820 */ /* 0x000fe20000400000 */
[----:B-1----:R-:W-:Y:S01]  /*9f60*/  @!P6 FMUL R113, R113, R113 ;  /* 0x000000717171e220 */ /* 0x002fe20000400000 */
[----:B------:R-:W-:Y:S01]  /*9f70*/  @!P4 FMUL R26, R26, 0.5 ;  /* 0x3f0000001a1ac820 */ /* 0x000fe20000400000 */
[----:B------:R-:W-:Y:S01]  /*9f80*/  FSETP.GEU.AND P6, PT, R22, -126, PT ;  /* 0xc2fc00001600780b */ /* 0x000fe20003fce000 */
[----:B------:R1:W3:Y:S01]  /*9f90*/  MUFU.EX2 R12, R24 ;  /* 0x00000018000c7308 */ /* 0x0002e20000000800 */
[----:B------:R-:W-:Y:S01]  /*9fa0*/  FADD R96, R96, R97 ;  /* 0x0000006160607221 */ /* 0x000fe20000000000 */
[----:B--2---:R-:W-:Y:S01]  /*9fb0*/  @!P5 FMUL R112, R112, R112 ;  /* 0x000000707070d220 */ /* 0x004fe20000400000 */
[----:B------:R-:W-:-:S05]  /*9fc0*/  FSETP.GEU.AND P5, PT, R21, -126, PT ;  /* 0xc2fc00001500780b */ /* 0x000fca0003fae000 */
[----:B------:R2:W4:Y:S01]  /*9fd0*/  MUFU.EX2 R13, R26 ;  /* 0x0000001a000d7308 */ /* 0x0005220000000800 */
[----:B-1----:R-:W-:Y:S01]  /*9fe0*/  F2FP.F16.F32.PACK_AB R24, R99, R98 ;  /* 0x000000626318723e */ /* 0x002fe200000000ff */
[----:B------:R-:W-:Y:S02]  /*9ff0*/  FADD R98, R93, R98 ;  /* 0x000000625d627221 */ /* 0x000fe40000000000 */
[----:B------:R-:W-:Y:S02]  /*a000*/  @!P6 FMUL R22, R22, 0.5 ;  /* 0x3f0000001616e820 */ /* 0x000fe40000400000 */
[----:B------:R-:W-:Y:S01]  /*a010*/  FADD R99, R98, R99 ;  /* 0x0000006362637221 */ /* 0x000fe20000000000 */
[----:B--2---:R-:W-:-:S03]  /*a020*/  F2FP.F16.F32.PACK_AB R26, R101, R100 ;  /* 0x00000064651a723e */ /* 0x004fc600000000ff */
[----:B------:R-:W1:Y:S01]  /*a030*/  MUFU.EX2 R22, R22 ;  /* 0x0000001600167308 */ /* 0x000e620000000800 */
[----:B------:R-:W-:Y:S01]  /*a040*/  @!P5 FMUL R21, R21, 0.5 ;  /* 0x3f0000001515d820 */ /* 0x000fe20000400000 */
[----:B---3--:R-:W-:Y:S01]  /*a050*/  @!P3 FMUL R12, R12, R12 ;  /* 0x0000000c0c0cb220 */ /* 0x008fe20000400000 */
[----:B------:R-:W-:Y:S01]  /*a060*/  WARPGROUP.ARRIVE ;  /* 0x00000000000079c5 */ /* 0x000fe20000000000 */
[----:B------:R-:W-:Y:S01]  /*a070*/  FSETP.GEU.AND P3, PT, R23, -126, PT ;  /* 0xc2fc00001700780b */ /* 0x000fe20003f6e000 */
[----:B------:R-:W-:Y:S01]  /*a080*/  FADD R100, R99, R100 ;  /* 0x0000006463647221 */ /* 0x000fe20000000000 */
[----:B----4-:R-:W-:Y:S02]  /*a090*/  @!P4 FMUL R13, R13, R13 ;  /* 0x0000000d0d0dc220 */ /* 0x010fe40000400000 */
[----:B------:R-:W2:Y:S01]  /*a0a0*/  MUFU.EX2 R21, R21 ;  /* 0x0000001500157308 */ /* 0x000ea20000000800 */
[----:B------:R-:W-:Y:S01]  /*a0b0*/  HGMMA.64x32x16.F32 R152, R24, gdesc[UR8].tnspB, R152, gsb0 ;  /* 0x4060000818987df0 */ /* 0x000fe20008000898 */
[----:B------:R-:W-:Y:S01]  /*a0c0*/  FSETP.GEU.AND P4, PT, R123, -126, PT ;  /* 0xc2fc00007b00780b */ /* 0x000fe20003f8e000 */
[----:B------:R-:W-:Y:S01]  /*a0d0*/  UMOV UR10, UR8 ;  /* 0x00000008000a7c82 */ /* 0x000fe20008000000 */
[----:B------:R-:W-:Y:S01]  /*a0e0*/  UMOV UR11, 0x80000020 ;  /* 0x80000020000b7882 */ /* 0x000fe20000000000 */
[----:B------:R-:W-:Y:S01]  /*a0f0*/  UIADD3 UR8, UR6, 0x2c0, URZ ;  /* 0x000002c006087890 */ /* 0x000fe2000fffe03f */
[----:B------:R-:W-:Y:S01]  /*a100*/  FADD R100, R100, R101 ;  /* 0x0000006564647221 */ /* 0x000fe20000000000 */
[----:B-1----:R-:W-:Y:S01]  /*a110*/  @!P6 FMUL R22, R22, R22 ;  /* 0x000000161616e220 */ /* 0x002fe20000400000 */
[----:B------:R-:W-:Y:S01]  /*a120*/  FSETP.GEU.AND P6, PT, R30, -126, PT ;  /* 0xc2fc00001e00780b */ /* 0x000fe20003fce000 */
[----:B------:R-:W-:-:S06]  /*a130*/  @!P3 FMUL R23, R23, 0.5 ;  /* 0x3f0000001717b820 */ /* 0x000fcc0000400000 */
[----:B------:R-:W-:Y:S01]  /*a140*/  @!P4 FMUL R123, R123, 0.5 ;  /* 0x3f0000007b7bc820 */ /* 0x000fe20000400000 */
[----:B--2---:R-:W-:Y:S01]  /*a150*/  @!P5 FMUL R21, R21, R21 ;  /* 0x000000151515d220 */ /* 0x004fe20000400000 */
[----:B------:R-:W-:Y:S02]  /*a160*/  FSETP.GEU.AND P5, PT, R126, -126, PT ;  /* 0xc2fc00007e00780b */ /* 0x000fe40003fae000 */
[----:B------:R-:W1:Y:S02]  /*a170*/  MUFU.EX2 R28, R123 ;  /* 0x0000007b001c7308 */ /* 0x000e640000000800 */
[----:B------:R-:W-:-:S06]  /*a180*/  @!P6 FMUL R30, R30, 0.5 ;  /* 0x3f0000001e1ee820 */ /* 0x000fcc0000400000 */
[----:B------:R-:W2:Y:S03]  /*a190*/  MUFU.EX2 R23, R23 ;  /* 0x0000001700177308 */ /* 0x000ea60000000800 */
[----:B------:R-:W-:-:S05]  /*a1a0*/  @!P5 FMUL R126, R126, 0.5 ;  /* 0x3f0000007e7ed820 */ /* 0x000fca0000400000 */
[----:B------:R-:W3:Y:S01]  /*a1b0*/  MUFU.EX2 R30, R30 ;  /* 0x0000001e001e7308 */ /* 0x000ee20000000800 */
[----:B-1----:R-:W-:Y:S01]  /*a1c0*/  @!P4 FMUL R28, R28, R28 ;  /* 0x0000001c1c1cc220 */ /* 0x002fe20000400000 */
[----:B------:R-:W-:-:S06]  /*a1d0*/  FSETP.GEU.AND P4, PT, R32, -126, PT ;  /* 0xc2fc00002000780b */ /* 0x000fcc0003f8e000 */
[----:B------:R-:W1:Y:S01]  /*a1e0*/  MUFU.EX2 R29, R126 ;  /* 0x0000007e001d7308 */ /* 0x000e620000000800 */
[----:B--2---:R-:W-:Y:S01]  /*a1f0*/  @!P3 FMUL R23, R23, R23 ;  /* 0x000000171717b220 */ /* 0x004fe20000400000 */
[----:B------:R-:W-:-:S05]  /*a200*/  FSETP.GEU.AND P3, PT, R31, -126, PT ;  /* 0xc2fc00001f00780b */ /* 0x000fca0003f6e000 */
[----:B------:R-:W-:Y:S01]  /*a210*/  @!P4 FMUL R32, R32, 0.5 ;  /* 0x3f0000002020c820 */ /* 0x000fe20000400000 */
[----:B------:R-:W-:Y:S02]  /*a220*/  WARPGROUP.DEPBAR.LE gsb0, 0x0 ;  /* 0x00008000000079c5 */ /* 0x000fe40000010000 */
[----:B------:R-:W-:Y:S01]  /*a230*/  F2FP.F16.F32.PACK_AB R25, R106, R103 ;  /* 0x000000676a19723e */ /* 0x000fe200000000ff */
[----:B---3--:R-:W-:Y:S01]  /*a240*/  @!P6 FMUL R30, R30, R30 ;  /* 0x0000001e1e1ee220 */ /* 0x008fe20000400000 */
[----:B------:R-:W-:Y:S01]  /*a250*/  F2FP.F16.F32.PACK_AB R27, R102, R105 ;  /* 0x00000069661b723e */ /* 0x000fe200000000ff */
[----:B------:R-:W2:Y:S01]  /*a260*/  MUFU.EX2 R32, R32 ;  /* 0x0000002000207308 */ /* 0x000ea20000000800 */
[----:B------:R-:W-:Y:S01]  /*a270*/  F2FP.F16.F32.PACK_AB R24, R110, R107 ;  /* 0x0000006b6e18723e */ /* 0x000fe200000000ff */
[----:B------:R-:W-:Y:S01]  /*a280*/  @!P3 FMUL R31, R31, 0.5 ;  /* 0x3f0000001f1fb820 */ /* 0x000fe20000400000 */
[----:B------:R-:W-:Y:S01]  /*a290*/  F2FP.F16.F32.PACK_AB R26, R104, R109 ;  /* 0x0000006d681a723e */ /* 0x000fe200000000ff */
[----:B-1----:R-:W-:Y:S01]  /*a2a0*/  @!P5 FMUL R29, R29, R29 ;  /* 0x0000001d1d1dd220 */ /* 0x002fe20000400000 */
[----:B------:R-:W-:Y:S01]  /*a2b0*/  FSETP.GEU.AND P6, PT, R34, -126, PT ;  /* 0xc2fc00002200780b */ /* 0x000fe20003fce000 */
[----:B------:R-:W-:Y:S01]  /*a2c0*/  FADD R107, R100, R107 ;  /* 0x0000006b646b7221 */ /* 0x000fe20000000000 */
[----:B------:R-:W-:Y:S01]  /*a2d0*/  WARPGROUP.ARRIVE ;  /* 0x00000000000079c5 */ /* 0x000fe20000000000 */
[----:B------:R-:W-:Y:S01]  /*a2e0*/  FSETP.GEU.AND P5, PT, R33, -126, PT ;  /* 0xc2fc00002100780b */ /* 0x000fe20003fae000 */
[----:B------:R-:W1:Y:S01]  /*a2f0*/  MUFU.EX2 R31, R31 ;  /* 0x0000001f001f7308 */ /* 0x000e620000000800 */
[----:B------:R-:W-:Y:S01]  /*a300*/  FADD R110, R107, R110 ;  /* 0x0000006e6b6e7221 */ /* 0x000fe20000000000 */
[----:B------:R-:W-:-:S02]  /*a310*/  FADD R103, R96, R103 ;  /* 0x0000006760677221 */ /* 0x000fc40000000000 */
[----:B------:R-:W-:Y:S01]  /*a320*/  HGMMA.64x32x16.F32 R152, R24, gdesc[UR8].tnspB, R152, gsb0 ;  /* 0x4060000818987df0 */ /* 0x000fe20008000898 */
[----:B------:R-:W-:Y:S01]  /*a330*/  UMOV UR10, UR8 ;  /* 0x00000008000a7c82 */ /* 0x000fe20008000000 */
[----:B------:R-:W-:Y:S01]  /*a340*/  UMOV UR11, 0x80000020 ;  /* 0x80000020000b7882 */ /* 0x000fe20000000000 */
[----:B------:R-:W-:Y:S01]  /*a350*/  UIADD3 UR8, UR6, 0x300, URZ ;  /* 0x0000030006087890 */ /* 0x000fe2000fffe03f */
[----:B--2---:R-:W-:Y:S01]  /*a360*/  @!P4 FMUL R32, R32, R32 ;  /* 0x000000202020c220 */ /* 0x004fe20000400000 */
[----:B------:R-:W-:Y:S01]  /*a370*/  @!P6 FMUL R34, R34, 0.5 ;  /* 0x3f0000002222e820 */ /* 0x000fe20000400000 */
[----:B------:R-:W-:Y:S01]  /*a380*/  FSETP.GEU.AND P4, PT, R35, -126, PT ;  /* 0xc2fc00002300780b */ /* 0x000fe20003f8e000 */
[----:B------:R-:W-:Y:S01]  /*a390*/  FADD R109, R110, R109 ;  /* 0x0000006d6e6d7221 */ /* 0x000fe20000000000 */
[----:B------:R-:W-:Y:S01]  /*a3a0*/  @!P5 FMUL R33, R33, 0.5 ;  /* 0x3f0000002121d820 */ /* 0x000fe20000400000 */
[----:B------:R-:W-:Y:S02]  /*a3b0*/  FADD R106, R103, R106 ;  /* 0x0000006a676a7221 */ /* 0x000fe40000000000 */
[----:B------:R-:W2:Y:S01]  /*a3c0*/  MUFU.EX2 R34, R34 ;  /* 0x0000002200227308 */ /* 0x000ea20000000800 */
[----:B------:R-:W-:Y:S01]  /*a3d0*/  FADD R109, R109, R104 ;  /* 0x000000686d6d7221 */ /* 0x000fe20000000000 */
[----:B-1----:R-:W-:Y:S01]  /*a3e0*/  @!P3 FMUL R31, R31, R31 ;  /* 0x0000001f1f1fb220 */ /* 0x002fe20000400000 */
[----:B------:R-:W-:Y:S01]  /*a3f0*/  FSETP.GEU.AND P3, PT, R36, -126, PT ;  /* 0xc2fc00002400780b */ /* 0x000fe20003f6e000 */
[----:B------:R-:W-:-:S04]  /*a400*/  FADD R105, R106, R105 ;  /* 0x000000696a697221 */ /* 0x000fc80000000000 */
[----:B------:R-:W1:Y:S01]  /*a410*/  MUFU.EX2 R33, R33 ;  /* 0x0000002100217308 */ /* 0x000e620000000800 */
[----:B------:R-:W-:Y:S01]  /*a420*/  @!P4 FMUL R35, R35, 0.5 ;  /* 0x3f0000002323c820 */ /* 0x000fe20000400000 */
[----:B------:R-:W-:-:S06]  /*a430*/  FADD R105, R105, R102 ;  /* 0x0000006669697221 */ /* 0x000fcc0000000000 */
[----:B------:R-:W-:Y:S01]  /*a440*/  @!P3 FMUL R36, R36, 0.5 ;  /* 0x3f0000002424b820 */ /* 0x000fe20000400000 */
[----:B--2---:R-:W-:Y:S01]  /*a450*/  @!P6 FMUL R34, R34, R34 ;  /* 0x000000222222e220 */ /* 0x004fe20000400000 */
[----:B------:R-:W-:Y:S01]  /*a460*/  FSETP.GEU.AND P6, PT, R135, -126, PT ;  /* 0xc2fc00008700780b */ /* 0x000fe20003fce000 */
[----:B------:R-:W2:Y:S01]  /*a470*/  MUFU.EX2 R35, R35 ;  /* 0x0000002300237308 */ /* 0x000ea20000000800 */
[----:B-1----:R-:W-:Y:S01]  /*a480*/  @!P5 FMUL R33, R33, R33 ;  /* 0x000000212121d220 */ /* 0x002fe20000400000 */
[----:B------:R-:W-:-:S06]  /*a490*/  FSETP.GEU.AND P5, PT, R37, -126, PT ;  /* 0xc2fc00002500780b */ /* 0x000fcc0003fae000 */
[----:B------:R-:W1:Y:S04]  /*a4a0*/  MUFU.EX2 R36, R36 ;  /* 0x0000002400247308 */ /* 0x000e680000000800 */
[----:B------:R-:W-:Y:S01]  /*a4b0*/  @!P6 FMUL R135, R135, 0.5 ;  /* 0x3f0000008787e820 */ /* 0x000fe20000400000 */
[----:B--2---:R-:W-:-:S05]  /*a4c0*/  @!P4 FMUL R35, R35, R35 ;  /* 0x000000232323c220 */ /* 0x004fca0000400000 */
[----:B------:R-:W2:Y:S01]  /*a4d0*/  MUFU.EX2 R135, R135 ;  /* 0x0000008700877308 */ /* 0x000ea20000000800 */
[----:B------:R-:W-:Y:S01]  /*a4e0*/  FSETP.GEU.AND P4, PT, R129, -126, PT ;  /* 0xc2fc00008100780b */ /* 0x000fe20003f8e000 */
[----:B------:R-:W-:Y:S02]  /*a4f0*/  WARPGROUP.DEPBAR.LE gsb0, 0x0 ;  /* 0x00008000000079c5 */ /* 0x000fe40000010000 */
[----:B------:R-:W-:Y:S01]  /*a500*/  F2FP.F16.F32.PACK_AB R25, R111, R108 ;  /* 0x0000006c6f19723e */ /* 0x000fe200000000ff */
[----:B------:R-:W-:Y:S01]  /*a510*/  @!P5 FMUL R37, R37, 0.5 ;  /* 0x3f0000002525d820 */ /* 0x000fe20000400000 */
[----:B------:R-:W-:Y:S01]  /*a520*/  F2FP.F16.F32.PACK_AB R27, R113, R112 ;  /* 0x00000070711b723e */ /* 0x000fe200000000ff */
[----:B-1----:R-:W-:Y:S01]  /*a530*/  @!P3 FMUL R36, R36, R36 ;  /* 0x000000242424b220 */ /* 0x002fe20000400000 */
[----:B------:R-:W-:Y:S01]  /*a540*/  F2FP.F16.F32.PACK_AB R24, R13, R12 ;  /* 0x0000000c0d18723e */ /* 0x000fe200000000ff */
[----:B------:R-:W-:Y:S01]  /*a550*/  FADD R12, R109, R12 ;  /* 0x0000000c6d0c7221 */ /* 0x000fe20000000000 */
[----:B------:R-:W-:Y:S01]  /*a560*/  F2FP.F16.F32.PACK_AB R26, R22, R21 ;  /* 0x00000015161a723e */ /* 0x000fe200000000ff */
[----:B------:R-:W1:Y:S01]  /*a570*/  MUFU.EX2 R37, R37 ;  /* 0x0000002500257308 */ /* 0x000e620000000800 */
[----:B------:R-:W-:Y:S01]  /*a580*/  FSETP.GEU.AND P3, PT, R128, -126, PT ;  /* 0xc2fc00008000780b */ /* 0x000fe20003f6e000 */
[----:B------:R-:W-:Y:S01]  /*a590*/  FADD R12, R12, R13 ;  /* 0x0000000d0c0c7221 */ /* 0x000fe20000000000 */
[----:B------:R-:W-:Y:S01]  /*a5a0*/  WARPGROUP.ARRIVE ;  /* 0x00000000000079c5 */ /* 0x000fe20000000000 */
[----:B------:R-:W-:Y:S01]  /*a5b0*/  @!P4 FMUL R129, R129, 0.5 ;  /* 0x3f0000008181c820 */ /* 0x000fe20000400000 */
[----:B------:R-:W-:Y:S01]  /*a5c0*/  FADD R108, R105, R108 ;  /* 0x0000006c696c7221 */ /* 0x000fe20000000000 */
[----:B--2---:R-:W-:Y:S01]  /*a5d0*/  @!P6 FMUL R135, R135, R135 ;  /* 0x000000878787e220 */ /* 0x004fe20000400000 */
[----:B------:R-:W-:Y:S01]  /*a5e0*/  FSETP.GEU.AND P6, PT, R133, -126, PT ;  /* 0xc2fc00008500780b */ /* 0x000fe20003fce000 */
[----:B------:R-:W-:Y:S01]  /*a5f0*/  FADD R21, R12, R21 ;  /* 0x000000150c157221 */ /* 0x000fe20000000000 */
[----:B------:R-:W-:Y:S01]  /*a600*/  HGMMA.64x32x16.F32 R152, R24, gdesc[UR8].tnspB, R152, gsb0 ;  /* 0x4060000818987df0 */ /* 0x000fe20008000898 */
[----:B------:R-:W-:Y:S01]  /*a610*/  UMOV UR10, UR8 ;  /* 0x00000008000a7c82 */ /* 0x000fe20008000000 */
[----:B------:R-:W-:Y:S01]  /*a620*/  UMOV UR11, 0x80000020 ;  /* 0x80000020000b7882 */ /* 0x000fe20000000000 */
[----:B------:R-:W2:Y:S01]  /*a630*/  MUFU.EX2 R129, R129 ;  /* 0x0000008100817308 */ /* 0x000ea20000000800 */
[----:B------:R-:W-:Y:S01]  /*a640*/  UIADD3 UR8, UR6, 0x340, URZ ;  /* 0x0000034006087890 */ /* 0x000fe2000fffe03f */
[----:B------:R-:W-:Y:S01]  /*a650*/  @!P3 FMUL R128, R128, 0.5 ;  /* 0x3f0000008080b820 */ /* 0x000fe20000400000 */
[----:B------:R-:W-:Y:S01]  /*a660*/  FADD R111, R108, R111 ;  /* 0x0000006f6c6f7221 */ /* 0x000fe20000000000 */
[----:B------:R-:W-:Y:S01]  /*a670*/  FADD R22, R21, R22 ;  /* 0x0000001615167221 */ /* 0x000fe20000000000 */
[----:B-1----:R-:W-:Y:S01]  /*a680*/  @!P5 FMUL R37, R37, R37 ;  /* 0x000000252525d220 */ /* 0x002fe20000400000 */
[----:B------:R-:W-:Y:S01]  /*a690*/  FSETP.GEU.AND P5, PT, R132, -126, PT ;  /* 0xc2fc00008400780b */ /* 0x000fe20003fae000 */
[----:B------:R-:W-:Y:S01]  /*a6a0*/  FADD R112, R111, R112 ;  /* 0x000000706f707221 */ /* 0x000fe20000000000 */
[----:B------:R-:W-:Y:S01]  /*a6b0*/  @!P6 FMUL R133, R133, 0.5 ;  /* 0x3f0000008585e820 */ /* 0x000fe20000400000 */
[----:B------:R-:W1:Y:S02]  /*a6c0*/  MUFU.EX2 R128, R128 ;  /* 0x0000008000807308 */ /* 0x000e640000000800 */
[----:B------:R-:W-:-:S06]  /*a6d0*/  FADD R112, R112, R113 ;  /* 0x0000007170707221 */ /* 0x000fcc0000000000 */
[----:B------:R-:W3:Y:S01]  /*a6e0*/  MUFU.EX2 R133, R133 ;  /* 0x0000008500857308 */ /* 0x000ee20000000800 */
[----:B--2---:R-:W-:Y:S01]  /*a6f0*/  @!P4 FMUL R129, R129, R129 ;  /* 0x000000818181c220 */ /* 0x004fe20000400000 */
[----:B------:R-:W-:Y:S01]  /*a700*/  @!P5 FMUL R132, R132, 0.5 ;  /* 0x3f0000008484d820 */ /* 0x000fe20000400000 */
[----:B------:R-:W-:-:S05]  /*a710*/  FSETP.GEU.AND P4, PT, R139, -126, PT ;  /* 0xc2fc00008b00780b */ /* 0x000fca0003f8e000 */
[----:B------:R-:W2:Y:S01]  /*a720*/  MUFU.EX2 R132, R132 ;  /* 0x0000008400847308 */ /* 0x000ea20000000800 */
[----:B-1----:R-:W-:Y:S01]  /*a730*/  @!P3 FMUL R128, R128, R128 ;  /* 0x000000808080b220 */ /* 0x002fe20000400000 */
[----:B------:R-:W-:-:S06]  /*a740*/  FSETP.GEU.AND P3, PT, R138, -126, PT ;  /* 0xc2fc00008a00780b */ /* 0x000fcc0003f6e000 */
[----:B------:R-:W-:Y:S01]  /*a750*/  @!P4 FMUL R139, R139, 0.5 ;  /* 0x3f0000008b8bc820 */ /* 0x000fe20000400000 */
[----:B---3--:R-:W-:Y:S01]  /*a760*/  @!P6 FMUL R133, R133, R133 ;  /* 0x000000858585e220 */ /* 0x008fe20000400000 */
[----:B------:R-:W-:-:S04]  /*a770*/  FSETP.GEU.AND P6, PT, R143, -126, PT ;  /* 0xc2fc00008f00780b */ /* 0x000fc80003fce000 */
[----:B------:R-:W1:Y:S01]  /*a780*/  MUFU.EX2 R139, R139 ;  /* 0x0000008b008b7308 */ /* 0x000e620000000800 */
[----:B------:R-:W-:Y:S01]  /*a790*/  @!P3 FMUL R138, R138, 0.5 ;  /* 0x3f0000008a8ab820 */ /* 0x000fe20000400000 */
[----:B--2---:R-:W-:Y:S01]  /*a7a0*/  @!P5 FMUL R132, R132, R132 ;  /* 0x000000848484d220 */ /* 0x004fe20000400000 */
[----:B------:R-:W-:Y:S01]  /*a7b0*/  FSETP.GEU.AND P5, PT, R142, -126, PT ;  /* 0xc2fc00008e00780b */ /* 0x000fe20003fae000 */
[----:B------:R-:W-:Y:S02]  /*a7c0*/  WARPGROUP.DEPBAR.LE gsb0, 0x0 ;  /* 0x00008000000079c5 */ /* 0x000fe40000010000 */
[----:B------:R-:W-:-:S03]  /*a7d0*/  F2FP.F16.F32.PACK_AB R25, R28, R23 ;  /* 0x000000171c19723e */ /* 0x000fc600000000ff */
[----:B------:R-:W-:Y:S01]  /*a7e0*/  @!P6 FMUL R143, R143, 0.5 ;  /* 0x3f0000008f8fe820 */ /* 0x000fe20000400000 */
[----:B------:R-:W-:Y:S01]  /*a7f0*/  F2FP.F16.F32.PACK_AB R27, R30, R29 ;  /* 0x0000001d1e1b723e */ /* 0x000fe200000000ff */
[----:B------:R-:W2:Y:S01]  /*a800*/  MUFU.EX2 R39, R138 ;  /* 0x0000008a00277308 */ /* 0x000ea20000000800 */
[----:B------:R-:W-:Y:S01]  /*a810*/  F2FP.F16.F32.PACK_AB R24, R32, R31 ;  /* 0x0000001f2018723e */ /* 0x000fe200000000ff */
[----:B------:R-:W-:Y:S01]  /*a820*/  FADD R23, R112, R23 ;  /* 0x0000001770177221 */ /* 0x000fe20000000000 */
[----:B------:R-:W-:Y:S02]  /*a830*/  F2FP.F16.F32.PACK_AB R26, R34, R33 ;  /* 0x00000021221a723e */ /* 0x000fe400000000ff */
[----:B------:R-:W-:Y:S01]  /*a840*/  @!P5 FMUL R142, R142, 0.5 ;  /* 0x3f0000008e8ed820 */ /* 0x000fe20000400000 */
[----:B-1----:R-:W-:Y:S01]  /*a850*/  @!P4 FMUL R139, R139, R139 ;  /* 0x0000008b8b8bc220 */ /* 0x002fe20000400000 */
[----:B------:R-:W-:Y:S01]  /*a860*/  FSETP.GEU.AND P4, PT, R137, -126, PT ;  /* 0xc2fc00008900780b */ /* 0x000fe20003f8e000 */
[----:B------:R-:W-:Y:S01]  /*a870*/  WARPGROUP.ARRIVE ;  /* 0x00000000000079c5 */ /* 0x000fe20000000000 */
[----:B------:R-:W1:Y:S01]  /*a880*/  MUFU.EX2 R143, R143 ;  /* 0x0000008f008f7308 */ /* 0x000e620000000800 */
[----:B------:R-:W-:Y:S01]  /*a890*/  FADD R31, R22, R31 ;  /* 0x0000001f161f7221 */ /* 0x000fe20000000000 */
[----:B------:R-:W-:-:S03]  /*a8a0*/  FADD R28, R23, R28 ;  /* 0x0000001c171c7221 */ /* 0x000fc60000000000 */
[----:B------:R-:W-:Y:S01]  /*a8b0*/  HGMMA.64x32x16.F32 R152, R24, gdesc[UR8].tnspB, R152, gsb0 ;  /* 0x4060000818987df0 */ /* 0x000fe20008000898 */
[----:B------:R-:W-:Y:S01]  /*a8c0*/  UMOV UR10, UR8 ;  /* 0x00000008000a7c82 */ /* 0x000fe20008000000 */
[----:B------:R-:W-:Y:S01]  /*a8d0*/  UMOV UR11, 0x80000020 ;  /* 0x80000020000b7882 */ /* 0x000fe20000000000 */
[----:B------:R-:W3:Y:S01]  /*a8e0*/  MUFU.EX2 R41, R142 ;  /* 0x0000008e00297308 */ /* 0x000ee20000000800 */
[----:B--2---:R-:W-:Y:S01]  /*a8f0*/  @!P3 FMUL R39, R39, R39 ;  /* 0x000000272727b220 */ /* 0x004fe20000400000 */
[----:B------:R-:W-:Y:S01]  /*a900*/  FSETP.GEU.AND P3, PT, R136, -126, PT ;  /* 0xc2fc00008800780b */ /* 0x000fe20003f6e000 */
[----:B------:R-:W-:Y:S01]  /*a910*/  @!P4 FMUL R137, R137, 0.5 ;  /* 0x3f0000008989c820 */ /* 0x000fe20000400000 */
[----:B------:R-:W-:Y:S01]  /*a920*/  UIADD3 UR8, UR6, 0x380, URZ ;  /* 0x0000038006087890 */ /* 0x000fe2000fffe03f */
[----:B------:R-:W-:Y:S01]  /*a930*/  FADD R32, R31, R32 ;  /* 0x000000201f207221 */ /* 0x000fe20000000000 */
[----:B------:R-:W-:Y:S01]  /*a940*/  UIADD3 UR6, UR6, 0x3c0, URZ ;  /* 0x000003c006067890 */ /* 0x000fe2000fffe03f */
[----:B------:R-:W-:Y:S01]  /*a950*/  FADD R29, R28, R29 ;  /* 0x0000001d1c1d7221 */ /* 0x000fe20000000000 */
[----:B-1----:R-:W-:Y:S01]  /*a960*/  @!P6 FMUL R143, R143, R143 ;  /* 0x0000008f8f8fe220 */ /* 0x002fe20000400000 */
[----:B------:R-:W-:Y:S01]  /*a970*/  FSETP.GEU.AND P6, PT, R141, -126, PT ;  /* 0xc2fc00008d00780b */ /* 0x000fe20003fce000 */
[----:B------:R-:W1:Y:S01]  /*a980*/  MUFU.EX2 R137, R137 ;  /* 0x0000008900897308 */ /* 0x000e620000000800 */
[----:B------:R-:W-:Y:S01]  /*a990*/  FADD R33, R32, R33 ;  /* 0x0000002120217221 */ /* 0x000fe20000000000 */
[----:B------:R-:W-:-:S03]  /*a9a0*/  FADD R29, R29, R30 ;  /* 0x0000001e1d1d7221 */ /* 0x000fc60000000000 */
[----:B------:R-:W-:Y:S01]  /*a9b0*/  @!P3 FMUL R136, R136, 0.5 ;  /* 0x3f0000008888b820 */ /* 0x000fe20000400000 */
[----:B------:R-:W-:Y:S01]  /*a9c0*/  FADD R33, R33, R34 ;  /* 0x0000002221217221 */ /* 0x000fe20000000000 */
[----:B---3--:R-:W-:Y:S01]  /*a9d0*/  @!P5 FMUL R41, R41, R41 ;  /* 0x000000292929d220 */ /* 0x008fe20000400000 */
[----:B------:R-:W-:Y:S02]  /*a9e0*/  FSETP.GEU.AND P5, PT, R140, -126, PT ;  /* 0xc2fc00008c00780b */ /* 0x000fe40003fae000 */
[----:B------:R-:W-:Y:S01]  /*a9f0*/  FADD R33, R33, R128 ;  /* 0x0000008021217221 */ /* 0x000fe20000000000 */
[----:B------:R-:W2:Y:S01]  /*aa00*/  MUFU.EX2 R136, R136 ;  /* 0x0000008800887308 */ /* 0x000ea20000000800 */
[----:B------:R-:W-:Y:S02]  /*aa10*/  @!P6 FMUL R141, R141, 0.5 ;  /* 0x3f0000008d8de820 */ /* 0x000fe40000400000 */
[----:B------:R-:W-:Y:S01]  /*aa20*/  FADD R33, R33, R129 ;  /* 0x0000008121217221 */ /* 0x000fe20000000000 */
[----:B-1----:R-:W-:-:S04]  /*aa30*/  @!P4 FMUL R137, R137, R137 ;  /* 0x000000898989c220 */ /* 0x002fc80000400000 */
[----:B------:R-:W1:Y:S01]  /*aa40*/  MUFU.EX2 R141, R141 ;  /* 0x0000008d008d7308 */ /* 0x000e620000000800 */
[----:B------:R-:W-:Y:S01]  /*aa50*/  FSETP.GEU.AND P4, PT, R147, -126, PT ;  /* 0xc2fc00009300780b */ /* 0x000fe20003f8e000 */
[----:B------:R-:W-:Y:S01]  /*aa60*/  @!P5 FMUL R140, R140, 0.5 ;  /* 0x3f0000008c8cd820 */ /* 0x000fe20000400000 */
[----:B------:R-:W-:-:S04]  /*aa70*/  FADD R33, R33, R132 ;  /* 0x0000008421217221 */ /* 0x000fc80000000000 */
[----:B------:R-:W-:Y:S01]  /*aa80*/  FADD R33, R33, R133 ;  /* 0x0000008521217221 */ /* 0x000fe20000000000 */
[----:B------:R-:W3:Y:S01]  /*aa90*/  MUFU.EX2 R140, R140 ;  /* 0x0000008c008c7308 */ /* 0x000ee20000000800 */
[----:B--2---:R-:W-:Y:S01]  /*aaa0*/  @!P3 FMUL R136, R136, R136 ;  /* 0x000000888888b220 */ /* 0x004fe20000400000 */
[----:B------:R-:W-:-:S03]  /*aab0*/  FSETP.GEU.AND P3, PT, R146, -126, PT ;  /* 0xc2fc00009200780b */ /* 0x000fc60003f6e000 */
[----:B------:R-:W-:Y:S01]  /*aac0*/  FADD R33, R33, R136 ;  /* 0x0000008821217221 */ /* 0x000fe20000000000 */
[----:B------:R-:W-:Y:S01]  /*aad0*/  @!P4 FMUL R147, R147, 0.5 ;  /* 0x3f0000009393c820 */ /* 0x000fe20000400000 */
[----:B-1----:R-:W-:Y:S01]  /*aae0*/  @!P6 FMUL R141, R141, R141 ;  /* 0x0000008d8d8de220 */ /* 0x002fe20000400000 */
[----:B------:R-:W-:Y:S02]  /*aaf0*/  WARPGROUP.DEPBAR.LE gsb0, 0x0 ;  /* 0x00008000000079c5 */ /* 0x000fe40000010000 */
[----:B------:R-:W-:Y:S02]  /*ab00*/  F2FP.F16.F32.PACK_AB R25, R35, R36 ;  /* 0x000000242319723e */ /* 0x000fe400000000ff */
[----:B------:R-:W1:Y:S01]  /*ab10*/  MUFU.EX2 R147, R147 ;  /* 0x0000009300937308 */ /* 0x000e620000000800 */
[----:B------:R-:W-:Y:S02]  /*ab20*/  F2FP.F16.F32.PACK_AB R27, R135, R37 ;  /* 0x00000025871b723e */ /* 0x000fe400000000ff */
[----:B------:R-:W-:Y:S01]  /*ab30*/  @!P3 FMUL R146, R146, 0.5 ;  /* 0x3f0000009292b820 */ /* 0x000fe20000400000 */
[----:B------:R-:W-:Y:S01]  /*ab40*/  F2FP.F16.F32.PACK_AB R24, R129, R128 ;  /* 0x000000808118723e */ /* 0x000fe200000000ff */
[----:B---3--:R-:W-:Y:S01]  /*ab50*/  @!P5 FMUL R140, R140, R140 ;  /* 0x0000008c8c8cd220 */ /* 0x008fe20000400000 */
[----:B------:R-:W-:Y:S01]  /*ab60*/  F2FP.F16.F32.PACK_AB R26, R133, R132 ;  /* 0x00000084851a723e */ /* 0x000fe200000000ff */
[----:B------:R-:W-:Y:S01]  /*ab70*/  FADD R36, R29, R36 ;  /* 0x000000241d247221 */ /* 0x000fe20000000000 */
[----:B------:R-:W-:Y:S01]  /*ab80*/  FSETP.GEU.AND P6, PT, R151, -126, PT ;  /* 0xc2fc00009700780b */ /* 0x000fe20003fce000 */
[----:B------:R-:W2:Y:S01]  /*ab90*/  MUFU.EX2 R43, R146 ;  /* 0x00000092002b7308 */ /* 0x000ea20000000800 */
[----:B------:R-:W-:Y:S01]  /*aba0*/  WARPGROUP.ARRIVE ;  /* 0x00000000000079c5 */ /* 0x000fe20000000000 */
[----:B------:R-:W-:Y:S01]  /*abb0*/  FSETP.GEU.AND P5, PT, R150, -126, PT ;  /* 0xc2fc00009600780b */ /* 0x000fe20003fae000 */
[----:B------:R-:W-:Y:S01]  /*abc0*/  FADD R36, R36, R35 ;  /* 0x0000002324247221 */ /* 0x000fe20000000000 */
[----:B------:R-:W-:-:S03]  /*abd0*/  FADD R33, R33, R137 ;  /* 0x0000008921217221 */ /* 0x000fc60000000000 */
[----:B------:R-:W-:Y:S01]  /*abe0*/  HGMMA.64x32x16.F32 R152, R24, gdesc[UR8].tnspB, R152, gsb0 ;  /* 0x4060000818987df0 */ /* 0x000fe20008000898 */
[----:B------:R-:W-:Y:S01]  /*abf0*/  UMOV UR10, UR8 ;  /* 0x00000008000a7c82 */ /* 0x000fe20008000000 */
[----:B------:R-:W-:Y:S01]  /*ac00*/  UMOV UR11, 0x80000020 ;  /* 0x80000020000b7882 */ /* 0x000fe20000000000 */
[----:B-1----:R-:W-:Y:S01]  /*ac10*/  @!P4 FMUL R147, R147, R147 ;  /* 0x000000939393c220 */ /* 0x002fe20000400000 */
[----:B------:R-:W-:Y:S01]  /*ac20*/  FSETP.GEU.AND P4, PT, R145, -126, PT ;  /* 0xc2fc00009100780b */ /* 0x000fe20003f8e000 */
[----:B------:R-:W-:Y:S01]  /*ac30*/  @!P6 FMUL R151, R151, 0.5 ;  /* 0x3f0000009797e820 */ /* 0x000fe20000400000 */
[----:B------:R-:W-:Y:S01]  /*ac40*/  FADD R36, R36, R37 ;  /* 0x0000002524247221 */ /* 0x000fe20000000000 */
[----:B------:R-:W-:Y:S01]  /*ac50*/  FADD R33, R33, R140 ;  /* 0x0000008c21217221 */ /* 0x000fe20000000000 */
[----:B------:R-:W-:Y:S01]  /*ac60*/  @!P5 FMUL R150, R150, 0.5 ;  /* 0x3f0000009696d820 */ /* 0x000fe20000400000 */
[----:B--2---:R-:W-:Y:S02]  /*ac70*/  @!P3 FMUL R43, R43, R43 ;  /* 0x0000002b2b2bb220 */ /* 0x004fe40000400000 */
[----:B------:R-:W1:Y:S01]  /*ac80*/  MUFU.EX2 R151, R151 ;  /* 0x0000009700977308 */ /* 0x000e620000000800 */
[----:B------:R-:W-:Y:S01]  /*ac90*/  FSETP.GEU.AND P3, PT, R144, -126, PT ;  /* 0xc2fc00009000780b */ /* 0x000fe20003f6e000 */
[----:B------:R-:W-:Y:S01]  /*aca0*/  FADD R36, R36, R135 ;  /* 0x0000008724247221 */ /* 0x000fe20000000000 */
[----:B------:R-:W-:-:S03]  /*acb0*/  FADD R33, R33, R141 ;  /* 0x0000008d21217221 */ /* 0x000fc60000000000 */
[----:B------:R-:W-:Y:S01]  /*acc0*/  @!P4 FMUL R145, R145, 0.5 ;  /* 0x3f0000009191c820 */ /* 0x000fe20000400000 */
[----:B------:R-:W-:Y:S01]  /*acd0*/  FADD R36, R36, R39 ;  /* 0x0000002724247221 */ /* 0x000fe20000000000 */
[----:B------:R-:W2:Y:S03]  /*ace0*/  MUFU.EX2 R19, R150 ;  /* 0x0000009600137308 */ /* 0x000ea60000000800 */
[----:B------:R-:W-:-:S03]  /*acf0*/  FADD R36, R36, R139 ;  /* 0x0000008b24247221 */ /* 0x000fc60000000000 */
[----:B------:R-:W-:Y:S01]  /*ad00*/  @!P3 FMUL R144, R144, 0.5 ;  /* 0x3f0000009090b820 */ /* 0x000fe20000400000 */
[----:B------:R-:W-:Y:S01]  /*ad10*/  FADD R36, R36, R41 ;  /* 0x0000002924247221 */ /* 0x000fe20000000000 */
[----:B------:R-:W3:Y:S01]  /*ad20*/  MUFU.EX2 R145, R145 ;  /* 0x0000009100917308 */ /* 0x000ee20000000800 */
[----:B-1----:R-:W-:Y:S01]  /*ad30*/  @!P6 FMUL R151, R151, R151 ;  /* 0x000000979797e220 */ /* 0x002fe20000400000 */
[----:B------:R-:W-:Y:S01]  /*ad40*/  FSETP.GEU.AND P6, PT, R20, -126, PT ;  /* 0xc2fc00001400780b */ /* 0x000fe20003fce000 */
[----:B------:R-:W-:-:S04]  /*ad50*/  FADD R36, R36, R143 ;  /* 0x0000008f24247221 */ /* 0x000fc80000000000 */
[----:B------:R-:W-:Y:S01]  /*ad60*/  FADD R36, R36, R43 ;  /* 0x0000002b24247221 */ /* 0x000fe20000000000 */
[----:B------:R-:W1:Y:S01]  /*ad70*/  MUFU.EX2 R144, R144 ;  /* 0x0000009000907308 */ /* 0x000e620000000800 */
[----:B--2---:R-:W-:Y:S01]  /*ad80*/  @!P5 FMUL R19, R19, R19 ;  /* 0x000000131313d220 */ /* 0x004fe20000400000 */
[----:B------:R-:W-:Y:S01]  /*ad90*/  FSETP.GEU.AND P5, PT, R149, -126, PT ;  /* 0xc2fc00009500780b */ /* 0x000fe20003fae000 */
[----:B------:R-:W-:-:S04]  /*ada0*/  FADD R36, R36, R147 ;  /* 0x0000009324247221 */ /* 0x000fc80000000000 */
[----:B------:R-:W-:Y:S01]  /*adb0*/  @!P6 FMUL R20, R20, 0.5 ;  /* 0x3f0000001414e820 */ /* 0x000fe20000400000 */
[----:B------:R-:W-:Y:S01]  /*adc0*/  FADD R36, R36, R19 ;  /* 0x0000001324247221 */ /* 0x000fe20000000000 */
[----:B---3--:R-:W-:Y:S01]  /*add0*/  @!P4 FMUL R145, R145, R145 ;  /* 0x000000919191c220 */ /* 0x008fe20000400000 */
[----:B------:R-:W-:-:S03]  /*ade0*/  ISETP.NE.AND P4, PT, R15, 0x4, PT ;  /* 0x000000040f00780c */ /* 0x000fc60003f85270 */
[----:B------:R-:W2:Y:S01]  /*adf0*/  MUFU.EX2 R20, R20 ;  /* 0x0000001400147308 */ /* 0x000ea20000000800 */
[----:B------:R-:W-:Y:S01]  /*ae00*/  SEL R15, R15, RZ, P4 ;  /* 0x000000ff0f0f7207 */ /* 0x000fe20002000000 */
[----:B------:R-:W-:Y:S02]  /*ae10*/  WARPGROUP.DEPBAR.LE gsb0, 0x0 ;  /* 0x00008000000079c5 */ /* 0x000fe40000010000 */
[----:B------:R-:W-:Y:S01]  /*ae20*/  F2FP.F16.F32.PACK_AB R25, R139, R39 ;  /* 0x000000278b19723e */ /* 0x000fe200000000ff */
[----:B------:R-:W-:Y:S01]  /*ae30*/  @!P5 FMUL R149, R149, 0.5 ;  /* 0x3f0000009595d820 */ /* 0x000fe20000400000 */
[----:B------:R-:W-:Y:S01]  /*ae40*/  F2FP.F16.F32.PACK_AB R27, R143, R41 ;  /* 0x000000298f1b723e */ /* 0x000fe200000000ff */
[----:B-1----:R-:W-:Y:S01]  /*ae50*/  @!P3 FMUL R144, R144, R144 ;  /* 0x000000909090b220 */ /* 0x002fe20000400000 */
[----:B------:R-:W-:Y:S01]  /*ae60*/  F2FP.F16.F32.PACK_AB R24, R137, R136 ;  /* 0x000000888918723e */ /* 0x000fe200000000ff */
[----:B------:R-:W1:Y:S01]  /*ae70*/  MUFU.EX2 R13, R149 ;  /* 0x00000095000d7308 */ /* 0x000e620000000800 */
[----:B------:R-:W-:Y:S01]  /*ae80*/  F2FP.F16.F32.PACK_AB R26, R141, R140 ;  /* 0x0000008c8d1a723e */ /* 0x000fe200000000ff */
[----:B------:R-:W-:Y:S01]  /*ae90*/  FADD R33, R33, R144 ;  /* 0x0000009021217221 */ /* 0x000fe20000000000 */
[----:B------:R-:W-:-:S02]  /*aea0*/  ISETP.NE.AND P3, PT, R6, 0x4, PT ;  /* 0x000000040600780c */ /* 0x000fc40003f65270 */
[----:B------:R-:W-:Y:S01]  /*aeb0*/  WARPGROUP.ARRIVE ;  /* 0x00000000000079c5 */ /* 0x000fe20000000000 */
[----:B------:R-:W-:Y:S01]  /*aec0*/  FADD R33, R33, R145 ;  /* 0x0000009121217221 */ /* 0x000fe20000000000 */
[----:B------:R-:W-:Y:S01]  /*aed0*/  SEL R6, R6, RZ, P3 ;  /* 0x000000ff06067207 */ /* 0x000fe20001800000 */
[----:B--2---:R-:W-:-:S03]  /*aee0*/  @!P6 FMUL R20, R20, R20 ;  /* 0x000000141414e220 */ /* 0x004fc60000400000 */
[----:B------:R-:W-:Y:S01]  /*aef0*/  HGMMA.64x32x16.F32 R152, R24, gdesc[UR8].tnspB, R152, gsb0 ;  /* 0x4060000818987df0 */ /* 0x000fe20008000898 */
[C---:B------:R-:W-:Y:S02]  /*af00*/  IMAD R12, R6.reuse, 0x8, R11 ;  /* 0x00000008060c7824 */ /* 0x040fe400078e020b */
[----:B------:R-:W-:Y:S01]  /*af10*/  FADD R33, R33, R20 ;  /* 0x0000001421217221 */ /* 0x000fe20000000000 */
[----:B------:R-:W-:Y:S02]  /*af20*/  VIADD R6, R6, 0x1 ;  /* 0x0000000106067836 */ /* 0x000fe40000000000 */
[----:B-1----:R-:W-:Y:S01]  /*af30*/  @!P5 FMUL R13, R13, R13 ;  /* 0x0000000d0d0dd220 */ /* 0x002fe20000400000 */
[----:B------:R-:W-:Y:S02]  /*af40*/  PRMT R12, RZ, 0x654, R12 ;  /* 0x00000654ff0c7816 */ /* 0x000fe4000000000c */
[----:B------:R-:W-:-:S04]  /*af50*/  ISETP.NE.AND P3, PT, R6, 0x4, PT ;  /* 0x000000040600780c */ /* 0x000fc80003f65270 */
[----:B------:R-:W-:Y:S01]  /*af60*/  SEL R6, R6, RZ, P3 ;  /* 0x000000ff06067207 */ /* 0x000fe20001800000 */
[----:B------:R-:W-:Y:S02]  /*af70*/  WARPGROUP.DEPBAR.LE gsb0, 0x0 ;  /* 0x00008000000079c5 */ /* 0x000fe40000010000 */
[----:B------:R-:W-:Y:S02]  /*af80*/  F2FP.F16.F32.PACK_AB R25, R147, R43 ;  /* 0x0000002b9319723e */ /* 0x000fe400000000ff */
[----:B------:R-:W-:Y:S02]  /*af90*/  F2FP.F16.F32.PACK_AB R27, R151, R19 ;  /* 0x00000013971b723e */ /* 0x000fe400000000ff */
[----:B------:R-:W-:Y:S02]  /*afa0*/  F2FP.F16.F32.PACK_AB R24, R145, R144 ;  /* 0x000000909118723e */ /* 0x000fe400000000ff */
[----:B------:R-:W-:Y:S01]  /*afb0*/  F2FP.F16.F32.PACK_AB R26, R13, R20 ;  /* 0x000000140d1a723e */ /* 0x000fe200000000ff */
[----:B------:R-:W-:-:S03]  /*afc0*/  FADD R13, R33, R13 ;  /* 0x0000000d210d7221 */ /* 0x000fc60000000000 */
[----:B------:R-:W-:-:S06]  /*afd0*/  WARPGROUP.ARRIVE ;  /* 0x00000000000079c5 */ /* 0x000fcc0000000000 */
[----:B------:R-:W-:Y:S03]  /*afe0*/  HGMMA.64x32x16.F32 R152, R24, gdesc[UR4].tnspB, R152, gsb0 ;  /* 0x4060000418987df0 */ /* 0x000fe60008000898 */
[----:B------:R-:W-:Y:S02]  /*aff0*/  WARPGROUP.DEPBAR.LE gsb0, 0x0 ;  /* 0x00008000000079c5 */ /* 0x000fe40000010000 */
[----:B------:R1:W-:Y:S02]  /*b000*/  SYNCS.ARRIVE.TRANS64.RED.A1T0 RZ, [R12+URZ], RZ ;  /* 0x000000ff0cff79a7 */ /* 0x0003e4000810043f */
[----:B-1----:R-:W-:-:S04]  /*b010*/  SEL R12, RZ, 0x1, P4 ;  /* 0x00000001ff0c7807 */ /* 0x002fc80002000000 */
[----:B------:R-:W-:Y:S01]  /*b020*/  LOP3.LUT R3, R3, R12, RZ, 0x3c, !PT ;  /* 0x0000000c03037212 */ /* 0x000fe200078e3cff */
[----:B------:R-:W-:Y:S01]  /*b030*/  FADD R12, R36, R151 ;  /* 0x00000097240c7221 */ /* 0x000fe20000000000 */
[----:B------:R-:W-:Y:S06]  /*b040*/  @P2 BRA `(.L_x_31) ;  /* 0x0000000000982947 */ /* 0x000fec0003800000 */
[----:B------:R-:W-:Y:S01]  /*b050*/  ISETP.LT.OR P2, PT, R7, 0x1, !P0 ;  /* 0x000000010700780c */ /* 0x000fe20004741670 */
[----:B------:R-:W-:-:S12]  /*b060*/  BSSY B0, `(.L_x_32) ;  /* 0x0000023000007945 */ /* 0x000fd80003800000 */
[----:B------:R-:W-:Y:S05]  /*b070*/  @P2 BRA `(.L_x_33) ;  /* 0x0000000000842947 */ /* 0x000fea0003800000 */
[----:B------:R-:W-:Y:S02]  /*b080*/  LEA R19, R5, R2, 0x3 ;  /* 0x0000000205137211 */ /* 0x000fe400078e18ff */
[----:B------:R-:W-:Y:S02]  /*b090*/  SHF.L.U32 R20, R4, 0x1f, RZ ;  /* 0x0000001f04147819 */ /* 0x000fe400000006ff */
[----:B------:R-:W-:Y:S02]  /*b0a0*/  ISETP.NE.AND P3, PT, R0, RZ, PT ;  /* 0x000000ff0000720c */ /* 0x000fe40003f65270 */
[----:B------:R-:W1:Y:S02]  /*b0b0*/  SYNCS.PHASECHK.TRANS64.TRYWAIT P2, [R19+URZ+0x11020], R20 ;  /* 0x01102014130075a7 */ /* 0x000e64000804017f */
[----:B-1----:R-:W-:Y:S09]  /*b0c0*/  @!P2 BRA `(.L_x_34) ;  /* 0x0000007000a4a947 */ /* 0x002ff20003800000 */
.L_x_81:
[----:B------:R-:W-:Y:S05]  /*b0d0*/  @P3 BRA `(.L_x_35) ;  /* 0x0000000000143947 */ /* 0x000fea0003800000 */
[----:B------:R-:W-:Y:S01]  /*b0e0*/  LOP3.LUT P2, RZ, R16, 0x1f, RZ, 0xc0, !PT ;  /* 0x0000001f10ff7812 */ /* 0x000fe2000784c0ff */
[----:B-1----:R-:W-:-:S04]  /*b0f0*/  IMAD.MOV.U32 R20, RZ, RZ, 0x4000 ;  /* 0x00004000ff147424 */ /* 0x002fc800078e00ff */
[----:B------:R2:W-:Y:S08]  /*b100*/  SYNCS.ARRIVE.TRANS64 RZ, [R19+URZ+0x11000], R20 ;  /* 0x0110001413ff79a7 */ /* 0x0005f0000800003f */
[----:B------:R-:W-:Y:S05]  /*b110*/  @!P2 BRA `(.L_x_35) ;  /* 0x000000000004a947 */ /* 0x000fea0003800000 */
[----:B------:R-:W-:Y:S01]  /*b120*/  BPT.TRAP 0x1 ;  /* 0x000000040000795c */ /* 0x000fe20000300000 */
.L_x_35:
[----:B-12---:R-:W-:Y:S01]  /*b130*/  LEA R20, R5, R2, 0xe ;  /* 0x0000000205147211 */ /* 0x006fe200078e70ff */
        /* <DEDUP_REMOVED lines=8> */
[----:B------:R-:W-:Y:S01]  /*b1c0*/  UMOV UR12, UR36 ;  /* 0x00000024000c7c82 */ /* 0x000fe20008000000 */
[----:B------:R-:W-:Y:S01]  /*b1d0*/  UMOV UR13, UR37 ;  /* 0x00000025000d7c82 */ /* 0x000fe20008000000 */
[----:B------:R-:W-:Y:S01]  /*b1e0*/  VIADD R5, R5, 0x1 ;  /* 0x0000000105057836 */ /* 0x000fe20000000000 */
[----:B------:R-:W-:-:S03]  /*b1f0*/  IADD3 R8, R8, 0x1, RZ ;  /* 0x0000000108087810 */ /* 0x000fc60007ffe0ff */
[----:B------:R-:W-:Y:S01]  /*b200*/  USHF.L.U32 UR11, UR11, 0x8, URZ ;  /* 0x000000080b0b7899 */ /* 0x000fe2000800063f */
[C---:B------:R-:W-:Y:S01]  /*b210*/  ISETP.NE.AND P2, PT, R5.reuse, 0x4, PT ;  /* 0x000000040500780c */ /* 0x040fe20003f45270 */
[----:B------:R-:W-:Y:S02]  /*b220*/  UIADD3 UR9, UR9, 0x11000, URZ ;  /* 0x0001100009097890 */ /* 0x000fe4000fffe03f */
[----:B------:R-:W-:Y:S01]  /*b230*/  UIADD3 UR8, UR8, 0x1000, URZ ;  /* 0x0000100008087890 */ /* 0x000fe2000fffe03f */
[----:B------:R-:W-:Y:S02]  /*b240*/  SEL R19, RZ, 0x1, P2 ;  /* 0x00000001ff137807 */ /* 0x000fe40001000000 */
[----:B------:R-:W-:Y:S02]  /*b250*/  SEL R5, R5, RZ, P2 ;  /* 0x000000ff05057207 */ /* 0x000fe40001000000 */
[----:B------:R-:W-:-:S04]  /*b260*/  LOP3.LUT R4, R4, R19, RZ, 0x3c, !PT ;  /* 0x0000001304047212 */ /* 0x000fc800078e3cff */
[----:B------:R1:W-:Y:S02]  /*b270*/  UTMALDG.4D [UR8], [UR6], desc[UR18] ;  /* 0x00001208060075b4 */ /* 0x0003e40008019000 */
[----:B-1----:R-:W-:Y:S01]  /*b280*/  NOP ;  /* 0x0000000000007918 */ /* 0x002fe20000000000 */
.L_x_33:
[----:B------:R-:W-:Y:S05]  /*b290*/  BSYNC B0 ;  /* 0x0000000000007941 */ /* 0x000fea0003800000 */
.L_x_32:
[----:B------:R-:W-:-:S07]  /*b2a0*/  VIADD R7, R7, 0xffffffff ;  /* 0xffffffff07077836 */ /* 0x000fce0000000000 */
.L_x_31:
[----:B------:R-:W-:Y:S01]  /*b2b0*/  IADD3 R10, R10, 0x100, RZ ;  /* 0x000001000a0a7810 */ /* 0x000fe20007ffe0ff */
[----:B------:R-:W-:Y:S01]  /*b2c0*/  IMAD.MOV.U32 R19, RZ, RZ, R17 ;  /* 0x000000ffff137224 */ /* 0x000fe200078e0011 */
[----:B------:R-:W-:Y:S01]  /*b2d0*/  MOV R21, R14 ;  /* 0x0000000e00157202 */ /* 0x000fe20000000f00 */
[----:B------:R-:W-:Y:S06]  /*b2e0*/  @P1 BRA `(.L_x_36) ;  /* 0xffffffb000e81947 */ /* 0x000fec000383ffff */
.L_x_24:
[----:B------:R-:W-:-:S13]  /*b2f0*/  ISETP.GE.AND P1, PT, R18, 0x1, PT ;  /* 0x000000011200780c */ /* 0x000fda0003f26270 */
[----:B------:R-:W-:Y:S05]  /*b300*/  @!P1 BRA `(.L_x_37) ;  /* 0x0000005c008c9947 */ /* 0x000fea0003800000 */
[----:B-1----:R-:W-:Y:S01]  /*b310*/  IMAD.MOV.U32 R20, RZ, RZ, R17 ;  /* 0x000000ffff147224 */ /* 0x002fe200078e0011 */
[----:B------:R-:W-:Y:S02]  /*b320*/  MOV R19, R14 ;  /* 0x0000000e00137202 */ /* 0x000fe40000000f00 */
[----:B------:R-:W-:-:S07]  /*b330*/  LOP3.LUT R22, R16, 0x1f, RZ, 0xc0, !PT ;  /* 0x0000001f10167812 */ /* 0x000fce00078ec0ff */
.L_x_50:
[----:B------:R-:W-:Y:S01]  /*b340*/  IMAD R17, R15, 0x8, R2 ;  /* 0x000000080f117824 */ /* 0x000fe200078e0202 */
[----:B------:R-:W-:-:S07]  /*b350*/  SHF.L.U32 R14, R3, 0x1f, RZ ;  /* 0x0000001f030e7819 */ /* 0x000fce00000006ff */
[----:B------:R-:W-:Y:S05]  /*b360*/  YIELD ;  /* 0x0000000000007946 */ /* 0x000fea0003800000 */
[----:B------:R-:W1:Y:S02]  /*b370*/  SYNCS.PHASECHK.TRANS64.TRYWAIT P1, [R17+URZ+0x11000], R14 ;  /* 0x0110000e110075a7 */ /* 0x000e64000802017f */
[----:B-1----:R-:W-:Y:S05]  /*b380*/  @!P1 BRA `(.L_x_38) ;  /* 0x0000007000089947 */ /* 0x002fea0003800000 */
.L_x_82:
[----:B------:R-:W-:Y:S05]  /*b390*/  WARPSYNC.ALL ;  /* 0x0000000000007948 */ /* 0x000fea0003800000 */
[----:B------:R-:W-:Y:S01]  /*b3a0*/  LEA R168, R15, UR20, 0xa ;  /* 0x000000140fa87c11 */ /* 0x000fe2000f8e50ff */
[----:B------:R-:W-:Y:S01]  /*b3b0*/  WARPGROUP.ARRIVE ;  /* 0x00000000000079c5 */ /* 0x000fe20000000000 */
[----:B------:R-:W-:Y:S02]  /*b3c0*/  MOV R169, 0x80000020 ;  /* 0x8000002000a97802 */ /* 0x000fe40000000f00 */
[C---:B------:R-:W-:Y:S01]  /*b3d0*/  R2UR UR6, R168.reuse ;  /* 0x00000000a80672ca */ /* 0x040fe200000e0000 */
[----:B------:R-:W-:Y:S01]  /*b3e0*/  VIADD R168, R168, 0x2 ;  /* 0x00000002a8a87836 */ /* 0x000fe20000000000 */
[----:B------:R-:W-:-:S02]  /*b3f0*/  R2UR UR7, R169 ;  /* 0x00000000a90772ca */ /* 0x000fc400000e0000 */
[----:B------:R-:W-:Y:S02]  /*b400*/  MOV R169, 0x80000020 ;  /* 0x8000002000a97802 */ /* 0x000fe40000000f00 */
[----:B------:R-:W-:Y:S02]  /*b410*/  R2UR UR18, R168 ;  /* 0x00000000a81272ca */ /* 0x000fe400000e0000 */
[----:B------:R-:W-:Y:S02]  /*b420*/  R2UR UR19, R169 ;  /* 0x00000000a91372ca */ /* 0x000fe400000e0000 */
[----:B------:R-:W-:-:S05]  /*b430*/  ISETP.NE.AND P1, PT, R9, RZ, PT ;  /* 0x000000ff0900720c */ /* 0x000fca0003f25270 */
        /* <DEDUP_REMOVED lines=9> */
[----:B-1----:R-:W-:Y:S01]  /*b4d0*/  IMAD R14, R5, 0x8, R2 ;  /* 0x00000008050e7824 */ /* 0x002fe200078e0202 */
[----:B------:R-:W-:Y:S02]  /*b4e0*/  SHF.L.U32 R17, R4, 0x1f, RZ ;  /* 0x0000001f04117819 */ /* 0x000fe400000006ff */
[----:B------:R-:W-:Y:S02]  /*b4f0*/  ISETP.NE.AND P3, PT, R0, RZ, PT ;  /* 0x000000ff0000720c */ /* 0x000fe40003f65270 */
[----:B------:R-:W1:Y:S02]  /*b500*/  SYNCS.PHASECHK.TRANS64.TRYWAIT P2, [R14+URZ+0x11020], R17 ;  /* 0x011020110e0075a7 */ /* 0x000e64000804017f */
[----:B-1----:R-:W-:Y:S09]  /*b510*/  @!P2 BRA `(.L_x_41) ;  /* 0x0000006c00b8a947 */ /* 0x002ff20003800000 */
.L_x_83:
[----:B------:R-:W-:Y:S05]  /*b520*/  @P3 BRA `(.L_x_42) ;  /* 0x0000000000143947 */ /* 0x000fea0003800000 */
[----:B------:R-:W-:Y:S02]  /*b530*/  ISETP.NE.AND P2, PT, R22, RZ, PT ;  /* 0x000000ff1600720c */ /* 0x000fe40003f45270 */
[----:B-1----:R-:W-:-:S04]  /*b540*/  MOV R17, 0x4000 ;  /* 0x0000400000117802 */ /* 0x002fc80000000f00 */
[----:B------:R2:W-:Y:S07]  /*b550*/  SYNCS.ARRIVE.TRANS64 RZ, [R14+URZ+0x11000], R17 ;  /* 0x011000110eff79a7 */ /* 0x0005ee000800003f */
[----:B------:R-:W-:Y:S05]  /*b560*/  @!P2 BRA `(.L_x_42) ;  /* 0x000000000004a947 */ /* 0x000fea0003800000 */
[----:B------:R-:W-:Y:S01]  /*b570*/  BPT.TRAP 0x1 ;  /* 0x000000040000795c */ /* 0x000fe20000300000 */
.L_x_42:
[----:B-12---:R-:W-:Y:S01]  /*b580*/  IMAD R17, R5, 0x4000, R2 ;  /* 0x0000400005117824 */ /* 0x006fe200078e0202 */
[----:B------:R-:W-:Y:S01]  /*b590*/  R2UR UR11, R8 ;  /* 0x00000000080b72ca */ /* 0x000fe200000e0000 */
[----:B------:R-:W-:Y:S01]  /*b5a0*/  ULDC.64 UR6, c[0x0][0x198] ;  /* 0x0000660000067ab9 */ /* 0x000fe20000000a00 */
[----:B------:R-:W-:Y:S01]  /*b5b0*/  R2UR UR9, R14 ;  /* 0x000000000e0972ca */ /* 0x000fe200000e0000 */
[----:B------:R-:W-:Y:S01]  /*b5c0*/  UIADD3 UR6, UP0, UR6, 0x1f0, URZ ;  /* 0x000001f006067890 */ /* 0x000fe2000ff1e03f */
[----:B------:R-:W-:Y:S01]  /*b5d0*/  R2UR UR8, R17 ;  /* 0x00000000110872ca */ /* 0x000fe200000e0000 */
[----:B------:R-:W-:Y:S01]  /*b5e0*/  UMOV UR18, 0x0 ;  /* 0x0000000000127882 */ /* 0x000fe20000000000 */
[----:B------:R-:W-:Y:S01]  /*b5f0*/  UMOV UR19, 0x10000000 ;  /* 0x1000000000137882 */ /* 0x000fe20000000000 */
[----:B------:R-:W-:Y:S01]  /*b600*/  UIADD3.X UR7, URZ, UR7, URZ, UP0, !UPT ;  /* 0x000000073f077290 */ /* 0x000fe200087fe43f */
[----:B------:R-:W-:Y:S01]  /*b610*/  IADD3 R5, R5, 0x1, RZ ;  /* 0x0000000105057810 */ /* 0x000fe20007ffe0ff */
[----:B------:R-:W-:Y:S01]  /*b620*/  UMOV UR10, URZ ;  /* 0x0000003f000a7c82 */ /* 0x000fe20008000000 */
[----:B------:R-:W-:Y:S01]  /*b630*/  UMOV UR12, UR36 ;  /* 0x00000024000c7c82 */ /* 0x000fe20008000000 */
[----:B------:R-:W-:Y:S01]  /*b640*/  UMOV UR13, UR37 ;  /* 0x00000025000d7c82 */ /* 0x000fe20008000000 */
[----:B------:R-:W-:Y:S01]  /*b650*/  ISETP.NE.AND P2, PT, R5, 0x4, PT ;  /* 0x000000040500780c */ /* 0x000fe20003f45270 */
[----:B------:R-:W-:-:S02]  /*b660*/  USHF.L.U32 UR11, UR11, 0x8, URZ ;  /* 0x000000080b0b7899 */ /* 0x000fc4000800063f */
[----:B------:R-:W-:Y:S01]  /*b670*/  UIADD3 UR9, UR9, 0x11000, URZ ;  /* 0x0001100009097890 */ /* 0x000fe2000fffe03f */
[----:B------:R-:W-:Y:S01]  /*b680*/  SEL R17, RZ, 0x1, P2 ;  /* 0x00000001ff117807 */ /* 0x000fe20001000000 */
[----:B------:R-:W-:Y:S01]  /*b690*/  UIADD3 UR8, UR8, 0x1000, URZ ;  /* 0x0000100008087890 */ /* 0x000fe2000fffe03f */
[----:B------:R-:W-:Y:S02]  /*b6a0*/  SEL R5, R5, RZ, P2 ;  /* 0x000000ff05057207 */ /* 0x000fe40001000000 */
[----:B------:R-:W-:-:S06]  /*b6b0*/  LOP3.LUT R4, R4, R17, RZ, 0x3c, !PT ;  /* 0x0000001104047212 */ /* 0x000fcc00078e3cff */
[----:B------:R2:W-:Y:S02]  /*b6c0*/  UTMALDG.4D [UR8], [UR6], desc[UR18] ;  /* 0x00001208060075b4 */ /* 0x0005e40008019000 */
[----:B--2---:R-:W-:Y:S01]  /*b6d0*/  NOP ;  /* 0x0000000000007918 */ /* 0x004fe20000000000 */
.L_x_40:
[----:B------:R-:W-:-:S07]  /*b6e0*/  VIADD R7, R7, 0xffffffff ;  /* 0xffffffff07077836 */ /* 0x000fce0000000000 */
.L_x_39:
[----:B------:R-:W-:Y:S01]  /*b6f0*/  IADD3 R15, R15, 0x1, RZ ;  /* 0x000000010f0f7810 */ /* 0x000fe20007ffe0ff */
[----:B------:R-:W-:Y:S05]  /*b700*/  WARPSYNC.ALL ;  /* 0x0000000000007948 */ /* 0x000fea0003800000 */
[----:B------:R-:W-:-:S04]  /*b710*/  ISETP.NE.AND P2, PT, R15, 0x4, PT ;  /* 0x000000040f00780c */ /* 0x000fc80003f45270 */
[----:B-1----:R-:W-:Y:S02]  /*b720*/  SEL R14, RZ, 0x1, P2 ;  /* 0x00000001ff0e7807 */ /* 0x002fe40001000000 */
[----:B------:R-:W-:Y:S02]  /*b730*/  SEL R15, R15, RZ, P2 ;  /* 0x000000ff0f0f7207 */ /* 0x000fe40001000000 */
[----:B------:R-:W-:Y:S01]  /*b740*/  LOP3.LUT R3, R3, R14, RZ, 0x3c, !PT ;  /* 0x0000000e03037212 */ /* 0x000fe200078e3cff */
[C---:B------:R-:W-:Y:S01]  /*b750*/  VIADD R14, R10.reuse, 0x1 ;  /* 0x000000010a0e7836 */ /* 0x040fe20000000000 */
[C---:B------:R-:W-:Y:S01]  /*b760*/  ISETP.GE.AND P5, PT, R10.reuse, UR21, PT ;  /* 0x000000150a007c0c */ /* 0x040fe2000bfa6270 */
[C---:B------:R-:W-:Y:S01]  /*b770*/  VIADD R21, R10.reuse, 0x9 ;  /* 0x000000090a157836 */ /* 0x040fe20000000000 */
[C---:B------:R-:W-:Y:S01]  /*b780*/  IADD3 R17, R10.reuse, 0x8, RZ ;  /* 0x000000080a117810 */ /* 0x040fe20007ffe0ff */
[----:B------:R-:W-:Y:S01]  /*b790*/  VIADD R23, R10, 0x89 ;  /* 0x000000890a177836 */ /* 0x000fe20000000000 */
[----:B------:R-:W-:Y:S01]  /*b7a0*/  ISETP.GE.AND P2, PT, R14, UR21, PT ;  /* 0x000000150e007c0c */ /* 0x000fe2000bf46270 */
[----:B------:R-:W-:Y:S01]  /*b7b0*/  IMAD R173, R15, 0x8, R2 ;  /* 0x000000080fad7824 */ /* 0x000fe200078e0202 */
[----:B------:R-:W-:Y:S01]  /*b7c0*/  IADD3 R14, R10, 0x10, RZ ;  /* 0x000000100a0e7810 */ /* 0x000fe20007ffe0ff */
[----:B------:R-:W-:Y:S01]  /*b7d0*/  BSSY B0, `(.L_x_43) ;  /* 0x000019c000007945 */ /* 0x000fe20003800000 */
[----:B------:R-:W-:-:S02]  /*b7e0*/  ISETP.GE.AND P3, PT, R21, UR21, PT ;  /* 0x0000001515007c0c */ /* 0x000fc4000bf66270 */
[----:B------:R-:W-:Y:S01]  /*b7f0*/  ISETP.GE.AND P6, PT, R14, UR21, PT ;  /* 0x000000150e007c0c */ /* 0x000fe2000bfc6270 */
[----:B------:R-:W-:Y:S01]  /*b800*/  VIADD R14, R10, 0x11 ;  /* 0x000000110a0e7836 */ /* 0x000fe20000000000 */
[----:B------:R-:W-:Y:S02]  /*b810*/  FSEL R21, R24, -INF , !P5 ;  /* 0xff80000018157808 */ /* 0x000fe40006800000 */
[----:B------:R-:W-:Y:S02]  /*b820*/  FSEL R26, R26, -INF , !P5 ;  /* 0xff8000001a1a7808 */ /* 0x000fe40006800000 */
[----:B------:R-:W-:Y:S01]  /*b830*/  ISETP.GE.AND P5, PT, R14, UR21, PT ;  /* 0x000000150e007c0c */ /* 0x000fe2000bfa6270 */
[C---:B------:R-:W-:Y:S01]  /*b840*/  VIADD R14, R10.reuse, 0x19 ;  /* 0x000000190a0e7836 */ /* 0x040fe20000000000 */
[----:B------:R-:W-:Y:S02]  /*b850*/  ISETP.GE.AND P4, PT, R17, UR21, PT ;  /* 0x0000001511007c0c */ /* 0x000fe4000bf86270 */
[----:B------:R-:W-:-:S02]  /*b860*/  IADD3 R17, R10, 0x18, RZ ;  /* 0x000000180a117810 */ /* 0x000fc40007ffe0ff */
[----:B------:R-:W-:Y:S02]  /*b870*/  FSEL R28, R28, -INF , !P4 ;  /* 0xff8000001c1c7808 */ /* 0x000fe40006000000 */
[----:B------:R-:W-:Y:S02]  /*b880*/  FSEL R30, R30, -INF , !P4 ;  /* 0xff8000001e1e7808 */ /* 0x000fe40006000000 */
[----:B------:R-:W-:Y:S01]  /*b890*/  ISETP.GE.AND P4, PT, R14, UR21, PT ;  /* 0x000000150e007c0c */ /* 0x000fe2000bf86270 */
[----:B------:R-:W-:Y:S01]  /*b8a0*/  VIADD R14, R10, 0x21 ;  /* 0x000000210a0e7836 */ /* 0x000fe20000000000 */
[----:B------:R-:W-:Y:S02]  /*b8b0*/  FSEL R32, R32, -INF , !P6 ;  /* 0xff80000020207808 */ /* 0x000fe40007000000 */
[----:B------:R-:W-:Y:S02]  /*b8c0*/  FSEL R34, R34, -INF , !P6 ;  /* 0xff80000022227808 */ /* 0x000fe40007000000 */
[----:B------:R-:W-:-:S02]  /*b8d0*/  FSEL R25, R25, -INF , !P2 ;  /* 0xff80000019197808 */ /* 0x000fc40005000000 */
[----:B------:R-:W-:Y:S02]  /*b8e0*/  FSEL R27, R27, -INF , !P2 ;  /* 0xff8000001b1b7808 */ /* 0x000fe40005000000 */
[----:B------:R-:W-:Y:S01]  /*b8f0*/  ISETP.GE.AND P6, PT, R14, UR21, PT ;  /* 0x000000150e007c0c */ /* 0x000fe2000bfc6270 */
[C---:B------:R-:W-:Y:S01]  /*b900*/  VIADD R14, R10.reuse, 0x29 ;  /* 0x000000290a0e7836 */ /* 0x040fe20000000000 */
[----:B------:R-:W-:Y:S02]  /*b910*/  ISETP.GE.AND P2, PT, R17, UR21, PT ;  /* 0x0000001511007c0c */ /* 0x000fe4000bf46270 */
[----:B------:R-:W-:Y:S02]  /*b920*/  IADD3 R17, R10, 0x20, RZ ;  /* 0x000000200a117810 */ /* 0x000fe40007ffe0ff */
[----:B------:R-:W-:Y:S02]  /*b930*/  FSEL R36, R36, -INF , !P2 ;  /* 0xff80000024247808 */ /* 0x000fe40005000000 */
[----:B------:R-:W-:-:S02]  /*b940*/  FSEL R38, R38, -INF , !P2 ;  /* 0xff80000026267808 */ /* 0x000fc40005000000 */
[----:B------:R-:W-:Y:S02]  /*b950*/  FSEL R29, R29, -INF , !P3 ;  /* 0xff8000001d1d7808 */ /* 0x000fe40005800000 */
[----:B------:R-:W-:Y:S02]  /*b960*/  FSEL R31, R31, -INF , !P3 ;  /* 0xff8000001f1f7808 */ /* 0x000fe40005800000 */
[----:B------:R-:W-:Y:S01]  /*b970*/  ISETP.GE.AND P2, PT, R14, UR21, PT ;  /* 0x000000150e007c0c */ /* 0x000fe2000bf46270 */
[C---:B------:R-:W-:Y:S01]  /*b980*/  VIADD R14, R10.reuse, 0x31 ;  /* 0x000000310a0e7836 */ /* 0x040fe20000000000 */
[----:B------:R-:W-:Y:S02]  /*b990*/  ISETP.GE.AND P3, PT, R17, UR21, PT ;  /* 0x0000001511007c0c */ /* 0x000fe4000bf66270 */
[----:B------:R-:W-:Y:S02]  /*b9a0*/  IADD3 R17, R10, 0x28, RZ ;  /* 0x000000280a117810 */ /* 0x000fe40007ffe0ff */
[----:B------:R-:W-:-:S02]  /*b9b0*/  FSEL R40, R40, -INF , !P3 ;  /* 0xff80000028287808 */ /* 0x000fc40005800000 */
[----:B------:R-:W-:Y:S02]  /*b9c0*/  FSEL R42, R42, -INF , !P3 ;  /* 0xff8000002a2a7808 */ /* 0x000fe40005800000 */
        /* <DEDUP_REMOVED lines=8> */
[----:B------:R-:W-:Y:S02]  /*ba50*/  FSEL R37, R37, -INF , !P4 ;  /* 0xff80000025257808 */ /* 0x000fe40006000000 */
[----:B------:R-:W-:Y:S02]  /*ba60*/  FSEL R39, R39, -INF , !P4 ;  /* 0xff80000027277808 */ /* 0x000fe40006000000 */
[----:B------:R-:W-:Y:S01]  /*ba70*/  ISETP.GE.AND P5, PT, R14, UR21, PT ;  /* 0x000000150e007c0c */ /* 0x000fe2000bfa6270 */
[----:B------:R-:W-:Y:S01]  /*ba80*/  VIADD R14, R10, 0x41 ;  /* 0x000000410a0e7836 */ /* 0x000fe20000000000 */
[----:B------:R-:W-:-:S02]  /*ba90*/  ISETP.GE.AND P4, PT, R17, UR21, PT ;  /* 0x0000001511007c0c */ /* 0x000fc4000bf86270 */
[----:B------:R-:W-:Y:S02]  /*baa0*/  IADD3 R17, R10, 0x38, RZ ;  /* 0x000000380a117810 */ /* 0x000fe40007ffe0ff */
        /* <DEDUP_REMOVED lines=20> */
[----:B------:R-:W-:-:S02]  /*bbf0*/  ISETP.GE.AND P3, PT, R17, UR21, PT ;  /* 0x0000001511007c0c */ /* 0x000fc4000bf66270 */
[----:B------:R-:W-:Y:S01]  /*bc00*/  ISETP.GE.AND P2, PT, R14, UR21, PT ;  /* 0x000000150e007c0c */ /* 0x000fe2000bf46270 */
[C---:B------:R-:W-:Y:S01]  /*bc10*/  VIADD R14, R10.reuse, 0x59 ;  /* 0x000000590a0e7836 */ /* 0x040fe20000000000 */
[----:B------:R-:W-:Y:S02]  /*bc20*/  IADD3 R17, R10, 0x50, RZ ;  /* 0x000000500a117810 */ /* 0x000fe40007ffe0ff */
[----:B------:R-:W-:Y:S02]  /*bc30*/  FSEL R53, R53, -INF , !P5 ;  /* 0xff80000035357808 */ /* 0x000fe40006800000 */
[----:B------:R-:W-:Y:S02]  /*bc40*/  FSEL R55, R55, -INF , !P5 ;  /* 0xff80000037377808 */ /* 0x000fe40006800000 */
[----:B------:R-:W-:Y:S02]  /*bc50*/  ISETP.GE.AND P5, PT, R17, UR21, PT ;  /* 0x0000001511007c0c */ /* 0x000fe4000bfa6270 */
[----:B------:R-:W-:-:S02]  /*bc60*/  FSEL R60, R60, -INF , !P3 ;  /* 0xff8000003c3c7808 */ /* 0x000fc40005800000 */
[----:B------:R-:W-:Y:S02]  /*bc70*/  FSEL R62, R62, -INF , !P3 ;  /* 0xff8000003e3e7808 */ /* 0x000fe40005800000 */
[----:B------:R-:W-:Y:S02]  /*bc80*/  IADD3 R17, R10, 0x58, RZ ;  /* 0x000000580a117810 */ /* 0x000fe40007ffe0ff */
[----:B------:R-:W-:Y:S01]  /*bc90*/  ISETP.GE.AND P3, PT, R14, UR21, PT ;  /* 0x000000150e007c0c */ /* 0x000fe2000bf66270 */
[----:B------:R-:W-:Y:S01]  /*bca0*/  VIADD R14, R10, 0x61 ;  /* 0x000000610a0e7836 */ /* 0x000fe20000000000 */
[----:B------:R-:W-:Y:S02]  /*bcb0*/  FSEL R57, R57, -INF , !P4 ;  /* 0xff80000039397808 */ /* 0x000fe40006000000 */
[----:B------:R-:W-:Y:S02]  /*bcc0*/  FSEL R59, R59, -INF , !P4 ;  /* 0xff8000003b3b7808 */ /* 0x000fe40006000000 */
[----:B------:R-:W-:-:S02]  /*bcd0*/  ISETP.GE.AND P4, PT, R17, UR21, PT ;  /* 0x0000001511007c0c */ /* 0x000fc4000bf86270 */
[----:B------:R-:W-:Y:S02]  /*bce0*/  IADD3 R17, R10, 0x60, RZ ;  /* 0x000000600a117810 */ /* 0x000fe40007ffe0ff */
[----:B------:R-:W-:Y:S02]  /*bcf0*/  FSEL R64, R64, -INF , !P5 ;  /* 0xff80000040407808 */ /* 0x000fe40006800000 */
[----:B------:R-:W-:Y:S02]  /*bd00*/  FSEL R66, R66, -INF , !P5 ;  /* 0xff80000042427808 */ /* 0x000fe40006800000 */
[----:B------:R-:W-:Y:S01]  /*bd10*/  ISETP.GE.AND P5, PT, R14, UR21, PT ;  /* 0x000000150e007c0c */ /* 0x000fe2000bfa6270 */
[----:B------:R-:W-:Y:S01]  /*bd20*/  VIADD R14, R10, 0x69 ;  /* 0x000000690a0e7836 */ /* 0x000fe20000000000 */
[----:B------:R-:W-:Y:S02]  /*bd30*/  FSEL R61, R61, -INF , !P6 ;  /* 0xff8000003d3d7808 */ /* 0x000fe40007000000 */
[----:B------:R-:W-:-:S02]  /*bd40*/  FSEL R63, R63, -INF , !P6 ;  /* 0xff8000003f3f7808 */ /* 0x000fc40007000000 */
[----:B------:R-:W-:Y:S02]  /*bd50*/  ISETP.GE.AND P6, PT, R17, UR21, PT ;  /* 0x0000001511007c0c */ /* 0x000fe4000bfc6270 */
[----:B------:R-:W-:Y:S02]  /*bd60*/  IADD3 R17, R10, 0x68, RZ ;  /* 0x000000680a117810 */ /* 0x000fe40007ffe0ff */
[----:B------:R-:W-:Y:S02]  /*bd70*/  FSEL R68, R68, -INF , !P4 ;  /* 0xff80000044447808 */ /* 0x000fe40006000000 */
[----:B------:R-:W-:Y:S02]  /*bd80*/  FSEL R70, R70, -INF , !P4 ;  /* 0xff80000046467808 */ /* 0x000fe40006000000 */
[----:B------:R-:W-:Y:S01]  /*bd90*/  ISETP.GE.AND P4, PT, R14, UR21, PT ;  /* 0x000000150e007c0c */ /* 0x000fe2000bf86270 */
[----:B------:R-:W-:Y:S01]  /*bda0*/  VIADD R14, R10, 0x71 ;  /* 0x000000710a0e7836 */ /* 0x000fe20000000000 */
[----:B------:R-:W-:-:S02]  /*bdb0*/  FSEL R65, R65, -INF , !P2 ;  /* 0xff80000041417808 */ /* 0x000fc40005000000 */
[----:B------:R-:W-:Y:S02]  /*bdc0*/  FSEL R67, R67, -INF , !P2 ;  /* 0xff80000043437808 */ /* 0x000fe40005000000 */
[----:B------:R-:W-:Y:S02]  /*bdd0*/  ISETP.GE.AND P2, PT, R17, UR21, PT ;  /* 0x0000001511007c0c */ /* 0x000fe4000bf46270 */
[----:B------:R-:W-:Y:S02]  /*bde0*/  IADD3 R17, R10, 0x70, RZ ;  /* 0x000000700a117810 */ /* 0x000fe40007ffe0ff */
        /* <DEDUP_REMOVED lines=12> */
[----:B------:R-:W-:Y:S02]  /*beb0*/  ISETP.GE.AND P5, PT, R17, UR21, PT ;  /* 0x0000001511007c0c */ /* 0x000fe4000bfa6270 */
[----:B------:R-:W-:Y:S01]  /*bec0*/  ISETP.GE.AND P2, PT, R14, UR21, PT ;  /* 0x000000150e007c0c */ /* 0x000fe2000bf46270 */
[C---:B------:R-:W-:Y:S01]  /*bed0*/  VIADD R14, R10.reuse, 0x81 ;  /* 0x000000810a0e7836 */ /* 0x040fe20000000000 */
[----:B------:R-:W-:Y:S02]  /*bee0*/  IADD3 R17, R10, 0x80, RZ ;  /* 0x000000800a117810 */ /* 0x000fe40007ffe0ff */
[----:B------:R-:W-:-:S02]  /*bef0*/  FSEL R77, R77, -INF , !P4 ;  /* 0xff8000004d4d7808 */ /* 0x000fc40006000000 */
[----:B------:R-:W-:Y:S02]  /*bf00*/  FSEL R79, R79, -INF , !P4 ;  /* 0xff8000004f4f7808 */ /* 0x000fe40006000000 */
[----:B------:R-:W-:Y:S02]  /*bf10*/  ISETP.GE.AND P4, PT, R17, UR21, PT ;  /* 0x0000001511007c0c */ /* 0x000fe4000bf86270 */
[----:B------:R-:W-:Y:S02]  /*bf20*/  FSEL R80, R80, -INF , !P3 ;  /* 0xff80000050507808 */ /* 0x000fe40005800000 */
[----:B------:R-:W-:Y:S02]  /*bf30*/  FSEL R82, R82, -INF , !P3 ;  /* 0xff80000052527808 */ /* 0x000fe40005800000 */
[----:B------:R-:W-:Y:S02]  /*bf40*/  FMNMX R24, R26, R19, !PT ;  /* 0x000000131a187209 */ /* 0x000fe40007800000 */
[----:B------:R-:W-:-:S02]  /*bf50*/  IADD3 R17, R10, 0x88, RZ ;  /* 0x000000880a117810 */ /* 0x000fc40007ffe0ff */
[----:B------:R-:W-:Y:S02]  /*bf60*/  ISETP.GE.AND P3, PT, R14, UR21, PT ;  /* 0x000000150e007c0c */ /* 0x000fe4000bf66270 */
[----:B------:R-:W-:Y:S02]  /*bf70*/  FMNMX R14, R21, R20, !PT ;  /* 0x00000014150e7209 */ /* 0x000fe40007800000 */
[----:B------:R-:W-:Y:S02]  /*bf80*/  FSEL R84, R84, -INF , !P5 ;  /* 0xff80000054547808 */ /* 0x000fe40006800000 */
[----:B------:R-:W-:Y:S02]  /*bf90*/  FSEL R86, R86, -INF , !P5 ;  /* 0xff80000056567808 */ /* 0x000fe40006800000 */
[----:B------:R-:W-:Y:S02]  /*bfa0*/  ISETP.GE.AND P5, PT, R23, UR21, PT ;  /* 0x0000001517007c0c */ /* 0x000fe4000bfa6270 */
[----:B------:R-:W-:-:S02]  /*bfb0*/  FSEL R81, R81, -INF , !P6 ;  /* 0xff80000051517808 */ /* 0x000fc40007000000 */
[----:B------:R-:W-:Y:S02]  /*bfc0*/  FSEL R83, R83, -INF , !P6 ;  /* 0xff80000053537808 */ /* 0x000fe40007000000 */
[----:B------:R-:W-:Y:S02]  /*bfd0*/  FMNMX R23, R27, R24, !PT ;  /* 0x000000181b177209 */ /* 0x000fe40007800000 */
[----:B------:R-:W-:Y:S02]  /*bfe0*/  ISETP.GE.AND P6, PT, R17, UR21, PT ;  /* 0x0000001511007c0c */ /* 0x000fe4000bfc6270 */
        /* <DEDUP_REMOVED lines=43> */
[----:B------:R-:W-:Y:S02]  /*c2a0*/  IADD3 R168, R10, 0x90, RZ ;  /* 0x000000900aa87810 */ /* 0x000fe40007ffe0ff */
[----:B------:R-:W-:-:S02]  /*c2b0*/  FMNMX R23, R71, R24, !PT ;  /* 0x0000001847177209 */ /* 0x000fc40007800000 */
[----:B------:R-:W-:Y:S02]  /*c2c0*/  FSEL R85, R85, -INF , !P2 ;  /* 0xff80000055557808 */ /* 0x000fe40005000000 */
[----:B------:R-:W-:Y:S02]  /*c2d0*/  FSEL R87, R87, -INF , !P2 ;  /* 0xff80000057577808 */ /* 0x000fe40005000000 */
[----:B------:R-:W-:Y:S02]  /*c2e0*/  FMNMX R17, R69, R14, !PT ;  /* 0x0000000e45117209 */ /* 0x000fe40007800000 */
[----:B------:R-:W-:Y:S01]  /*c2f0*/  ISETP.GE.AND P2, PT, R168, UR21, PT ;  /* 0x00000015a8007c0c */ /* 0x000fe2000bf46270 */
[----:B------:R-:W-:Y:S01]  /*c300*/  VIADD R168, R10, 0x91 ;  /* 0x000000910aa87836 */ /* 0x000fe20000000000 */
[----:B------:R-:W-:Y:S02]  /*c310*/  FMNMX R24, R74, R23, !PT ;  /* 0x000000174a187209 */ /* 0x000fe40007800000 */
[----:B------:R-:W-:-:S02]  /*c320*/  FMNMX R14, R72, R17, !PT ;  /* 0x00000011480e7209 */ /* 0x000fc40007800000 */
[----:B------:R-:W-:Y:S02]  /*c330*/  FSEL R88, R88, -INF , !P4 ;  /* 0xff80000058587808 */ /* 0x000fe40006000000 */
[----:B------:R-:W-:Y:S02]  /*c340*/  FSEL R90, R90, -INF , !P4 ;  /* 0xff8000005a5a7808 */ /* 0x000fe40006000000 */
[----:B------:R-:W-:Y:S02]  /*c350*/  FMNMX R23, R75, R24, !PT ;  /* 0x000000184b177209 */ /* 0x000fe40007800000 */
[----:B------:R-:W-:Y:S02]  /*c360*/  ISETP.GE.AND P4, PT, R168, UR21, PT ;  /* 0x00000015a8007c0c */ /* 0x000fe4000bf86270 */
[----:B------:R-:W-:Y:S02]  /*c370*/  IADD3 R168, R10, 0x98, RZ ;  /* 0x000000980aa87810 */ /* 0x000fe40007ffe0ff */
[----:B------:R-:W-:-:S02]  /*c380*/  FMNMX R17, R73, R14, !PT ;  /* 0x0000000e49117209 */ /* 0x000fc40007800000 */
[----:B------:R-:W-:Y:S02]  /*c390*/  FMNMX R24, R78, R23, !PT ;  /* 0x000000174e187209 */ /* 0x000fe40007800000 */
[----:B------:R-:W-:Y:S02]  /*c3a0*/  FSEL R89, R89, -INF , !P3 ;  /* 0xff80000059597808 */ /* 0x000fe40005800000 */
[----:B------:R-:W-:Y:S02]  /*c3b0*/  FSEL R91, R91, -INF , !P3 ;  /* 0xff8000005b5b7808 */ /* 0x000fe40005800000 */
[----:B------:R-:W-:Y:S01]  /*c3c0*/  ISETP.GE.AND P3, PT, R168, UR21, PT ;  /* 0x00000015a8007c0c */ /* 0x000fe2000bf66270 */
[----:B------:R-:W-:Y:S01]  /*c3d0*/  VIADD R168, R10, 0x99 ;  /* 0x000000990aa87836 */ /* 0x000fe20000000000 */
[----:B------:R-:W-:Y:S02]  /*c3e0*/  FMNMX R14, R76, R17, !PT ;  /* 0x000000114c0e7209 */ /* 0x000fe40007800000 */
[----:B------:R-:W-:-:S02]  /*c3f0*/  FMNMX R23, R79, R24, !PT ;  /* 0x000000184f177209 */ /* 0x000fc40007800000 */
[----:B------:R-:W-:Y:S02]  /*c400*/  FMNMX R17, R77, R14, !PT ;  /* 0x0000000e4d117209 */ /* 0x000fe40007800000 */
[----:B------:R-:W-:Y:S02]  /*c410*/  FSEL R92, R92, -INF , !P6 ;  /* 0xff8000005c5c7808 */ /* 0x000fe40007000000 */
[----:B------:R-:W-:Y:S02]  /*c420*/  FSEL R94, R94, -INF , !P6 ;  /* 0xff8000005e5e7808 */ /* 0x000fe40007000000 */
[----:B------:R-:W-:Y:S02]  /*c430*/  ISETP.GE.AND P6, PT, R168, UR21, PT ;  /* 0x00000015a8007c0c */ /* 0x000fe4000bfc6270 */
[----:B------:R-:W-:Y:S02]  /*c440*/  FMNMX R24, R82, R23, !PT ;  /* 0x0000001752187209 */ /* 0x000fe40007800000 */
[----:B------:R-:W-:-:S02]  /*c450*/  IADD3 R168, R10, 0xa0, RZ ;  /* 0x000000a00aa87810 */ /* 0x000fc40007ffe0ff */
[----:B------:R-:W-:Y:S02]  /*c460*/  FMNMX R14, R80, R17, !PT ;  /* 0x00000011500e7209 */ /* 0x000fe40007800000 */
[----:B------:R-:W-:Y:S02]  /*c470*/  FSEL R93, R93, -INF , !P5 ;  /* 0xff8000005d5d7808 */ /* 0x000fe40006800000 */
[----:B------:R-:W-:Y:S02]  /*c480*/  FSEL R95, R95, -INF , !P5 ;  /* 0xff8000005f5f7808 */ /* 0x000fe40006800000 */
[----:B------:R-:W-:Y:S02]  /*c490*/  FMNMX R23, R83, R24, !PT ;  /* 0x0000001853177209 */ /* 0x000fe40007800000 */
[----:B------:R-:W-:Y:S01]  /*c4a0*/  ISETP.GE.AND P5, PT, R168, UR21, PT ;  /* 0x00000015a8007c0c */ /* 0x000fe2000bfa6270 */
[----:B------:R-:W-:Y:S01]  /*c4b0*/  VIADD R168, R10, 0xa1 ;  /* 0x000000a10aa87836 */ /* 0x000fe20000000000 */
[----:B------:R-:W-:-:S02]  /*c4c0*/  FMNMX R17, R81, R14, !PT ;  /* 0x0000000e51117209 */ /* 0x000fc40007800000 */
[----:B------:R-:W-:Y:S02]  /*c4d0*/  FMNMX R24, R86, R23, !PT ;  /* 0x0000001756187209 */ /* 0x000fe40007800000 */
[----:B------:R-:W-:Y:S02]  /*c4e0*/  FSEL R96, R96, -INF , !P2 ;  /* 0xff80000060607808 */ /* 0x000fe40005000000 */
[----:B------:R-:W-:Y:S02]  /*c4f0*/  FSEL R98, R98, -INF , !P2 ;  /* 0xff80000062627808 */ /* 0x000fe40005000000 */
[----:B------:R-:W-:Y:S02]  /*c500*/  FMNMX R14, R84, R17, !PT ;  /* 0x00000011540e7209 */ /* 0x000fe40007800000 */
[----:B------:R-:W-:Y:S02]  /*c510*/  ISETP.GE.AND P2, PT, R168, UR21, PT ;  /* 0x00000015a8007c0c */ /* 0x000fe4000bf46270 */
[----:B------:R-:W-:-:S02]  /*c520*/  IADD3 R168, R10, 0xa8, RZ ;  /* 0x000000a80aa87810 */ /* 0x000fc40007ffe0ff */
[----:B------:R-:W-:Y:S02]  /*c530*/  FMNMX R23, R87, R24, !PT ;  /* 0x0000001857177209 */ /* 0x000fe40007800000 */
[----:B------:R-:W-:Y:S02]  /*c540*/  FMNMX R17, R85, R14, !PT ;  /* 0x0000000e55117209 */ /* 0x000fe40007800000 */
[----:B------:R-:W-:Y:S02]  /*c550*/  FSEL R97, R97, -INF , !P4 ;  /* 0xff80000061617808 */ /* 0x000fe40006000000 */
[----:B------:R-:W-:Y:S02]  /*c560*/  FSEL R99, R99, -INF , !P4 ;  /* 0xff80000063637808 */ /* 0x000fe40006000000 */
[----:B------:R-:W-:Y:S01]  /*c570*/  ISETP.GE.AND P4, PT, R168, UR21, PT ;  /* 0x00000015a8007c0c */ /* 0x000fe2000bf86270 */
[----:B------:R-:W-:Y:S01]  /*c580*/  VIADD R168, R10, 0xa9 ;  /* 0x000000a90aa87836 */ /* 0x000fe20000000000 */
[----:B------:R-:W-:-:S02]  /*c590*/  FMNMX R24, R90, R23, !PT ;  /* 0x000000175a187209 */ /* 0x000fc40007800000 */
[----:B------:R-:W-:Y:S02]  /*c5a0*/  FMNMX R14, R88, R17, !PT ;  /* 0x00000011580e7209 */ /* 0x000fe40007800000 */
[----:B------:R-:W-:Y:S02]  /*c5b0*/  FMNMX R23, R91, R24, !PT ;  /* 0x000000185b177209 */ /* 0x000fe40007800000 */
[----:B------:R-:W-:Y:S02]  /*c5c0*/  FSEL R100, R100, -INF , !P3 ;  /* 0xff80000064647808 */ /* 0x000fe40005800000 */
[----:B------:R-:W-:Y:S02]  /*c5d0*/  FSEL R102, R102, -INF , !P3 ;  /* 0xff80000066667808 */ /* 0x000fe40005800000 */
[----:B------:R-:W-:Y:S02]  /*c5e0*/  ISETP.GE.AND P3, PT, R168, UR21, PT ;  /* 0x00000015a8007c0c */ /* 0x000fe4000bf66270 */
[----:B------:R-:W-:-:S02]  /*c5f0*/  FMNMX R17, R89, R14, !PT ;  /* 0x0000000e59117209 */ /* 0x000fc40007800000 */
[----:B------:R-:W-:Y:S02]  /*c600*/  IADD3 R168, R10, 0xb0, RZ ;  /* 0x000000b00aa87810 */ /* 0x000fe40007ffe0ff */
        /* <DEDUP_REMOVED lines=68> */
[----:B------:R-:W-:Y:S02]  /*ca50*/  FSEL R123, R123, -INF , !P6 ;  /* 0xff8000007b7b7808 */ /* 0x000fe40007000000 */
[----:B------:R-:W-:Y:S02]  /*ca60*/  FMNMX R24, R122, R23, !PT ;  /* 0x000000177a187209 */ /* 0x000fe40007800000 */
[----:B------:R-:W-:Y:S02]  /*ca70*/  FSEL R121, R121, -INF , !P6 ;  /* 0xff80000079797808 */ /* 0x000fe40007000000 */
[----:B------:R-:W-:Y:S01]  /*ca80*/  ISETP.GE.AND P6, PT, R168, UR21, PT ;  /* 0x00000015a8007c0c */ /* 0x000fe2000bfc6270 */
[----:B------:R-:W-:Y:S01]  /*ca90*/  VIADD R168, R10, 0xd9 ;  /* 0x000000d90aa87836 */ /* 0x000fe20000000000 */
[----:B------:R-:W-:-:S02]  /*caa0*/  FMNMX R14, R120, R17, !PT ;  /* 0x00000011780e7209 */ /* 0x000fc40007800000 */
[----:B------:R-:W-:Y:S02]  /*cab0*/  FSEL R126, R126, -INF , !P5 ;  /* 0xff8000007e7e7808 */ /* 0x000fe40006800000 */
[----:B------:R-:W-:Y:S02]  /*cac0*/  FMNMX R23, R123, R24, !PT ;  /* 0x000000187b177209 */ /* 0x000fe40007800000 */
[----:B------:R-:W-:Y:S02]  /*cad0*/  FSEL R124, R124, -INF , !P5 ;  /* 0xff8000007c7c7808 */ /* 0x000fe40006800000 */
[----:B------:R-:W-:Y:S02]  /*cae0*/  FMNMX R17, R121, R14, !PT ;  /* 0x0000000e79117209 */ /* 0x000fe40007800000 */
[----:B------:R-:W-:Y:S02]  /*caf0*/  ISETP.GE.AND P5, PT, R168, UR21, PT ;  /* 0x00000015a8007c0c */ /* 0x000fe4000bfa6270 */
[----:B------:R-:W-:-:S02]  /*cb00*/  FSEL R127, R127, -INF , !P2 ;  /* 0xff8000007f7f7808 */ /* 0x000fc40005000000 */
[----:B------:R-:W-:Y:S02]  /*cb10*/  FMNMX R24, R126, R23, !PT ;  /* 0x000000177e187209 */ /* 0x000fe40007800000 */
[----:B------:R-:W-:Y:S02]  /*cb20*/  IADD3 R168, R10, 0xe0, RZ ;  /* 0x000000e00aa87810 */ /* 0x000fe40007ffe0ff */
[----:B------:R-:W-:Y:S02]  /*cb30*/  FSEL R125, R125, -INF , !P2 ;  /* 0xff8000007d7d7808 */ /* 0x000fe40005000000 */
[----:B------:R-:W-:Y:S02]  /*cb40*/  FMNMX R14, R124, R17, !PT ;  /* 0x000000117c0e7209 */ /* 0x000fe40007800000 */
[----:B------:R-:W-:Y:S02]  /*cb50*/  FSEL R130, R130, -INF , !P4 ;  /* 0xff80000082827808 */ /* 0x000fe40006000000 */
[----:B------:R-:W-:-:S02]  /*cb60*/  FMNMX R23, R127, R24, !PT ;  /* 0x000000187f177209 */ /* 0x000fc40007800000 */
[----:B------:R-:W-:Y:S01]  /*cb70*/  ISETP.GE.AND P2, PT, R168, UR21, PT ;  /* 0x00000015a8007c0c */ /* 0x000fe2000bf46270 */
[----:B------:R-:W-:Y:S01]  /*cb80*/  VIADD R168, R10, 0xe1 ;  /* 0x000000e10aa87836 */ /* 0x000fe20000000000 */
[----:B------:R-:W-:Y:S02]  /*cb90*/  FSEL R128, R128, -INF , !P4 ;  /* 0xff80000080807808 */ /* 0x000fe40006000000 */
[----:B------:R-:W-:Y:S02]  /*cba0*/  FMNMX R17, R125, R14, !PT ;  /* 0x0000000e7d117209 */ /* 0x000fe40007800000 */
[----:B------:R-:W-:Y:S02]  /*cbb0*/  FSEL R131, R131, -INF , !P3 ;  /* 0xff80000083837808 */ /* 0x000fe40005800000 */
[----:B------:R-:W-:Y:S02]  /*cbc0*/  FMNMX R24, R130, R23, !PT ;  /* 0x0000001782187209 */ /* 0x000fe40007800000 */
[----:B------:R-:W-:-:S02]  /*cbd0*/  FSEL R129, R129, -INF , !P3 ;  /* 0xff80000081817808 */ /* 0x000fc40005800000 */
[----:B------:R-:W-:Y:S02]  /*cbe0*/  FMNMX R14, R128, R17, !PT ;  /* 0x00000011800e7209 */ /* 0x000fe40007800000 */
[----:B------:R-:W-:Y:S02]  /*cbf0*/  ISETP.GE.AND P4, PT, R168, UR21, PT ;  /* 0x00000015a8007c0c */ /* 0x000fe4000bf86270 */
[----:B------:R-:W-:Y:S02]  /*cc00*/  IADD3 R168, R10, 0xe8, RZ ;  /* 0x000000e80aa87810 */ /* 0x000fe40007ffe0ff */
[----:B------:R-:W-:Y:S02]  /*cc10*/  FSEL R134, R134, -INF , !P6 ;  /* 0xff80000086867808 */ /* 0x000fe40007000000 */
[----:B------:R-:W-:Y:S02]  /*cc20*/  FMNMX R23, R131, R24, !PT ;  /* 0x0000001883177209 */ /* 0x000fe40007800000 */
[----:B------:R-:W-:-:S02]  /*cc30*/  FSEL R132, R132, -INF , !P6 ;  /* 0xff80000084847808 */ /* 0x000fc40007000000 */
[----:B------:R-:W-:Y:S02]  /*cc40*/  FMNMX R17, R129, R14, !PT ;  /* 0x0000000e81117209 */ /* 0x000fe40007800000 */
[----:B------:R-:W-:Y:S01]  /*cc50*/  ISETP.GE.AND P3, PT, R168, UR21, PT ;  /* 0x00000015a8007c0c */ /* 0x000fe2000bf66270 */
[----:B------:R-:W-:Y:S01]  /*cc60*/  VIADD R168, R10, 0xe9 ;  /* 0x000000e90aa87836 */ /* 0x000fe20000000000 */
[----:B------:R-:W-:Y:S02]  /*cc70*/  FSEL R135, R135, -INF , !P5 ;  /* 0xff80000087877808 */ /* 0x000fe40006800000 */
[----:B------:R-:W-:Y:S02]  /*cc80*/  FMNMX R24, R134, R23, !PT ;  /* 0x0000001786187209 */ /* 0x000fe40007800000 */
[----:B------:R-:W-:Y:S02]  /*cc90*/  FSEL R133, R133, -INF , !P5 ;  /* 0xff80000085857808 */ /* 0x000fe40006800000 */
[----:B------:R-:W-:-:S02]  /*cca0*/  FMNMX R14, R132, R17, !PT ;  /* 0x00000011840e7209 */ /* 0x000fc40007800000 */
[----:B------:R-:W-:Y:S02]  /*ccb0*/  FSEL R138, R138, -INF , !P2 ;  /* 0xff8000008a8a7808 */ /* 0x000fe40005000000 */
[----:B------:R-:W-:Y:S02]  /*ccc0*/  FMNMX R23, R135, R24, !PT ;  /* 0x0000001887177209 */ /* 0x000fe40007800000 */
[----:B------:R-:W-:Y:S02]  /*ccd0*/  ISETP.GE.AND P6, PT, R168, UR21, PT ;  /* 0x00000015a8007c0c */ /* 0x000fe4000bfc6270 */
[----:B------:R-:W-:Y:S02]  /*cce0*/  FSEL R136, R136, -INF , !P2 ;  /* 0xff80000088887808 */ /* 0x000fe40005000000 */
[----:B------:R-:W-:Y:S02]  /*ccf0*/  FMNMX R17, R133, R14, !PT ;  /* 0x0000000e85117209 */ /* 0x000fe40007800000 */
[----:B------:R-:W-:-:S02]  /*cd00*/  IADD3 R168, R10, 0xf0, RZ ;  /* 0x000000f00aa87810 */ /* 0x000fc40007ffe0ff */
[----:B------:R-:W-:Y:S02]  /*cd10*/  FSEL R139, R139, -INF , !P4 ;  /* 0xff8000008b8b7808 */ /* 0x000fe40006000000 */
[----:B------:R-:W-:Y:S02]  /*cd20*/  FMNMX R24, R138, R23, !PT ;  /* 0x000000178a187209 */ /* 0x000fe40007800000 */
[----:B------:R-:W-:Y:S02]  /*cd30*/  FSEL R137, R137, -INF , !P4 ;  /* 0xff80000089897808 */ /* 0x000fe40006000000 */
[----:B------:R-:W-:Y:S02]  /*cd40*/  FMNMX R14, R136, R17, !PT ;  /* 0x00000011880e7209 */ /* 0x000fe40007800000 */
[----:B------:R-:W-:Y:S01]  /*cd50*/  ISETP.GE.AND P5, PT, R168, UR21, PT ;  /* 0x00000015a8007c0c */ /* 0x000fe2000bfa6270 */
[----:B------:R-:W-:Y:S01]  /*cd60*/  VIADD R168, R10, 0xf1 ;  /* 0x000000f10aa87836 */ /* 0x000fe20000000000 */
[----:B------:R-:W-:-:S02]  /*cd70*/  FSEL R142, R142, -INF , !P3 ;  /* 0xff8000008e8e7808 */ /* 0x000fc40005800000 */
[----:B------:R-:W-:Y:S02]  /*cd80*/  FMNMX R23, R139, R24, !PT ;  /* 0x000000188b177209 */ /* 0x000fe40007800000 */
[----:B------:R-:W-:Y:S02]  /*cd90*/  FSEL R140, R140, -INF , !P3 ;  /* 0xff8000008c8c7808 */ /* 0x000fe40005800000 */
[----:B------:R-:W-:Y:S02]  /*cda0*/  FMNMX R17, R137, R14, !PT ;  /* 0x0000000e89117209 */ /* 0x000fe40007800000 */
[----:B------:R-:W-:Y:S02]  /*cdb0*/  FSEL R143, R143, -INF , !P6 ;  /* 0xff8000008f8f7808 */ /* 0x000fe40007000000 */
[----:B------:R-:W-:Y:S02]  /*cdc0*/  FMNMX R24, R142, R23, !PT ;  /* 0x000000178e187209 */ /* 0x000fe40007800000 */
[----:B------:R-:W-:-:S02]  /*cdd0*/  ISETP.GE.AND P2, PT, R168, UR21, PT ;  /* 0x00000015a8007c0c */ /* 0x000fc4000bf46270 */
[----:B------:R-:W-:Y:S02]  /*cde0*/  IADD3 R168, R10, 0xf8, RZ ;  /* 0x000000f80aa87810 */ /* 0x000fe40007ffe0ff */
        /* <DEDUP_REMOVED lines=13> */
[----:B------:R-:W-:Y:S02]  /*cec0*/  FSEL R150, R150, -INF , !P4 ;  /* 0xff80000096967808 */ /* 0x000fe40006000000 */
[----:B------:R-:W-:Y:S02]  /*ced0*/  FMNMX R23, R147, R24, !PT ;  /* 0x0000001893177209 */ /* 0x000fe40007800000 */
[----:B------:R-:W-:Y:S02]  /*cee0*/  FSEL R148, R148, -INF , !P4 ;  /* 0xff80000094947808 */ /* 0x000fe40006000000 */
[----:B------:R-:W-:Y:S02]  /*cef0*/  FMNMX R17, R145, R14, !PT ;  /* 0x0000000e91117209 */ /* 0x000fe40007800000 */
[----:B------:R-:W-:Y:S02]  /*cf00*/  FSEL R151, R151, -INF , !P3 ;  /* 0xff80000097977808 */ /* 0x000fe40005800000 */
[----:B------:R-:W-:-:S02]  /*cf10*/  FMNMX R24, R150, R23, !PT ;  /* 0x0000001796187209 */ /* 0x000fc40007800000 */
[----:B------:R-:W-:Y:S02]  /*cf20*/  FSEL R149, R149, -INF , !P3 ;  /* 0xff80000095957808 */ /* 0x000fe40005800000 */
[----:B------:R-:W-:Y:S02]  /*cf30*/  FMNMX R14, R148, R17, !PT ;  /* 0x00000011940e7209 */ /* 0x000fe40007800000 */
[----:B------:R-:W-:Y:S02]  /*cf40*/  FMNMX R24, R151, R24, !PT ;  /* 0x0000001897187209 */ /* 0x000fe40007800000 */
[----:B------:R-:W-:-:S03]  /*cf50*/  FMNMX R23, R149, R14, !PT ;  /* 0x0000000e95177209 */ /* 0x000fc60007800000 */
[----:B------:R-:W1:Y:S04]  /*cf60*/  SHFL.BFLY PT, R17, R24, 0x1, 0x1f ;  /* 0x0c201f0018117f89 */ /* 0x000e6800000e0000 */
[----:B------:R-:W2:Y:S01]  /*cf70*/  SHFL.BFLY PT, R14, R23, 0x1, 0x1f ;  /* 0x0c201f00170e7f89 */ /* 0x000ea200000e0000 */
[----:B-1----:R-:W-:Y:S02]  /*cf80*/  FMNMX R169, R24, R17, !PT ;  /* 0x0000001118a97209 */ /* 0x002fe40007800000 */
[----:B------:R-:W-:Y:S02]  /*cf90*/  SHF.L.U32 R24, R3, 0x1f, RZ ;  /* 0x0000001f03187819 */ /* 0x000fe400000006ff */
[----:B--2---:R-:W-:Y:S02]  /*cfa0*/  FMNMX R168, R23, R14, !PT ;  /* 0x0000000e17a87209 */ /* 0x004fe40007800000 */
[----:B------:R-:W1:Y:S01]  /*cfb0*/  SHFL.BFLY PT, R14, R169, 0x2, 0x1f ;  /* 0x0c401f00a90e7f89 */ /* 0x000e6200000e0000 */
[----:B------:R-:W-:-:S03]  /*cfc0*/  LEA R23, R6, R11, 0x3 ;  /* 0x0000000b06177211 */ /* 0x000fc600078e18ff */
[----:B------:R-:W2:Y:S01]  /*cfd0*/  SHFL.BFLY PT, R17, R168, 0x2, 0x1f ;  /* 0x0c401f00a8117f89 */ /* 0x000ea200000e0000 */
[----:B------:R-:W-:-:S04]  /*cfe0*/  PRMT R23, RZ, 0x654, R23 ;  /* 0x00000654ff177816 */ /* 0x000fc80000000017 */
[----:B------:R3:W-:Y:S01]  /*cff0*/  SYNCS.ARRIVE.TRANS64.RED.A1T0 RZ, [R23+URZ], RZ ;  /* 0x000000ff17ff79a7 */ /* 0x0007e2000810043f */
[----:B------:R-:W4:Y:S01]  /*d000*/  SYNCS.PHASECHK.TRANS64.TRYWAIT P4, [R173+URZ+0x11000], R24 ;  /* 0x01100018ad0075a7 */ /* 0x000f22000808017f */
[----:B-1----:R-:W-:Y:S02]  /*d010*/  FMNMX R14, R169, R14, !PT ;  /* 0x0000000ea90e7209 */ /* 0x002fe40007800000 */
[----:B--2---:R-:W-:Y:S02]  /*d020*/  FMNMX R17, R168, R17, !PT ;  /* 0x00000011a8117209 */ /* 0x004fe40007800000 */
[C---:B------:R-:W-:Y:S02]  /*d030*/  FSETP.NEU.AND P3, PT, R14.reuse, -INF , PT ;  /* 0xff8000000e00780b */ /* 0x040fe40003f6d000 */
[----:B------:R-:W-:Y:S02]  /*d040*/  FSETP.NEU.AND P2, PT, R17, -INF , PT ;  /* 0xff8000001100780b */ /* 0x000fe40003f4d000 */
[----:B------:R-:W-:-:S02]  /*d050*/  FSEL R170, R14, RZ, P3 ;  /* 0x000000ff0eaa7208 */ /* 0x000fc40001800000 */
[----:B------:R-:W-:-:S03]  /*d060*/  FSEL R171, R17, RZ, P2 ;  /* 0x000000ff11ab7208 */ /* 0x000fc60001000000 */
[C---:B------:R-:W-:Y:S02]  /*d070*/  FADD R19, -R170.reuse, R19 ;  /* 0x00000013aa137221 */ /* 0x040fe40000000100 */
[----:B------:R-:W-:Y:S02]  /*d080*/  FADD R20, -R171, R20 ;  /* 0x00000014ab147221 */ /* 0x000fe40000000100 */
[----:B---3--:R-:W-:Y:S01]  /*d090*/  FMUL R23, R19, UR15 ;  /* 0x0000000f13177c20 */ /* 0x008fe20008400000 */
[----:B------:R-:W-:Y:S01]  /*d0a0*/  FMUL R19, R170, UR15 ;  /* 0x0000000faa137c20 */ /* 0x000fe20008400000 */
[----:B------:R-:W-:-:S03]  /*d0b0*/  FMUL R20, R20, UR15 ;  /* 0x0000000f14147c20 */ /* 0x000fc60008400000 */
[----:B------:R-:W-:Y:S01]  /*d0c0*/  FSETP.GEU.AND P6, PT, R23, -126, PT ;  /* 0xc2fc00001700780b */ /* 0x000fe20003fce000 */
[--C-:B------:R-:W-:Y:S01]  /*d0d0*/  FFMA R26, R26, UR15, -R19.reuse ;  /* 0x0000000f1a1a7c23 */ /* 0x100fe20008000813 */
[----:B------:R-:W-:Y:S01]  /*d0e0*/  FSETP.GEU.AND P5, PT, R20, -126, PT ;  /* 0xc2fc00001400780b */ /* 0x000fe20003fae000 */
[--C-:B------:R-:W-:Y:S01]  /*d0f0*/  FFMA R27, R27, UR15, -R19.reuse ;  /* 0x0000000f1b1b7c23 */ /* 0x100fe20008000813 */
[----:B------:R-:W-:Y:S02]  /*d100*/  FFMA R169, R30, UR15, -R19 ;  /* 0x0000000f1ea97c23 */ /* 0x000fe40008000813 */
[----:B------:R-:W-:Y:S02]  /*d110*/  FSETP.GEU.AND P2, PT, R26, -126, PT ;  /* 0xc2fc00001a00780b */ /* 0x000fe40003f4e000 */
[----:B------:R-:W-:-:S05]  /*d120*/  FSETP.GEU.AND P3, PT, R27, -126, PT ;  /* 0xc2fc00001b00780b */ /* 0x000fca0003f6e000 */
[----:B------:R-:W-:Y:S02]  /*d130*/  @!P6 FMUL R23, R23, 0.5 ;  /* 0x3f0000001717e820 */ /* 0x000fe40000400000 */
[----:B------:R-:W-:-:S04]  /*d140*/  @!P5 FMUL R20, R20, 0.5 ;  /* 0x3f0000001414d820 */ /* 0x000fc80000400000 */
[----:B------:R1:W2:Y:S01]  /*d150*/  MUFU.EX2 R168, R20 ;  /* 0x0000001400a87308 */ /* 0x0002a20000000800 */
[----:B------:R-:W-:-:S07]  /*d160*/  @!P2 FMUL R26, R26, 0.5 ;  /* 0x3f0000001a1aa820 */ /* 0x000fce0000400000 */
[----:B------:R-:W3:Y:S01]  /*d170*/  MUFU.EX2 R23, R23 ;  /* 0x0000001700177308 */ /* 0x000ee20000000800 */
[----:B-1--4-:R-:W-:Y:S05]  /*d180*/  @!P4 BRA `(.L_x_44) ;  /* 0x0000005000b0c947 */ /* 0x012fea0003800000 */
.L_x_84:
[----:B------:R-:W-:Y:S05]  /*d190*/  BSYNC B0 ;  /* 0x0000000000007941 */ /* 0x000fea0003800000 */
.L_x_43:
[----:B------:R-:W4:Y:S01]  /*d1a0*/  MUFU.EX2 R170, R26 ;  /* 0x0000001a00aa7308 */ /* 0x000f220000000800 */
[----:B------:R-:W-:Y:S01]  /*d1b0*/  FMUL R30, R171, UR15 ;  /* 0x0000000fab1e7c20 */ /* 0x000fe20008400000 */
[--C-:B------:R-:W-:Y:S01]  /*d1c0*/  FFMA R172, R31, UR15, -R19.reuse ;  /* 0x0000000f1fac7c23 */ /* 0x100fe20008000813 */
[----:B--2---:R-:W-:Y:S01]  /*d1d0*/  @!P5 FMUL R168, R168, R168 ;  /* 0x000000a8a8a8d220 */ /* 0x004fe20000400000 */
[----:B------:R-:W-:Y:S01]  /*d1e0*/  FSETP.GEU.AND P4, PT, R169, -126, PT ;  /* 0xc2fc0000a900780b */ /* 0x000fe20003f8e000 */
[--C-:B------:R-:W-:Y:S01]  /*d1f0*/  FFMA R25, R25, UR15, -R30.reuse ;  /* 0x0000000f19197c23 */ /* 0x100fe2000800081e */
[--C-:B------:R-:W-:Y:S01]  /*d200*/  FFMA R20, R28, UR15, -R30.reuse ;  /* 0x0000000f1c147c23 */ /* 0x100fe2000800081e */
[----:B------:R-:W-:Y:S01]  /*d210*/  FSETP.GEU.AND P5, PT, R172, -126, PT ;  /* 0xc2fc0000ac00780b */ /* 0x000fe20003fae000 */
[--C-:B-1----:R-:W-:Y:S01]  /*d220*/  FFMA R24, R29, UR15, -R30.reuse ;  /* 0x0000000f1d187c23 */ /* 0x102fe2000800081e */
[--C-:B------:R-:W-:Y:S01]  /*d230*/  FFMA R173, R32, UR15, -R30.reuse ;  /* 0x0000000f20ad7c23 */ /* 0x100fe2000800081e */
[--C-:B------:R-:W-:Y:S01]  /*d240*/  FFMA R176, R34, UR15, -R19.reuse ;  /* 0x0000000f22b07c23 */ /* 0x100fe20008000813 */
[--C-:B------:R-:W-:Y:S01]  /*d250*/  FFMA R174, R33, UR15, -R30.reuse ;  /* 0x0000000f21ae7c23 */ /* 0x100fe2000800081e */
[--C-:B------:R-:W-:Y:S01]  /*d260*/  FFMA R33, R35, UR15, -R19.reuse ;  /* 0x0000000f23217c23 */ /* 0x100fe20008000813 */
[--C-:B------:R-:W-:Y:S01]  /*d270*/  FFMA R34, R36, UR15, -R30.reuse ;  /* 0x0000000f24227c23 */ /* 0x100fe2000800081e */
[--C-:B------:R-:W-:Y:S01]  /*d280*/  FFMA R35, R37, UR15, -R30.reuse ;  /* 0x0000000f25237c23 */ /* 0x100fe2000800081e */
[--C-:B------:R-:W-:Y:S01]  /*d290*/  FFMA R37, R39, UR15, -R19.reuse ;  /* 0x0000000f27257c23 */ /* 0x100fe20008000813 */
[----:B------:R-:W-:Y:S01]  /*d2a0*/  @!P3 FMUL R27, R27, 0.5 ;  /* 0x3f0000001b1bb820 */ /* 0x000fe20000400000 */
[----:B----4-:R-:W-:Y:S01]  /*d2b0*/  @!P2 FMUL R170, R170, R170 ;  /* 0x000000aaaaaaa220 */ /* 0x010fe20000400000 */
[----:B------:R-:W-:Y:S01]  /*d2c0*/  FSETP.GEU.AND P2, PT, R25, -126, PT ;  /* 0xc2fc00001900780b */ /* 0x000fe20003f4e000 */
[----:B------:R-:W-:Y:S01]  /*d2d0*/  @!P4 FMUL R169, R169, 0.5 ;  /* 0x3f000000a9a9c820 */ /* 0x000fe20000400000 */
[----:B------:R-:W-:Y:S01]  /*d2e0*/  @!P5 FMUL R172, R172, 0.5 ;  /* 0x3f000000acacd820 */ /* 0x000fe20000400000 */
[--C-:B------:R-:W-:Y:S01]  /*d2f0*/  FFMA R36, R38, UR15, -R19.reuse ;  /* 0x0000000f26247c23 */ /* 0x100fe20008000813 */
[--C-:B------:R-:W-:Y:S01]  /*d300*/  FFMA R38, R40, UR15, -R30.reuse ;  /* 0x0000000f28267c23 */ /* 0x100fe2000800081e */
[--C-:B------:R-:W-:Y:S01]  /*d310*/  FFMA R39, R41, UR15, -R30.reuse ;  /* 0x0000000f29277c23 */ /* 0x100fe2000800081e */
[--C-:B------:R-:W-:Y:S01]  /*d320*/  FFMA R40, R42, UR15, -R19.reuse ;  /* 0x0000000f2a287c23 */ /* 0x100fe20008000813 */
[----:B------:R-:W1:Y:S01]  /*d330*/  MUFU.EX2 R169, R169 ;  /* 0x000000a900a97308 */ /* 0x000e620000000800 */
[--C-:B------:R-:W-:Y:S01]  /*d340*/  FFMA R42, R44, UR15, -R30.reuse ;  /* 0x0000000f2c2a7c23 */ /* 0x100fe2000800081e */
[--C-:B------:R-:W-:Y:S01]  /*d350*/  FFMA R21, R21, UR15, -R30.reuse ;  /* 0x0000000f15157c23 */ /* 0x100fe2000800081e */
[----:B---3--:R-:W-:Y:S01]  /*d360*/  @!P6 FMUL R23, R23, R23 ;  /* 0x000000171717e220 */ /* 0x008fe20000400000 */
[--C-:B------:R-:W-:Y:S01]  /*d370*/  FFMA R46, R46, UR15, -R19.reuse ;  /* 0x0000000f2e2e7c23 */ /* 0x100fe20008000813 */
[--C-:B------:R-:W-:Y:S01]  /*d380*/  FFMA R41, R43, UR15, -R19.reuse ;  /* 0x0000000f2b297c23 */ /* 0x100fe20008000813 */
[----:B------:R-:W-:Y:S01]  /*d390*/  @!P2 FMUL R25, R25, 0.5 ;  /* 0x3f0000001919a820 */ /* 0x000fe20000400000 */
[----:B------:R-:W-:Y:S01]  /*d3a0*/  FSETP.GEU.AND P6, PT, R21, -126, PT ;  /* 0xc2fc00001500780b */ /* 0x000fe20003fce000 */
[----:B------:R-:W2:Y:S01]  /*d3b0*/  MUFU.EX2 R172, R172 ;  /* 0x000000ac00ac7308 */ /* 0x000ea20000000800 */
[--C-:B------:R-:W-:Y:S01]  /*d3c0*/  FFMA R43, R48, UR15, -R30.reuse ;  /* 0x0000000f302b7c23 */ /* 0x100fe2000800081e */
[----:B------:R-:W-:Y:S05]  /*d3d0*/  WARPSYNC.ALL ;  /* 0x0000000000007948 */ /* 0x000fea0003800000 */
[-C--:B------:R-:W-:Y:S01]  /*d3e0*/  FMUL R152, R152, R168.reuse ;  /* 0x000000a898987220 */ /* 0x080fe20000400000 */
[----:B------:R-:W3:Y:S01]  /*d3f0*/  MUFU.EX2 R28, R25 ;  /* 0x00000019001c7308 */ /* 0x000ee20000000800 */
[----:B-1----:R-:W-:Y:S01]  /*d400*/  @!P4 FMUL R169, R169, R169 ;  /* 0x000000a9a9a9c220 */ /* 0x002fe20000400000 */
[----:B------:R-:W-:Y:S01]  /*d410*/  FSETP.GEU.AND P4, PT, R24, -126, PT ;  /* 0xc2fc00001800780b */ /* 0x000fe20003f8e000 */
[-C--:B------:R-:W-:Y:S01]  /*d420*/  FMUL R153, R153, R168.reuse ;  /* 0x000000a899997220 */ /* 0x080fe20000400000 */
[----:B------:R-:W-:Y:S01]  /*d430*/  @!P6 FMUL R21, R21, 0.5 ;  /* 0x3f0000001515e820 */ /* 0x000fe20000400000 */
[-C--:B------:R-:W-:Y:S01]  /*d440*/  FMUL R156, R156, R168.reuse ;  /* 0x000000a89c9c7220 */ /* 0x080fe20000400000 */
[-C--:B------:R-:W-:Y:S01]  /*d450*/  FMUL R157, R157, R168.reuse ;  /* 0x000000a89d9d7220 */ /* 0x080fe20000400000 */
[----:B------:R-:W-:Y:S01]  /*d460*/  FMUL R160, R160, R168 ;  /* 0x000000a8a0a07220 */ /* 0x000fe20000400000 */
[----:B------:R-:W1:Y:S01]  /*d470*/  MUFU.EX2 R31, R27 ;  /* 0x0000001b001f7308 */ /* 0x000e620000000800 */
[----:B--2---:R-:W-:Y:S01]  /*d480*/  @!P5 FMUL R172, R172, R172 ;  /* 0x000000acacacd220 */ /* 0x004fe20000400000 */
[----:B------:R-:W-:Y:S01]  /*d490*/  FSETP.GEU.AND P5, PT, R173, -126, PT ;  /* 0xc2fc0000ad00780b */ /* 0x000fe20003fae000 */
[-C--:B------:R-:W-:Y:S01]  /*d4a0*/  FMUL R161, R161, R168.reuse ;  /* 0x000000a8a1a17220 */ /* 0x080fe20000400000 */
[-C--:B------:R-:W-:Y:S01]  /*d4b0*/  FMUL R164, R164, R168.reuse ;  /* 0x000000a8a4a47220 */ /* 0x080fe20000400000 */
[----:B------:R-:W-:Y:S01]  /*d4c0*/  FMUL R165, R165, R168 ;  /* 0x000000a8a5a57220 */ /* 0x000fe20000400000 */
[-C--:B------:R-:W-:Y:S01]  /*d4d0*/  FMUL R154, R154, R23.reuse ;  /* 0x000000179a9a7220 */ /* 0x080fe20000400000 */
[----:B------:R-:W-:Y:S01]  /*d4e0*/  @!P4 FMUL R24, R24, 0.5 ;  /* 0x3f0000001818c820 */ /* 0x000fe20000400000 */
[----:B------:R2:W4:Y:S01]  /*d4f0*/  MUFU.EX2 R171, R21 ;  /* 0x0000001500ab7308 */ /* 0x0005220000000800 */
[----:B---3--:R-:W-:Y:S01]  /*d500*/  @!P2 FMUL R28, R28, R28 ;  /* 0x0000001c1c1ca220 */ /* 0x008fe20000400000 */
[----:B------:R-:W-:Y:S01]  /*d510*/  FSETP.GEU.AND P2, PT, R176, -126, PT ;  /* 0xc2fc0000b000780b */ /* 0x000fe20003f4e000 */
[-C--:B------:R-:W-:Y:S01]  /*d520*/  FMUL R155, R155, R23.reuse ;  /* 0x000000179b9b7220 */ /* 0x080fe20000400000 */
[-C--:B------:R-:W-:Y:S01]  /*d530*/  FMUL R158, R158, R23.reuse ;  /* 0x000000179e9e7220 */ /* 0x080fe20000400000 */
[-C--:B------:R-:W-:Y:S01]  /*d540*/  FMUL R159, R159, R23.reuse ;  /* 0x000000179f9f7220 */ /* 0x080fe20000400000 */
[----:B------:R-:W-:Y:S01]  /*d550*/  FMUL R162, R162, R23 ;  /* 0x00000017a2a27220 */ /* 0x000fe20000400000 */
[----:B------:R-:W-:Y:S01]  /*d560*/  @!P5 FMUL R173, R173, 0.5 ;  /* 0x3f000000adadd820 */ /* 0x000fe20000400000 */
[----:B------:R-:W3:Y:S01]  /*d570*/  MUFU.EX2 R32, R24 ;  /* 0x0000001800207308 */ /* 0x000ee20000000800 */
[----:B-1----:R-:W-:Y:S01]  /*d580*/  @!P3 FMUL R31, R31, R31 ;  /* 0x0000001f1f1fb220 */ /* 0x002fe20000400000 */
[----:B------:R-:W-:Y:S01]  /*d590*/  FSETP.GEU.AND P3, PT, R20, -126, PT ;  /* 0xc2fc00001400780b */ /* 0x000fe20003f6e000 */
[--C-:B--2---:R-:W-:Y:S01]  /*d5a0*/  FFMA R21, R49, UR15, -R30.reuse ;  /* 0x0000000f31157c23 */ /* 0x104fe2000800081e */
[-C--:B------:R-:W-:Y:S01]  /*d5b0*/  FMUL R163, R163, R23.reuse ;  /* 0x00000017a3a37220 */ /* 0x080fe20000400000 */
[-C--:B------:R-:W-:Y:S01]  /*d5c0*/  FMUL R166, R166, R23.reuse ;  /* 0x00000017a6a67220 */ /* 0x080fe20000400000 */
[----:B------:R-:W-:Y:S01]  /*d5d0*/  FMUL R167, R167, R23 ;  /* 0x00000017a7a77220 */ /* 0x000fe20000400000 */
[----:B------:R-:W-:Y:S01]  /*d5e0*/  @!P2 FMUL R176, R176, 0.5 ;  /* 0x3f000000b0b0a820 */ /* 0x000fe20000400000 */
[----:B------:R-:W1:Y:S01]  /*d5f0*/  MUFU.EX2 R173, R173 ;  /* 0x000000ad00ad7308 */ /* 0x000e620000000800 */
[----:B----4-:R-:W-:Y:S01]  /*d600*/  @!P6 FMUL R171, R171, R171 ;  /* 0x000000abababe220 */ /* 0x010fe20000400000 */
[----:B------:R-:W-:Y:S01]  /*d610*/  FSETP.GEU.AND P6, PT, R174, -126, PT ;  /* 0xc2fc0000ae00780b */ /* 0x000fe20003fce000 */
[--C-:B------:R-:W-:Y:S01]  /*d620*/  FFMA R45, R45, UR15, -R30.reuse ;  /* 0x0000000f2d2d7c23 */ /* 0x100fe2000800081e */
[----:B------:R-:W-:Y:S01]  /*d630*/  F2FP.F16.F32.PACK_AB R25, R31, R170 ;  /* 0x000000aa1f19723e */ /* 0x000fe200000000ff */
[--C-:B------:R-:W-:Y:S01]  /*d640*/  FFMA R44, R50, UR15, -R19.reuse ;  /* 0x0000000f322c7c23 */ /* 0x100fe20008000813 */
[----:B------:R-:W-:Y:S01]  /*d650*/  F2FP.F16.F32.PACK_AB R27, R172, R169 ;  /* 0x000000a9ac1b723e */ /* 0x000fe200000000ff */
[----:B------:R-:W-:Y:S01]  /*d660*/  @!P3 FMUL R20, R20, 0.5 ;  /* 0x3f0000001414b820 */ /* 0x000fe20000400000 */
[----:B------:R-:W2:Y:S01]  /*d670*/  MUFU.EX2 R176, R176 ;  /* 0x000000b000b07308 */ /* 0x000ea20000000800 */
[----:B---3--:R-:W-:Y:S01]  /*d680*/  @!P4 FMUL R32, R32, R32 ;  /* 0x000000202020c220 */ /* 0x008fe20000400000 */
[----:B------:R-:W-:Y:S01]  /*d690*/  FSETP.GEU.AND P4, PT, R34, -126, PT ;  /* 0xc2fc00002200780b */ /* 0x000fe20003f8e000 */
[--C-:B------:R-:W-:Y:S01]  /*d6a0*/  FFMA R49, R51, UR15, -R19.reuse ;  /* 0x0000000f33317c23 */ /* 0x100fe20008000813 */
[----:B------:R-:W-:Y:S01]  /*d6b0*/  F2FP.F16.F32.PACK_AB R24, R28, R171 ;  /* 0x000000ab1c18723e */ /* 0x000fe200000000ff */
[--C-:B------:R-:W-:Y:S01]  /*d6c0*/  FFMA R51, R53, UR15, -R30.reuse ;  /* 0x0000000f35337c23 */ /* 0x100fe2000800081e */
[--C-:B------:R-:W-:Y:S01]  /*d6d0*/  FFMA R50, R52, UR15, -R30.reuse ;  /* 0x0000000f34327c23 */ /* 0x100fe2000800081e */
[----:B------:R-:W-:Y:S01]  /*d6e0*/  @!P6 FMUL R174, R174, 0.5 ;  /* 0x3f000000aeaee820 */ /* 0x000fe20000400000 */
        /* <DEDUP_REMOVED lines=11> */
[--C-:B---3--:R-:W-:Y:S01]  /*d7a0*/  FFMA R20, R47, UR15, -R19.reuse ;  /* 0x0000000f2f147c23 */ /* 0x108fe20008000813 */
[--C-:B------:R-:W-:Y:S01]  /*d7b0*/  FFMA R56, R57, UR15, -R30.reuse ;  /* 0x0000000f39387c23 */ /* 0x100fe2000800081e */
[--C-:B------:R-:W-:Y:S01]  /*d7c0*/  FFMA R59, R59, UR15, -R19.reuse ;  /* 0x0000000f3b3b7c23 */ /* 0x100fe20008000813 */
[--C-:B------:R-:W-:Y:S01]  /*d7d0*/  FFMA R57, R60, UR15, -R30.reuse ;  /* 0x0000000f3c397c23 */ /* 0x100fe2000800081e */
[----:B------:R-:W-:Y:S01]  /*d7e0*/  @!P5 FMUL R35, R35, 0.5 ;  /* 0x3f0000002323d820 */ /* 0x000fe20000400000 */
[----:B------:R-:W2:Y:S01]  /*d7f0*/  MUFU.EX2 R34, R34 ;  /* 0x0000002200227308 */ /* 0x000ea20000000800 */
[----:B----4-:R-:W-:Y:S01]  /*d800*/  @!P3 FMUL R29, R29, R29 ;  /* 0x0000001d1d1db220 */ /* 0x010fe20000400000 */
[----:B------:R-:W-:Y:S01]  /*d810*/  FSETP.GEU.AND P3, PT, R33, -126, PT ;  /* 0xc2fc00002100780b */ /* 0x000fe20003f6e000 */
[--C-:B------:R-:W-:Y:S01]  /*d820*/  FFMA R58, R61, UR15, -R30.reuse ;  /* 0x0000000f3d3a7c23 */ /* 0x100fe2000800081e */
[--C-:B------:R-:W-:Y:S01]  /*d830*/  FFMA R60, R62, UR15, -R19.reuse ;  /* 0x0000000f3e3c7c23 */ /* 0x100fe20008000813 */
[--C-:B------:R-:W-:Y:S01]  /*d840*/  FFMA R62, R63, UR15, -R19.reuse ;  /* 0x0000000f3f3e7c23 */ /* 0x100fe20008000813 */
[----:B------:R-:W-:Y:S01]  /*d850*/  F2FP.F16.F32.PACK_AB R26, R32, R29 ;  /* 0x0000001d201a723e */ /* 0x000fe200000000ff */
[----:B------:R-:W-:Y:S01]  /*d860*/  @!P2 FMUL R37, R37, 0.5 ;  /* 0x3f0000002525a820 */ /* 0x000fe20000400000 */
[----:B------:R-:W3:Y:S01]  /*d870*/  MUFU.EX2 R35, R35 ;  /* 0x0000002300237308 */ /* 0x000ee20000000800 */
[----:B-1----:R-:W-:Y:S01]  /*d880*/  @!P6 FMUL R174, R174, R174 ;  /* 0x000000aeaeaee220 */ /* 0x002fe20000400000 */
[----:B------:R-:W-:Y:S01]  /*d890*/  WARPGROUP.ARRIVE ;  /* 0x00000000000079c5 */ /* 0x000fe20000000000 */
[----:B------:R-:W-:Y:S01]  /*d8a0*/  FSETP.GEU.AND P6, PT, R36, -126, PT ;  /* 0xc2fc00002400780b */ /* 0x000fe20003fce000 */
        /* <DEDUP_REMOVED lines=11> */
[--C-:B------:R-:W-:Y:S01]  /*d960*/  FFMA R71, R71, UR15, -R19.reuse ;  /* 0x0000000f47477c23 */ /* 0x100fe20008000813 */
[----:B------:R-:W2:Y:S01]  /*d970*/  MUFU.EX2 R33, R33 ;  /* 0x0000002100217308 */ /* 0x000ea20000000800 */
[----:B---3--:R-:W-:Y:S01]  /*d980*/  @!P5 FMUL R35, R35, R35 ;  /* 0x000000232323d220 */ /* 0x008fe20000400000 */
[----:B------:R-:W-:Y:S01]  /*d990*/  FSETP.GEU.AND P5, PT, R40, -126, PT ;  /* 0xc2fc00002800780b */ /* 0x000fe20003fae000 */
[----:B------:R-:W-:Y:S01]  /*d9a0*/  @!P6 FMUL R36, R36, 0.5 ;  /* 0x3f0000002424e820 */ /* 0x000fe20000400000 */
[--C-:B------:R-:W-:Y:S01]  /*d9b0*/  FFMA R69, R72, UR15, -R30.reuse ;  /* 0x0000000f48457c23 */ /* 0x100fe2000800081e */
[--C-:B------:R-:W-:Y:S01]  /*d9c0*/  FFMA R70, R73, UR15, -R30.reuse ;  /* 0x0000000f49467c23 */ /* 0x100fe2000800081e */
[--C-:B------:R-:W-:Y:S01]  /*d9d0*/  FFMA R175, R74, UR15, -R19.reuse ;  /* 0x0000000f4aaf7c23 */ /* 0x100fe20008000813 */
[----:B------:R-:W-:Y:S01]  /*d9e0*/  @!P4 FMUL R39, R39, 0.5 ;  /* 0x3f0000002727c820 */ /* 0x000fe20000400000 */
[--C-:B------:R-:W-:Y:S01]  /*d9f0*/  FFMA R72, R75, UR15, -R19.reuse ;  /* 0x0000000f4b487c23 */ /* 0x100fe20008000813 */
[----:B-1----:R-:W-:Y:S01]  /*da00*/  @!P2 FMUL R37, R37, R37 ;  /* 0x000000252525a220 */ /* 0x002fe20000400000 */
[----:B------:R-:W-:Y:S01]  /*da10*/  FSETP.GEU.AND P2, PT, R42, -126, PT ;  /* 0xc2fc00002a00780b */ /* 0x000fe20003f4e000 */
[----:B------:R-:W1:Y:S01]  /*da20*/  MUFU.EX2 R36, R36 ;  /* 0x0000002400247308 */ /* 0x000e620000000800 */
[--C-:B------:R-:W-:Y:S01]  /*da30*/  FFMA R73, R76, UR15, -R30.reuse ;  /* 0x0000000f4c497c23 */ /* 0x100fe2000800081e */
[--C-:B------:R-:W-:Y:S01]  /*da40*/  FFMA R74, R77, UR15, -R30.reuse ;  /* 0x0000000f4d4a7c23 */ /* 0x100fe2000800081e */
[--C-:B------:R-:W-:Y:S01]  /*da50*/  FFMA R75, R78, UR15, -R19.reuse ;  /* 0x0000000f4e4b7c23 */ /* 0x100fe20008000813 */
[----:B------:R-:W-:Y:S01]  /*da60*/  @!P5 FMUL R40, R40, 0.5 ;  /* 0x3f0000002828d820 */ /* 0x000fe20000400000 */
[--C-:B------:R-:W-:Y:S01]  /*da70*/  FFMA R76, R79, UR15, -R19.reuse ;  /* 0x0000000f4f4c7c23 */ /* 0x100fe20008000813 */
[----:B--2---:R-:W-:Y:S01]  /*da80*/  @!P3 FMUL R33, R33, R33 ;  /* 0x000000212121b220 */ /* 0x004fe20000400000 */
[----:B------:R-:W-:Y:S01]  /*da90*/  FSETP.GEU.AND P3, PT, R38, -126, PT ;  /* 0xc2fc00002600780b */ /* 0x000fe20003f6e000 */
[----:B------:R-:W2:Y:S01]  /*daa0*/  MUFU.EX2 R39, R39 ;  /* 0x0000002700277308 */ /* 0x000ea20000000800 */
[--C-:B------:R-:W-:Y:S01]  /*dab0*/  FFMA R77, R80, UR15, -R30.reuse ;  /* 0x0000000f504d7c23 */ /* 0x100fe2000800081e */
[--C-:B------:R-:W-:Y:S01]  /*dac0*/  FFMA R78, R81, UR15, -R30.reuse ;  /* 0x0000000f514e7c23 */ /* 0x100fe2000800081e */
[--C-:B------:R-:W-:Y:S01]  /*dad0*/  FFMA R79, R82, UR15, -R19.reuse ;  /* 0x0000000f524f7c23 */ /* 0x100fe20008000813 */
[----:B------:R-:W-:Y:S01]  /*dae0*/  @!P2 FMUL R42, R42, 0.5 ;  /* 0x3f0000002a2aa820 */ /* 0x000fe20000400000 */
[--C-:B------:R-:W-:Y:S01]  /*daf0*/  FFMA R80, R83, UR15, -R19.reuse ;  /* 0x0000000f53507c23 */ /* 0x100fe20008000813 */
[--C-:B------:R-:W-:Y:S01]  /*db00*/  FFMA R82, R84, UR15, -R30.reuse ;  /* 0x0000000f54527c23 */ /* 0x100fe2000800081e */
[--C-:B------:R-:W-:Y:S01]  /*db10*/  FFMA R81, R85, UR15, -R30.reuse ;  /* 0x0000000f55517c23 */ /* 0x100fe2000800081e */
[----:B------:R-:W3:Y:S01]  /*db20*/  MUFU.EX2 R40, R40 ;  /* 0x0000002800287308 */ /* 0x000ee20000000800 */
[----:B-1----:R-:W-:Y:S01]  /*db30*/  @!P6 FMUL R36, R36, R36 ;  /* 0x000000242424e220 */ /* 0x002fe20000400000 */
[----:B------:R-:W-:Y:S01]  /*db40*/  FSETP.GEU.AND P6, PT, R41, -126, PT ;  /* 0xc2fc00002900780b */ /* 0x000fe20003fce000 */
[--C-:B------:R-:W-:Y:S01]  /*db50*/  FFMA R84, R86, UR15, -R19.reuse ;  /* 0x0000000f56547c23 */ /* 0x100fe20008000813 */
[----:B------:R-:W-:Y:S01]  /*db60*/  @!P3 FMUL R38, R38, 0.5 ;  /* 0x3f0000002626b820 */ /* 0x000fe20000400000 */
[--C-:B------:R-:W-:Y:S01]  /*db70*/  FFMA R85, R87, UR15, -R19.reuse ;  /* 0x0000000f57557c23 */ /* 0x100fe20008000813 */
[--C-:B------:R-:W-:Y:S01]  /*db80*/  FFMA R83, R88, UR15, -R30.reuse ;  /* 0x0000000f58537c23 */ /* 0x100fe2000800081e */
[--C-:B------:R-:W-:Y:S01]  /*db90*/  FFMA R88, R89, UR15, -R30.reuse ;  /* 0x0000000f59587c23 */ /* 0x100fe2000800081e */
        /* <DEDUP_REMOVED lines=32> */
[----:B------:R2:W4:Y:S01]  /*dda0*/  MUFU.EX2 R48, R20 ;  /* 0x0000001400307308 */ /* 0x0005220000000800 */
[----:B---3--:R-:W-:Y:S01]  /*ddb0*/  @!P6 FMUL R41, R41, R41 ;  /* 0x000000292929e220 */ /* 0x008fe20000400000 */
[----:B------:R-:W-:Y:S01]  /*ddc0*/  FSETP.GEU.AND P6, PT, R43, -126, PT ;  /* 0xc2fc00002b00780b */ /* 0x000fe20003fce000 */
[--C-:B------:R-:W-:Y:S01]  /*ddd0*/  FFMA R103, R106, UR15, -R19.reuse ;  /* 0x0000000f6a677c23 */ /* 0x100fe20008000813 */
[--C-:B------:R-:W-:Y:S01]  /*dde0*/  FFMA R106, R107, UR15, -R19.reuse ;  /* 0x0000000f6b6a7c23 */ /* 0x100fe20008000813 */
[--C-:B------:R-:W-:Y:S01]  /*ddf0*/  FFMA R102, R108, UR15, -R30.reuse ;  /* 0x0000000f6c667c23 */ /* 0x100fe2000800081e */
[--C-:B------:R-:W-:Y:S01]  /*de00*/  FFMA R105, R109, UR15, -R30.reuse ;  /* 0x0000000f6d697c23 */ /* 0x100fe2000800081e */
[----:B------:R-:W-:Y:S01]  /*de10*/  @!P3 FMUL R45, R45, 0.5 ;  /* 0x3f0000002d2db820 */ /* 0x000fe20000400000 */
[----:B------:R3:W5:Y:S01]  /*de20*/  MUFU.EX2 R46, R21 ;  /* 0x00000015002e7308 */ /* 0x0007620000000800 */
[----:B--2---:R-:W-:Y:S01]  /*de30*/  LEA R20, R15, UR14, 0xa ;  /* 0x0000000e0f147c11 */ /* 0x004fe2000f8e50ff */
[----:B-1----:R-:W-:Y:S01]  /*de40*/  @!P4 FMUL R47, R47, R47 ;  /* 0x0000002f2f2fc220 */ /* 0x002fe20000400000 */
[----:B------:R-:W-:Y:S01]  /*de50*/  FSETP.GEU.AND P4, PT, R49, -126, PT ;  /* 0xc2fc00003100780b */ /* 0x000fe20003f8e000 */
[--C-:B------:R-:W-:Y:S01]  /*de60*/  FFMA R107, R110, UR15, -R19.reuse ;  /* 0x0000000f6e6b7c23 */ /* 0x100fe20008000813 */
[----:B------:R-:W-:Y:S01]  /*de70*/  R2UR UR6, R20 ;  /* 0x00000000140672ca */ /* 0x000fe200000e0000 */
[--C-:B------:R-:W-:Y:S01]  /*de80*/  FFMA R108, R111, UR15, -R19.reuse ;  /* 0x0000000f6f6c7c23 */ /* 0x100fe20008000813 */
[----:B------:R-:W-:Y:S01]  /*de90*/  @!P6 FMUL R43, R43, 0.5 ;  /* 0x3f0000002b2be820 */ /* 0x000fe20000400000 */
[----:B------:R-:W1:Y:S01]  /*dea0*/  MUFU.EX2 R45, R45 ;  /* 0x0000002d002d7308 */ /* 0x000e620000000800 */
[----:B---3--:R-:W-:Y:S01]  /*deb0*/  MOV R21, 0x80000020 ;  /* 0x8000002000157802 */ /* 0x008fe20000000f00 */
[----:B----4-:R-:W-:Y:S01]  /*dec0*/  @!P5 FMUL R48, R48, R48 ;  /* 0x000000303030d220 */ /* 0x010fe20000400000 */
[----:B------:R-:W-:Y:S01]  /*ded0*/  FSETP.GEU.AND P5, PT, R50, -126, PT ;  /* 0xc2fc00003200780b */ /* 0x000fe20003fae000 */
[--C-:B------:R-:W-:Y:S01]  /*dee0*/  FFMA R112, R112, UR15, -R30.reuse ;  /* 0x0000000f70707c23 */ /* 0x100fe2000800081e */
[----:B------:R-:W-:Y:S01]  /*def0*/  R2UR UR7, R21 ;  /* 0x00000000150772ca */ /* 0x000fe200000e0000 */
[----:B------:R-:W-:Y:S01]  /*df00*/  FFMA R113, R113, UR15, -R30 ;  /* 0x0000000f71717c23 */ /* 0x000fe2000800081e */
[----:B------:R-:W-:Y:S01]  /*df10*/  FFMA R114, R114, UR15, -R19 ;  /* 0x0000000f72727c23 */ /* 0x000fe20008000813 */
[----:B------:R-:W2:Y:S01]  /*df20*/  MUFU.EX2 R43, R43 ;  /* 0x0000002b002b7308 */ /* 0x000ea20000000800 */
[----:B-----5:R-:W-:Y:S01]  /*df30*/  @!P2 FMUL R46, R46, R46 ;  /* 0x0000002e2e2ea220 */ /* 0x020fe20000400000 */
[----:B------:R-:W-:Y:S01]  /*df40*/  FSETP.GEU.AND P2, PT, R52, -126, PT ;  /* 0xc2fc00003400780b */ /* 0x000fe20003f4e000 */
[----:B------:R-:W-:Y:S01]  /*df50*/  @!P4 FMUL R49, R49, 0.5 ;  /* 0x3f0000003131c820 */ /* 0x000fe20000400000 */
[----:B------:R-:W-:Y:S01]  /*df60*/  FFMA R12, R23, R12, R170 ;  /* 0x0000000c170c7223 */ /* 0x000fe200000000aa */
[----:B------:R-:W-:Y:S01]  /*df70*/  FFMA R13, R168, R13, R171 ;  /* 0x0000000da80d7223 */ /* 0x000fe200000000ab */
[--C-:B------:R-:W-:Y:S01]  /*df80*/  FFMA R115, R115, UR15, -R19.reuse ;  /* 0x0000000f73737c23 */ /* 0x100fe20008000813 */
[--C-:B------:R-:W-:Y:S01]  /*df90*/  FFMA R110, R117, UR15, -R30.reuse ;  /* 0x0000000f756e7c23 */ /* 0x100fe2000800081e */
[----:B------:R-:W-:Y:S01]  /*dfa0*/  @!P5 FMUL R50, R50, 0.5 ;  /* 0x3f0000003232d820 */ /* 0x000fe20000400000 */
[----:B-1----:R-:W-:Y:S01]  /*dfb0*/  @!P3 FMUL R45, R45, R45 ;  /* 0x0000002d2d2db220 */ /* 0x002fe20000400000 */
[----:B------:R-:W-:Y:S01]  /*dfc0*/  HGMMA.64x32x16.F32 R152, R24, gdesc[UR4].tnspB, R152, gsb0 ;  /* 0x4060000418987df0 */ /* 0x000fe20008000898 */
[----:B------:R-:W-:Y:S01]  /*dfd0*/  FSETP.GEU.AND P3, PT, R44, -126, PT ;  /* 0xc2fc00002c00780b */ /* 0x000fe20003f6e000 */
[----:B------:R-:W1:Y:S01]  /*dfe0*/  MUFU.EX2 R49, R49 ;  /* 0x0000003100317308 */ /* 0x000e620000000800 */
[--C-:B------:R-:W-:Y:S01]  /*dff0*/  FFMA R118, R118, UR15, -R19.reuse ;  /* 0x0000000f76767c23 */ /* 0x100fe20008000813 */
[--C-:B------:R-:W-:Y:S01]  /*e000*/  FFMA R119, R119, UR15, -R19.reuse ;  /* 0x0000000f77777c23 */ /* 0x100fe20008000813 */
[----:B------:R-:W-:Y:S01]  /*e010*/  @!P2 FMUL R52, R52, 0.5 ;  /* 0x3f0000003434a820 */ /* 0x000fe20000400000 */
[--C-:B------:R-:W-:Y:S01]  /*e020*/  FFMA R120, R120, UR15, -R30.reuse ;  /* 0x0000000f78787c23 */ /* 0x100fe2000800081e */
[----:B--2---:R-:W-:Y:S01]  /*e030*/  @!P6 FMUL R43, R43, R43 ;  /* 0x0000002b2b2be220 */ /* 0x004fe20000400000 */
[----:B------:R-:W-:Y:S01]  /*e040*/  FSETP.GEU.AND P6, PT, R51, -126, PT ;  /* 0xc2fc00003300780b */ /* 0x000fe20003fce000 */
[--C-:B------:R-:W-:Y:S01]  /*e050*/  FFMA R122, R122, UR15, -R19.reuse ;  /* 0x0000000f7a7a7c23 */ /* 0x100fe20008000813 */
        /* <DEDUP_REMOVED lines=11> */
[----:B------:R-:W-:Y:S01]  /*e110*/  @!P6 FMUL R51, R51, 0.5 ;  /* 0x3f0000003333e820 */ /* 0x000fe20000400000 */
[--C-:B------:R-:W-:Y:S01]  /*e120*/  FFMA R132, R132, UR15, -R30.reuse ;  /* 0x0000000f84847c23 */ /* 0x100fe2000800081e */
        /* <DEDUP_REMOVED lines=24> */
[----:B------:R-:W-:Y:S01]  /*e2b0*/  FFMA R148, R148, UR15, -R30 ;  /* 0x0000000f94947c23 */ /* 0x000fe2000800081e */
[----:B------:R-:W-:Y:S01]  /*e2c0*/  FFMA R147, R147, UR15, -R19 ;  /* 0x0000000f93937c23 */ /* 0x000fe20008000813 */
[----:B------:R-:W-:Y:S01]  /*e2d0*/  @!P2 FMUL R59, R59, 0.5 ;  /* 0x3f0000003b3ba820 */ /* 0x000fe20000400000 */
[----:B------:R-:W-:-:S02]  /*e2e0*/  WARPGROUP.DEPBAR.LE gsb0, 0x0 ;  /* 0x00008000000079c5 */ /* 0x000fc40000010000 */
[----:B------:R-:W-:Y:S01]  /*e2f0*/  VIADD R24, R20, 0x40 ;  /* 0x0000004014187836 */ /* 0x000fe20000000000 */
[----:B------:R-:W-:Y:S01]  /*e300*/  MOV R25, 0x80000020 ;  /* 0x8000002000197802 */ /* 0x000fe20000000f00 */
[----:B--2---:R-:W-:Y:S01]  /*e310*/  @!P6 FMUL R51, R51, R51 ;  /* 0x000000333333e220 */ /* 0x004fe20000400000 */
[----:B------:R-:W-:Y:S01]  /*e320*/  F2FP.F16.F32.PACK_AB R26, R35, R34 ;  /* 0x00000022231a723e */ /* 0x000fe200000000ff */
[----:B------:R-:W1:Y:S01]  /*e330*/  MUFU.EX2 R56, R56 ;  /* 0x0000003800387308 */ /* 0x000e620000000800 */
[----:B------:R-:W-:Y:S01]  /*e340*/  R2UR UR6, R24 ;  /* 0x00000000180672ca */ /* 0x000fe200000e0000 */
[----:B------:R-:W-:Y:S01]  /*e350*/  @!P3 FMUL R55, R55, 0.5 ;  /* 0x3f0000003737b820 */ /* 0x000fe20000400000 */
[----:B------:R-:W-:Y:S01]  /*e360*/  R2UR UR7, R25 ;  /* 0x00000000190772ca */ /* 0x000fe200000e0000 */
[----:B---3--:R-:W-:Y:S01]  /*e370*/  @!P4 FMUL R53, R53, R53 ;  /* 0x000000353535c220 */ /* 0x008fe20000400000 */
[----:B------:R-:W-:Y:S01]  /*e380*/  F2FP.F16.F32.PACK_AB R24, R174, R173 ;  /* 0x000000adae18723e */ /* 0x000fe200000000ff */
[----:B------:R-:W-:Y:S01]  /*e390*/  FFMA R150, R150, UR15, -R19 ;  /* 0x0000000f96967c23 */ /* 0x000fe20008000813 */
[----:B------:R-:W-:Y:S01]  /*e3a0*/  F2FP.F16.F32.PACK_AB R25, R33, R176 ;  /* 0x000000b02119723e */ /* 0x000fe200000000ff */
[----:B------:R-:W2:Y:S01]  /*e3b0*/  MUFU.EX2 R21, R55 ;  /* 0x0000003700157308 */ /* 0x000ea20000000800 */
[----:B------:R-:W-:Y:S01]  /*e3c0*/  F2FP.F16.F32.PACK_AB R27, R37, R36 ;  /* 0x00000024251b723e */ /* 0x000fe200000000ff */
[----:B------:R-:W-:Y:S01]  /*e3d0*/  VIADD R6, R6, 0x1 ;  /* 0x0000000106067836 */ /* 0x000fe20000000000 */
[----:B------:R-:W-:-:S02]  /*e3e0*/  FSETP.GEU.AND P6, PT, R54, -126, PT ;  /* 0xc2fc00003600780b */ /* 0x000fc40003fce000 */
[----:B------:R-:W-:Y:S01]  /*e3f0*/  WARPGROUP.ARRIVE ;  /* 0x00000000000079c5 */ /* 0x000fe20000000000 */
[----:B------:R-:W-:Y:S02]  /*e400*/  FSETP.GEU.AND P4, PT, R58, -126, PT ;  /* 0xc2fc00003a00780b */ /* 0x000fe40003f8e000 */
[----:B------:R-:W3:Y:S01]  /*e410*/  MUFU.EX2 R55, R59 ;  /* 0x0000003b00377308 */ /* 0x000ee20000000800 */
[----:B-1----:R-:W-:Y:S01]  /*e420*/  @!P5 FMUL R56, R56, R56 ;  /* 0x000000383838d220 */ /* 0x002fe20000400000 */
[----:B------:R-:W-:Y:S01]  /*e430*/  FSETP.GEU.AND P5, PT, R60, -126, PT ;  /* 0xc2fc00003c00780b */ /* 0x000fe20003fae000 */
[----:B------:R-:W-:Y:S05]  /*e440*/  HGMMA.64x32x16.F32 R152, R24, gdesc[UR4].tnspB, R152, gsb0 ;  /* 0x4060000418987df0 */ /* 0x000fea0008000898 */
[----:B------:R-:W-:Y:S01]  /*e450*/  @!P6 FMUL R54, R54, 0.5 ;  /* 0x3f0000003636e820 */ /* 0x000fe20000400000 */
[----:B--2---:R-:W-:Y:S01]  /*e460*/  @!P3 FMUL R21, R21, R21 ;  /* 0x000000151515b220 */ /* 0x004fe20000400000 */
[----:B------:R-:W-:Y:S01]  /*e470*/  FSETP.GEU.AND P3, PT, R57, -126, PT ;  /* 0xc2fc00003900780b */ /* 0x000fe20003f6e000 */
[----:B------:R-:W-:-:S03]  /*e480*/  @!P4 FMUL R58, R58, 0.5 ;  /* 0x3f0000003a3ac820 */ /* 0x000fc60000400000 */
[----:B------:R-:W1:Y:S01]  /*e490*/  MUFU.EX2 R54, R54 ;  /* 0x0000003600367308 */ /* 0x000e620000000800 */
[----:B------:R-:W-:Y:S01]  /*e4a0*/  @!P5 FMUL R60, R60, 0.5 ;  /* 0x3f0000003c3cd820 */ /* 0x000fe20000400000 */
[----:B---3--:R-:W-:Y:S01]  /*e4b0*/  @!P2 FMUL R55, R55, R55 ;  /* 0x000000373737a220 */ /* 0x008fe20000400000 */
[----:B------:R-:W-:-:S05]  /*e4c0*/  FSETP.GEU.AND P2, PT, R63, -126, PT ;  /* 0xc2fc00003f00780b */ /* 0x000fca0003f4e000 */
[----:B------:R-:W2:Y:S01]  /*e4d0*/  MUFU.EX2 R58, R58 ;  /* 0x0000003a003a7308 */ /* 0x000ea20000000800 */
[----:B------:R-:W-:-:S07]  /*e4e0*/  @!P3 FMUL R57, R57, 0.5 ;  /* 0x3f0000003939b820 */ /* 0x000fce0000400000 */
[----:B------:R-:W3:Y:S01]  /*e4f0*/  MUFU.EX2 R57, R57 ;  /* 0x0000003900397308 */ /* 0x000ee20000000800 */
[----:B-1----:R-:W-:Y:S01]  /*e500*/  @!P6 FMUL R54, R54, R54 ;  /* 0x000000363636e220 */ /* 0x002fe20000400000 */
[----:B------:R-:W-:Y:S01]  /*e510*/  FSETP.GEU.AND P6, PT, R62, -126, PT ;  /* 0xc2fc00003e00780b */ /* 0x000fe20003fce000 */
[----:B------:R-:W-:-:S05]  /*e520*/  @!P2 FMUL R63, R63, 0.5 ;  /* 0x3f0000003f3fa820 */ /* 0x000fca0000400000 */
        /* <DEDUP_REMOVED lines=8> */
[----:B------:R-:W-:Y:S01]  /*e5b0*/  VIADD R24, R20, 0x80 ;  /* 0x0000008014187836 */ /* 0x000fe20000000000 */
[----:B------:R-:W-:Y:S02]  /*e5c0*/  MOV R25, 0x80000020 ;  /* 0x8000002000197802 */ /* 0x000fe40000000f00 */
[----:B------:R-:W3:Y:S01]  /*e5d0*/  MUFU.EX2 R62, R62 ;  /* 0x0000003e003e7308 */ /* 0x000ee20000000800 */
[----:B------:R-:W-:Y:S01]  /*e5e0*/  F2FP.F16.F32.PACK_AB R26, R45, R42 ;  /* 0x0000002a2d1a723e */ /* 0x000fe200000000ff */
[----:B-1----:R-:W-:Y:S01]  /*e5f0*/  @!P5 FMUL R59, R59, R59 ;  /* 0x0000003b3b3bd220 */ /* 0x002fe20000400000 */
[----:B------:R-:W-:-:S04]  /*e600*/  R2UR UR6, R24 ;  /* 0x00000000180672ca */ /* 0x000fc800000e0000 */
[----:B------:R-:W-:Y:S01]  /*e610*/  @!P3 FMUL R65, R65, 0.5 ;  /* 0x3f0000004141b820 */ /* 0x000fe20000400000 */
[----:B------:R-:W-:Y:S01]  /*e620*/  R2UR UR7, R25 ;  /* 0x00000000190772ca */ /* 0x000fe200000e0000 */
[----:B------:R-:W-:Y:S01]  /*e630*/  @!P4 FMUL R61, R61, 0.5 ;  /* 0x3f0000003d3dc820 */ /* 0x000fe20000400000 */
[----:B------:R-:W-:Y:S01]  /*e640*/  F2FP.F16.F32.PACK_AB R24, R39, R38 ;  /* 0x000000262718723e */ /* 0x000fe200000000ff */
[----:B------:R-:W1:Y:S01]  /*e650*/  MUFU.EX2 R60, R65 ;  /* 0x00000041003c7308 */ /* 0x000e620000000800 */
[----:B------:R-:W-:Y:S01]  /*e660*/  F2FP.F16.F32.PACK_AB R25, R41, R40 ;  /* 0x000000282919723e */ /* 0x000fe200000000ff */
[----:B--2---:R-:W-:Y:S01]  /*e670*/  @!P2 FMUL R63, R63, R63 ;  /* 0x0000003f3f3fa220 */ /* 0x004fe20000400000 */
[----:B------:R-:W-:Y:S02]  /*e680*/  F2FP.F16.F32.PACK_AB R27, R48, R47 ;  /* 0x0000002f301b723e */ /* 0x000fe400000000ff */
[----:B------:R-:W-:Y:S02]  /*e690*/  FSETP.GEU.AND P5, PT, R64, -126, PT ;  /* 0xc2fc00004000780b */ /* 0x000fe40003fae000 */
[----:B------:R-:W-:Y:S01]  /*e6a0*/  WARPGROUP.ARRIVE ;  /* 0x00000000000079c5 */ /* 0x000fe20000000000 */
[----:B------:R-:W2:Y:S01]  /*e6b0*/  MUFU.EX2 R61, R61 ;  /* 0x0000003d003d7308 */ /* 0x000ea20000000800 */
[----:B---3--:R-:W-:Y:S01]  /*e6c0*/  @!P6 FMUL R62, R62, R62 ;  /* 0x0000003e3e3ee220 */ /* 0x008fe20000400000 */
[----:B------:R-:W-:-:S02]  /*e6d0*/  FSETP.GEU.AND P6, PT, R68, -126, PT ;  /* 0xc2fc00004400780b */ /* 0x000fc40003fce000 */
[----:B------:R-:W-:Y:S01]  /*e6e0*/  FSETP.GEU.AND P2, PT, R66, -126, PT ;  /* 0xc2fc00004200780b */ /* 0x000fe20003f4e000 */
[----:B------:R-:W-:Y:S01]  /*e6f0*/  HGMMA.64x32x16.F32 R152, R24, gdesc[UR4].tnspB, R152, gsb0 ;  /* 0x4060000418987df0 */ /* 0x000fe20008000898 */
[----:B-1----:R-:W-:Y:S01]  /*e700*/  @!P3 FMUL R60, R60, R60 ;  /* 0x0000003c3c3cb220 */ /* 0x002fe20000400000 */
[----:B------:R-:W-:-:S03]  /*e710*/  FSETP.GEU.AND P3, PT, R67, -126, PT ;  /* 0xc2fc00004300780b */ /* 0x000fc60003f6e000 */
[----:B------:R-:W-:-:S05]  /*e720*/  @!P5 FMUL R64, R64, 0.5 ;  /* 0x3f0000004040d820 */ /* 0x000fca0000400000 */
[----:B------:R-:W-:Y:S01]  /*e730*/  @!P6 FMUL R68, R68, 0.5 ;  /* 0x3f0000004444e820 */ /* 0x000fe20000400000 */
[----:B--2---:R-:W-:Y:S01]  /*e740*/  @!P4 FMUL R61, R61, R61 ;  /* 0x0000003d3d3dc220 */ /* 0x004fe20000400000 */
[----:B------:R-:W-:Y:S01]  /*e750*/  FSETP.GEU.AND P4, PT, R71, -126, PT ;  /* 0xc2fc00004700780b */ /* 0x000fe20003f8e000 */
[----:B------:R-:W1:Y:S01]  /*e760*/  MUFU.EX2 R64, R64 ;  /* 0x0000004000407308 */ /* 0x000e620000000800 */
[----:B------:R-:W-:Y:S01]  /*e770*/  @!P2 FMUL R66, R66, 0.5 ;  /* 0x3f0000004242a820 */ /* 0x000fe20000400000 */
[----:B------:R-:W-:-:S06]  /*e780*/  @!P3 FMUL R67, R67, 0.5 ;  /* 0x3f0000004343b820 */ /* 0x000fcc0000400000 */
[----:B------:R-:W2:Y:S04]  /*e790*/  MUFU.EX2 R65, R68 ;  /* 0x0000004400417308 */ /* 0x000ea80000000800 */
[----:B------:R-:W-:-:S04]  /*e7a0*/  @!P4 FMUL R71, R71, 0.5 ;  /* 0x3f0000004747c820 */ /* 0x000fc80000400000 */
[----:B------:R-:W3:Y:S01]  /*e7b0*/  MUFU.EX2 R66, R66 ;  /* 0x0000004200427308 */ /* 0x000ee20000000800 */
[----:B-1----:R-:W-:Y:S01]  /*e7c0*/  @!P5 FMUL R64, R64, R64 ;  /* 0x000000404040d220 */ /* 0x002fe20000400000 */
[----:B------:R-:W-:-:S06]  /*e7d0*/  FSETP.GEU.AND P5, PT, R69, -126, PT ;  /* 0xc2fc00004500780b */ /* 0x000fcc0003fae000 */
        /* <DEDUP_REMOVED lines=9> */
[----:B------:R-:W-:Y:S01]  /*e870*/  MOV R25, 0x80000020 ;  /* 0x8000002000197802 */ /* 0x000fe20000000f00 */
[----:B------:R-:W-:Y:S01]  /*e880*/  @!P6 FMUL R70, R70, 0.5 ;  /* 0x3f0000004646e820 */ /* 0x000fe20000400000 */
[----:B------:R-:W-:Y:S01]  /*e890*/  F2FP.F16.F32.PACK_AB R26, R51, R50 ;  /* 0x00000032331a723e */ /* 0x000fe200000000ff */
[----:B-1----:R-:W-:Y:S01]  /*e8a0*/  @!P3 FMUL R67, R67, R67 ;  /* 0x000000434343b220 */ /* 0x002fe20000400000 */
[----:B------:R-:W-:Y:S01]  /*e8b0*/  R2UR UR6, R24 ;  /* 0x00000000180672ca */ /* 0x000fe200000e0000 */
[----:B------:R-:W1:Y:S01]  /*e8c0*/  MUFU.EX2 R69, R69 ;  /* 0x0000004500457308 */ /* 0x000e620000000800 */
[----:B------:R-:W-:-:S02]  /*e8d0*/  R2UR UR7, R25 ;  /* 0x00000000190772ca */ /* 0x000fc400000e0000 */
[----:B------:R-:W-:Y:S01]  /*e8e0*/  F2FP.F16.F32.PACK_AB R24, R46, R43 ;  /* 0x0000002b2e18723e */ /* 0x000fe200000000ff */
[----:B------:R-:W-:Y:S01]  /*e8f0*/  @!P2 FMUL R175, R175, 0.5 ;  /* 0x3f000000afafa820 */ /* 0x000fe20000400000 */
[----:B------:R-:W-:Y:S01]  /*e900*/  F2FP.F16.F32.PACK_AB R25, R49, R44 ;  /* 0x0000002c3119723e */ /* 0x000fe200000000ff */
[----:B--2---:R-:W-:Y:S01]  /*e910*/  @!P4 FMUL R68, R68, R68 ;  /* 0x000000444444c220 */ /* 0x004fe20000400000 */
[----:B------:R-:W-:Y:S01]  /*e920*/  F2FP.F16.F32.PACK_AB R27, R21, R52 ;  /* 0x00000034151b723e */ /* 0x000fe200000000ff */
[----:B------:R-:W2:Y:S01]  /*e930*/  MUFU.EX2 R70, R70 ;  /* 0x0000004600467308 */ /* 0x000ea20000000800 */
[----:B------:R-:W-:Y:S02]  /*e940*/  FSETP.GEU.AND P3, PT, R72, -126, PT ;  /* 0xc2fc00004800780b */ /* 0x000fe40003f6e000 */
[----:B------:R-:W-:Y:S01]  /*e950*/  WARPGROUP.ARRIVE ;  /* 0x00000000000079c5 */ /* 0x000fe20000000000 */
[----:B------:R-:W-:-:S04]  /*e960*/  FSETP.GEU.AND P4, PT, R73, -126, PT ;  /* 0xc2fc00004900780b */ /* 0x000fc80003f8e000 */
[----:B------:R-:W3:Y:S01]  /*e970*/  MUFU.EX2 R71, R175 ;  /* 0x000000af00477308 */ /* 0x000ee20000000800 */
[----:B------:R-:W-:Y:S01]  /*e980*/  HGMMA.64x32x16.F32 R152, R24, gdesc[UR4].tnspB, R152, gsb0 ;  /* 0x4060000418987df0 */ /* 0x000fe20008000898 */
[----:B-1----:R-:W-:Y:S01]  /*e990*/  @!P5 FMUL R69, R69, R69 ;  /* 0x000000454545d220 */ /* 0x002fe20000400000 */
[----:B------:R-:W-:-:S03]  /*e9a0*/  FSETP.GEU.AND P5, PT, R74, -126, PT ;  /* 0xc2fc00004a00780b */ /* 0x000fc60003fae000 */
[----:B------:R-:W-:Y:S01]  /*e9b0*/  @!P3 FMUL R72, R72, 0.5 ;  /* 0x3f0000004848b820 */ /* 0x000fe20000400000 */
[----:B--2---:R-:W-:Y:S01]  /*e9c0*/  @!P6 FMUL R70, R70, R70 ;  /* 0x000000464646e220 */ /* 0x004fe20000400000 */
[----:B------:R-:W-:Y:S01]  /*e9d0*/  FSETP.GEU.AND P6, PT, R75, -126, PT ;  /* 0xc2fc00004b00780b */ /* 0x000fe20003fce000 */
[----:B------:R-:W-:-:S03]  /*e9e0*/  @!P4 FMUL R73, R73, 0.5 ;  /* 0x3f0000004949c820 */ /* 0x000fc60000400000 */
[----:B------:R-:W1:Y:S04]  /*e9f0*/  MUFU.EX2 R72, R72 ;  /* 0x0000004800487308 */ /* 0x000e680000000800 */
[----:B------:R-:W-:Y:S01]  /*ea00*/  @!P5 FMUL R74, R74, 0.5 ;  /* 0x3f0000004a4ad820 */ /* 0x000fe20000400000 */
[----:B---3--:R-:W-:Y:S01]  /*ea10*/  @!P2 FMUL R71, R71, R71 ;  /* 0x000000474747a220 */ /* 0x008fe20000400000 */
[----:B------:R-:W-:Y:S02]  /*ea20*/  FSETP.GEU.AND P2, PT, R76, -126, PT ;  /* 0xc2fc00004c00780b */ /* 0x000fe40003f4e000 */
        /* <DEDUP_REMOVED lines=16> */
[----:B-1----:R-:W-:Y:S01]  /*eb30*/  @!P6 FMUL R75, R75, R75 ;  /* 0x0000004b4b4be220 */ /* 0x002fe20000400000 */
[----:B------:R-:W-:Y:S01]  /*eb40*/  F2FP.F16.F32.PACK_AB R26, R58, R57 ;  /* 0x000000393a1a723e */ /* 0x000fe200000000ff */
[----:B------:R-:W-:Y:S01]  /*eb50*/  @!P4 FMUL R78, R78, 0.5 ;  /* 0x3f0000004e4ec820 */ /* 0x000fe20000400000 */
[----:B------:R-:W-:-:S05]  /*eb60*/  R2UR UR6, R24 ;  /* 0x00000000180672ca */ /* 0x000fca00000e0000 */
[----:B------:R-:W-:Y:S01]  /*eb70*/  @!P5 FMUL R79, R79, 0.5 ;  /* 0x3f0000004f4fd820 */ /* 0x000fe20000400000 */
[----:B------:R-:W-:Y:S01]  /*eb80*/  R2UR UR7, R25 ;  /* 0x00000000190772ca */ /* 0x000fe200000e0000 */
[----:B--2---:R-:W-:Y:S01]  /*eb90*/  @!P2 FMUL R76, R76, R76 ;  /* 0x0000004c4c4ca220 */ /* 0x004fe20000400000 */
[----:B------:R-:W-:Y:S01]  /*eba0*/  F2FP.F16.F32.PACK_AB R24, R56, R53 ;  /* 0x000000353818723e */ /* 0x000fe200000000ff */
[----:B------:R-:W1:Y:S01]  /*ebb0*/  MUFU.EX2 R77, R77 ;  /* 0x0000004d004d7308 */ /* 0x000e620000000800 */
[----:B------:R-:W-:Y:S02]  /*ebc0*/  F2FP.F16.F32.PACK_AB R25, R55, R54 ;  /* 0x000000363719723e */ /* 0x000fe400000000ff */
[----:B------:R-:W-:Y:S02]  /*ebd0*/  F2FP.F16.F32.PACK_AB R27, R62, R59 ;  /* 0x0000003b3e1b723e */ /* 0x000fe400000000ff */
[----:B------:R-:W-:Y:S02]  /*ebe0*/  FSETP.GEU.AND P6, PT, R80, -126, PT ;  /* 0xc2fc00005000780b */ /* 0x000fe40003fce000 */
[----:B------:R-:W-:Y:S01]  /*ebf0*/  WARPGROUP.ARRIVE ;  /* 0x00000000000079c5 */ /* 0x000fe20000000000 */
[----:B------:R-:W2:Y:S01]  /*ec00*/  MUFU.EX2 R78, R78 ;  /* 0x0000004e004e7308 */ /* 0x000ea20000000800 */
[----:B------:R-:W-:-:S04]  /*ec10*/  FSETP.GEU.AND P2, PT, R82, -126, PT ;  /* 0xc2fc00005200780b */ /* 0x000fc80003f4e000 */
[----:B------:R-:W-:Y:S03]  /*ec20*/  HGMMA.64x32x16.F32 R152, R24, gdesc[UR4].tnspB, R152, gsb0 ;  /* 0x4060000418987df0 */ /* 0x000fe60008000898 */
[----:B------:R-:W3:Y:S01]  /*ec30*/  MUFU.EX2 R79, R79 ;  /* 0x0000004f004f7308 */ /* 0x000ee20000000800 */
[----:B-1----:R-:W-:Y:S01]  /*ec40*/  @!P3 FMUL R77, R77, R77 ;  /* 0x0000004d4d4db220 */ /* 0x002fe20000400000 */
[----:B------:R-:W-:Y:S01]  /*ec50*/  FSETP.GEU.AND P3, PT, R81, -126, PT ;  /* 0xc2fc00005100780b */ /* 0x000fe20003f6e000 */
[----:B------:R-:W-:-:S03]  /*ec60*/  @!P6 FMUL R80, R80, 0.5 ;  /* 0x3f0000005050e820 */ /* 0x000fc60000400000 */
[----:B------:R-:W-:Y:S01]  /*ec70*/  @!P2 FMUL R82, R82, 0.5 ;  /* 0x3f0000005252a820 */ /* 0x000fe20000400000 */
[----:B--2---:R-:W-:Y:S01]  /*ec80*/  @!P4 FMUL R78, R78, R78 ;  /* 0x0000004e4e4ec220 */ /* 0x004fe20000400000 */
[C---:B------:R-:W-:Y:S01]  /*ec90*/  FSETP.GEU.AND P4, PT, R84.reuse, -126, PT ;  /* 0xc2fc00005400780b */ /* 0x040fe20003f8e000 */
[----:B------:R-:W1:Y:S06]  /*eca0*/  MUFU.EX2 R80, R80 ;  /* 0x0000005000507308 */ /* 0x000e6c0000000800 */
[----:B------:R-:W-:Y:S01]  /*ecb0*/  @!P3 FMUL R81, R81, 0.5 ;  /* 0x3f0000005151b820 */ /* 0x000fe20000400000 */
[----:B---3--:R-:W-:Y:S01]  /*ecc0*/  @!P5 FMUL R79, R79, R79 ;  /* 0x0000004f4f4fd220 */ /* 0x008fe20000400000 */
[----:B------:R-:W-:Y:S01]  /*ecd0*/  FSETP.GEU.AND P5, PT, R85, -126, PT ;  /* 0xc2fc00005500780b */ /* 0x000fe20003fae000 */
[----:B------:R-:W2:Y:S03]  /*ece0*/  MUFU.EX2 R82, R82 ;  /* 0x0000005200527308 */ /* 0x000ea60000000800 */
[----:B------:R-:W-:-:S05]  /*ecf0*/  @!P4 FMUL R84, R84, 0.5 ;  /* 0x3f0000005454c820 */ /* 0x000fca0000400000 */
[----:B------:R-:W3:Y:S01]  /*ed00*/  MUFU.EX2 R81, R81 ;  /* 0x0000005100517308 */ /* 0x000ee20000000800 */
[----:B-1----:R-:W-:Y:S01]  /*ed10*/  @!P6 FMUL R80, R80, R80 ;  /* 0x000000505050e220 */ /* 0x002fe20000400000 */
[----:B------:R-:W-:Y:S02]  /*ed20*/  FSETP.GEU.AND P6, PT, R83, -126, PT ;  /* 0xc2fc00005300780b */ /* 0x000fe40003fce000 */
[----:B------:R-:W-:-:S04]  /*ed30*/  @!P5 FMUL R85, R85, 0.5 ;  /* 0x3f0000005555d820 */ /* 0x000fc80000400000 */
        /* <DEDUP_REMOVED lines=75> */
[----:B------:R-:W-:Y:S01]  /*f1f0*/  FSETP.GEU.AND P5, PT, R99, -126, PT ;  /* 0xc2fc00006300780b */ /* 0x000fe20003fae000 */
        /* <DEDUP_REMOVED lines=23> */
[----:B------:R-:W-:Y:S01]  /*f370*/  R2UR UR6, R24 ;  /* 0x00000000180672ca */ /* 0x000fe200000e0000 */
[----:B------:R-:W-:Y:S01]  /*f380*/  @!P3 FMUL R104, R104, 0.5 ;  /* 0x3f0000006868b820 */ /* 0x000fe20000400000 */
[----:B------:R-:W-:-:S02]  /*f390*/  R2UR UR7, R25 ;  /* 0x00000000190772ca */ /* 0x000fc400000e0000 */
[----:B------:R-:W-:Y:S01]  /*f3a0*/  F2FP.F16.F32.PACK_AB R24, R78, R77 ;  /* 0x0000004d4e18723e */ /* 0x000fe200000000ff */
[----:B------:R-:W-:Y:S01]  /*f3b0*/  @!P4 FMUL R103, R103, 0.5 ;  /* 0x3f0000006767c820 */ /* 0x000fe20000400000 */
[----:B------:R-:W-:Y:S01]  /*f3c0*/  F2FP.F16.F32.PACK_AB R25, R80, R79 ;  /* 0x0000004f5019723e */ /* 0x000fe200000000ff */
[----:B--2---:R-:W-:Y:S01]  /*f3d0*/  @!P6 FMUL R100, R100, R100 ;  /* 0x000000646464e220 */ /* 0x004fe20000400000 */
[----:B------:R-:W-:Y:S01]  /*f3e0*/  F2FP.F16.F32.PACK_AB R27, R85, R84 ;  /* 0x00000054551b723e */ /* 0x000fe200000000ff */
[----:B------:R-:W1:Y:S01]  /*f3f0*/  MUFU.EX2 R104, R104 ;  /* 0x0000006800687308 */ /* 0x000e620000000800 */
[----:B------:R-:W-:Y:S02]  /*f400*/  FSETP.GEU.AND P5, PT, R106, -126, PT ;  /* 0xc2fc00006a00780b */ /* 0x000fe40003fae000 */
[----:B------:R-:W-:Y:S01]  /*f410*/  WARPGROUP.ARRIVE ;  /* 0x00000000000079c5 */ /* 0x000fe20000000000 */
[----:B------:R-:W-:Y:S01]  /*f420*/  FSETP.GEU.AND P6, PT, R102, -126, PT ;  /* 0xc2fc00006600780b */ /* 0x000fe20003fce000 */
[----:B---3--:R-:W-:Y:S01]  /*f430*/  @!P2 FMUL R101, R101, R101 ;  /* 0x000000656565a220 */ /* 0x008fe20000400000 */
[----:B------:R-:W-:-:S02]  /*f440*/  FSETP.GEU.AND P2, PT, R105, -126, PT ;  /* 0xc2fc00006900780b */ /* 0x000fc40003f4e000 */
[----:B------:R-:W2:Y:S01]  /*f450*/  MUFU.EX2 R103, R103 ;  /* 0x0000006700677308 */ /* 0x000ea20000000800 */
[----:B------:R-:W-:Y:S05]  /*f460*/  HGMMA.64x32x16.F32 R152, R24, gdesc[UR4].tnspB, R152, gsb0 ;  /* 0x4060000418987df0 */ /* 0x000fea0008000898 */
[----:B------:R-:W-:Y:S01]  /*f470*/  @!P5 FMUL R106, R106, 0.5 ;  /* 0x3f0000006a6ad820 */ /* 0x000fe20000400000 */
[----:B-1----:R-:W-:Y:S01]  /*f480*/  @!P3 FMUL R104, R104, R104 ;  /* 0x000000686868b220 */ /* 0x002fe20000400000 */
[----:B------:R-:W-:Y:S01]  /*f490*/  FSETP.GEU.AND P3, PT, R107, -126, PT ;  /* 0xc2fc00006b00780b */ /* 0x000fe20003f6e000 */
[----:B------:R-:W-:Y:S02]  /*f4a0*/  @!P6 FMUL R102, R102, 0.5 ;  /* 0x3f0000006666e820 */ /* 0x000fe40000400000 */
[----:B------:R-:W-:Y:S01]  /*f4b0*/  @!P2 FMUL R105, R105, 0.5 ;  /* 0x3f0000006969a820 */ /* 0x000fe20000400000 */
[----:B------:R-:W1:Y:S01]  /*f4c0*/  MUFU.EX2 R106, R106 ;  /* 0x0000006a006a7308 */ /* 0x000e620000000800 */
[----:B--2---:R-:W-:Y:S01]  /*f4d0*/  @!P4 FMUL R103, R103, R103 ;  /* 0x000000676767c220 */ /* 0x004fe20000400000 */
[----:B------:R-:W-:-:S06]  /*f4e0*/  FSETP.GEU.AND P4, PT, R108, -126, PT ;  /* 0xc2fc00006c00780b */ /* 0x000fcc0003f8e000 */
[----:B------:R-:W2:Y:S01]  /*f4f0*/  MUFU.EX2 R102, R102 ;  /* 0x0000006600667308 */ /* 0x000ea20000000800 */
[----:B------:R-:W-:-:S07]  /*f500*/  @!P3 FMUL R107, R107, 0.5 ;  /* 0x3f0000006b6bb820 */ /* 0x000fce0000400000 */
[----:B------:R-:W3:Y:S01]  /*f510*/  MUFU.EX2 R105, R105 ;  /* 0x0000006900697308 */ /* 0x000ee20000000800 */
[----:B-1----:R-:W-:Y:S01]  /*f520*/  @!P5 FMUL R106, R106, R106 ;  /* 0x0000006a6a6ad220 */ /* 0x002fe20000400000 */
[----:B------:R-:W-:Y:S01]  /*f530*/  @!P4 FMUL R108, R108, 0.5 ;  /* 0x3f0000006c6cc820 */ /* 0x000fe20000400000 */
[----:B------:R-:W-:-:S05]  /*f540*/  FSETP.GEU.AND P5, PT, R112, -126, PT ;  /* 0xc2fc00007000780b */ /* 0x000fca0003fae000 */
[----:B------:R-:W1:Y:S01]  /*f550*/  MUFU.EX2 R107, R107 ;  /* 0x0000006b006b7308 */ /* 0x000e620000000800 */
[----:B--2---:R-:W-:Y:S01]  /*f560*/  @!P6 FMUL R102, R102, R102 ;  /* 0x000000666666e220 */ /* 0x004fe20000400000 */
[----:B------:R-:W-:-:S06]  /*f570*/  FSETP.GEU.AND P6, PT, R113, -126, PT ;  /* 0xc2fc00007100780b */ /* 0x000fcc0003fce000 */
[----:B------:R-:W2:Y:S01]  /*f580*/  MUFU.EX2 R108, R108 ;  /* 0x0000006c006c7308 */ /* 0x000ea20000000800 */
[----:B---3--:R-:W-:Y:S01]  /*f590*/  @!P2 FMUL R105, R105, R105 ;  /* 0x000000696969a220 */ /* 0x008fe20000400000 */
[----:B------:R-:W-:Y:S01]  /*f5a0*/  FSETP.GEU.AND P2, PT, R114, -126, PT ;  /* 0xc2fc00007200780b */ /* 0x000fe20003f4e000 */
[----:B------:R-:W-:Y:S01]  /*f5b0*/  @!P5 FMUL R112, R112, 0.5 ;  /* 0x3f0000007070d820 */ /* 0x000fe20000400000 */
[----:B------:R-:W-:Y:S02]  /*f5c0*/  WARPGROUP.DEPBAR.LE gsb0, 0x0 ;  /* 0x00008000000079c5 */ /* 0x000fe40000010000 */
[----:B------:R-:W-:Y:S01]  /*f5d0*/  VIADD R24, R20, 0x200 ;  /* 0x0000020014187836 */ /* 0x000fe20000000000 */
[----:B------:R-:W-:Y:S01]  /*f5e0*/  MOV R25, 0x80000020 ;  /* 0x8000002000197802 */ /* 0x000fe20000000f00 */
[----:B-1----:R-:W-:Y:S01]  /*f5f0*/  @!P3 FMUL R107, R107, R107 ;  /* 0x0000006b6b6bb220 */ /* 0x002fe20000400000 */
[----:B------:R-:W-:Y:S01]  /*f600*/  F2FP.F16.F32.PACK_AB R26, R90, R89 ;  /* 0x000000595a1a723e */ /* 0x000fe200000000ff */
[----:B------:R-:W1:Y:S01]  /*f610*/  MUFU.EX2 R23, R112 ;  /* 0x0000007000177308 */ /* 0x000e620000000800 */
[----:B------:R-:W-:Y:S01]  /*f620*/  R2UR UR6, R24 ;  /* 0x00000000180672ca */ /* 0x000fe200000e0000 */
[----:B------:R-:W-:Y:S01]  /*f630*/  @!P6 FMUL R113, R113, 0.5 ;  /* 0x3f0000007171e820 */ /* 0x000fe20000400000 */
[----:B------:R-:W-:-:S02]  /*f640*/  R2UR UR7, R25 ;  /* 0x00000000190772ca */ /* 0x000fc400000e0000 */
[----:B------:R-:W-:Y:S01]  /*f650*/  @!P2 FMUL R114, R114, 0.5 ;  /* 0x3f0000007272a820 */ /* 0x000fe20000400000 */
[----:B------:R-:W-:Y:S01]  /*f660*/  F2FP.F16.F32.PACK_AB R24, R88, R83 ;  /* 0x000000535818723e */ /* 0x000fe200000000ff */
[----:B--2---:R-:W-:Y:S01]  /*f670*/  @!P4 FMUL R108, R108, R108 ;  /* 0x0000006c6c6cc220 */ /* 0x004fe20000400000 */
[----:B------:R-:W-:Y:S02]  /*f680*/  F2FP.F16.F32.PACK_AB R25, R87, R86 ;  /* 0x000000565719723e */ /* 0x000fe400000000ff */
[----:B------:R-:W-:Y:S02]  /*f690*/  F2FP.F16.F32.PACK_AB R27, R92, R91 ;  /* 0x0000005b5c1b723e */ /* 0x000fe400000000ff */
[----:B------:R-:W-:Y:S02]  /*f6a0*/  FSETP.GEU.AND P3, PT, R115, -126, PT ;  /* 0xc2fc00007300780b */ /* 0x000fe40003f6e000 */
[----:B------:R-:W-:Y:S01]  /*f6b0*/  WARPGROUP.ARRIVE ;  /* 0x00000000000079c5 */ /* 0x000fe20000000000 */
[----:B-1----:R-:W-:Y:S01]  /*f6c0*/  @!P5 FMUL R23, R23, R23 ;  /* 0x000000171717d220 */ /* 0x002fe20000400000 */
[----:B------:R-:W-:-:S04]  /*f6d0*/  FSETP.GEU.AND P5, PT, R110, -126, PT ;  /* 0xc2fc00006e00780b */ /* 0x000fc80003fae000 */
[----:B------:R-:W-:Y:S05]  /*f6e0*/  HGMMA.64x32x16.F32 R152, R24, gdesc[UR4].tnspB, R152, gsb0 ;  /* 0x4060000418987df0 */ /* 0x000fea0008000898 */
[----:B------:R-:W-:-:S04]  /*f6f0*/  @!P3 FMUL R115, R115, 0.5 ;  /* 0x3f0000007373b820 */ /* 0x000fc80000400000 */
[----:B------:R-:W-:-:S06]  /*f700*/  @!P5 FMUL R110, R110, 0.5 ;  /* 0x3f0000006e6ed820 */ /* 0x000fcc0000400000 */
[----:B------:R-:W1:Y:S02]  /*f710*/  MUFU.EX2 R110, R110 ;  /* 0x0000006e006e7308 */ /* 0x000e640000000800 */
[----:B-1----:R-:W-:Y:S01]  /*f720*/  @!P5 FMUL R110, R110, R110 ;  /* 0x0000006e6e6ed220 */ /* 0x002fe20000400000 */
[----:B------:R-:W-:-:S13]  /*f730*/  FSETP.GEU.AND P5, PT, R122, -126, PT ;  /* 0xc2fc00007a00780b */ /* 0x000fda0003fae000 */
[----:B------:R-:W-:Y:S01]  /*f740*/  @!P5 FMUL R122, R122, 0.5 ;  /* 0x3f0000007a7ad820 */ /* 0x000fe20000400000 */
[----:B------:R-:W-:Y:S02]  /*f750*/  WARPGROUP.DEPBAR.LE gsb0, 0x0 ;  /* 0x00008000000079c5 */ /* 0x000fe40000010000 */
[----:B------:R-:W-:Y:S01]  /*f760*/  VIADD R24, R20, 0x240 ;  /* 0x0000024014187836 */ /* 0x000fe20000000000 */
[----:B------:R-:W-:Y:S02]  /*f770*/  MOV R25, 0x80000020 ;  /* 0x8000002000197802 */ /* 0x000fe40000000f00 */
[----:B------:R-:W-:Y:S02]  /*f780*/  F2FP.F16.F32.PACK_AB R26, R98, R97 ;  /* 0x00000061621a723e */ /* 0x000fe400000000ff */
[----:B------:R-:W-:Y:S02]  /*f790*/  R2UR UR6, R24 ;  /* 0x00000000180672ca */ /* 0x000fe400000e0000 */
[----:B------:R-:W-:-:S02]  /*f7a0*/  R2UR UR7, R25 ;  /* 0x00000000190772ca */ /* 0x000fc400000e0000 */
[----:B------:R-:W-:Y:S02]  /*f7b0*/  F2FP.F16.F32.PACK_AB R24, R94, R93 ;  /* 0x0000005d5e18723e */ /* 0x000fe400000000ff */
[----:B------:R-:W-:Y:S02]  /*f7c0*/  F2FP.F16.F32.PACK_AB R25, R96, R95 ;  /* 0x0000005f6019723e */ /* 0x000fe400000000ff */
[----:B------:R-:W-:-:S04]  /*f7d0*/  F2FP.F16.F32.PACK_AB R27, R100, R99 ;  /* 0x00000063641b723e */ /* 0x000fc800000000ff */
[----:B------:R-:W-:-:S06]  /*f7e0*/  WARPGROUP.ARRIVE ;  /* 0x00000000000079c5 */ /* 0x000fcc0000000000 */
[----:B------:R-:W-:Y:S03]  /*f7f0*/  HGMMA.64x32x16.F32 R152, R24, gdesc[UR4].tnspB, R152, gsb0 ;  /* 0x4060000418987df0 */ /* 0x000fe60008000898 */
[----:B------:R-:W-:Y:S02]  /*f800*/  WARPGROUP.DEPBAR.LE gsb0, 0x0 ;  /* 0x00008000000079c5 */ /* 0x000fe40000010000 */
[----:B------:R-:W-:Y:S01]  /*f810*/  FADD R24, R12, R31 ;  /* 0x0000001f0c187221 */ /* 0x000fe20000000000 */
[----:B------:R-:W-:Y:S01]  /*f820*/  FADD R12, R13, R28 ;  /* 0x0000001c0d0c7221 */ /* 0x000fe20000000000 */
[----:B------:R-:W-:Y:S01]  /*f830*/  MOV R13, 0x80000020 ;  /* 0x80000020000d7802 */ /* 0x000fe20000000f00 */
[----:B------:R-:W1:Y:S01]  /*f840*/  MUFU.EX2 R28, R113 ;  /* 0x00000071001c7308 */ /* 0x000e620000000800 */
[----:B------:R-:W-:Y:S01]  /*f850*/  FADD R169, R24, R169 ;  /* 0x000000a918a97221 */ /* 0x000fe20000000000 */
[----:B------:R-:W-:Y:S01]  /*f860*/  FADD R29, R12, R29 ;  /* 0x0000001d0c1d7221 */ /* 0x000fe20000000000 */
[----:B------:R-:W-:Y:S01]  /*f870*/  VIADD R12, R20, 0x280 ;  /* 0x00000280140c7836 */ /* 0x000fe20000000000 */
[----:B------:R-:W-:Y:S01]  /*f880*/  R2UR UR7, R13 ;  /* 0x000000000d0772ca */ /* 0x000fe200000e0000 */
[----:B------:R-:W-:Y:S01]  /*f890*/  FFMA R31, R116, UR15, -R30 ;  /* 0x0000000f741f7c23 */ /* 0x000fe2000800081e */
[----:B------:R-:W-:Y:S01]  /*f8a0*/  F2FP.F16.F32.PACK_AB R24, R104, R101 ;  /* 0x000000656818723e */ /* 0x000fe200000000ff */
[----:B------:R-:W-:Y:S01]  /*f8b0*/  FADD R32, R29, R32 ;  /* 0x000000201d207221 */ /* 0x000fe20000000000 */
[----:B------:R-:W-:Y:S01]  /*f8c0*/  R2UR UR6, R12 ;  /* 0x000000000c0672ca */ /* 0x000fe200000e0000 */
[----:B------:R-:W2:Y:S01]  /*f8d0*/  MUFU.EX2 R29, R114 ;  /* 0x00000072001d7308 */ /* 0x000ea20000000800 */
[----:B------:R-:W-:Y:S01]  /*f8e0*/  F2FP.F16.F32.PACK_AB R25, R106, R103 ;  /* 0x000000676a19723e */ /* 0x000fe200000000ff */
[----:B------:R-:W-:Y:S01]  /*f8f0*/  FADD R169, R169, R172 ;  /* 0x000000aca9a97221 */ /* 0x000fe20000000000 */
[----:B------:R-:W-:Y:S01]  /*f900*/  F2FP.F16.F32.PACK_AB R26, R105, R102 ;  /* 0x00000066691a723e */ /* 0x000fe200000000ff */
[----:B------:R-:W-:Y:S01]  /*f910*/  FADD R173, R32, R173 ;  /* 0x000000ad20ad7221 */ /* 0x000fe20000000000 */
[----:B------:R-:W-:Y:S01]  /*f920*/  F2FP.F16.F32.PACK_AB R27, R108, R107 ;  /* 0x0000006b6c1b723e */ /* 0x000fe200000000ff */
[----:B------:R-:W-:Y:S01]  /*f930*/  FADD R176, R169, R176 ;  /* 0x000000b0a9b07221 */ /* 0x000fe20000000000 */
[----:B------:R-:W-:Y:S01]  /*f940*/  FSETP.GEU.AND P4, PT, R31, -126, PT ;  /* 0xc2fc00001f00780b */ /* 0x000fe20003f8e000 */
[----:B-1----:R-:W-:Y:S01]  /*f950*/  @!P6 FMUL R28, R28, R28 ;  /* 0x0000001c1c1ce220 */ /* 0x002fe20000400000 */
[----:B------:R-:W-:Y:S01]  /*f960*/  WARPGROUP.ARRIVE ;  /* 0x00000000000079c5 */ /* 0x000fe20000000000 */
[----:B------:R-:W-:Y:S01]  /*f970*/  FSETP.GEU.AND P6, PT, R118, -126, PT ;  /* 0xc2fc00007600780b */ /* 0x000fe20003fce000 */
[----:B------:R-:W-:Y:S01]  /*f980*/  FADD R173, R173, R174 ;  /* 0x000000aeadad7221 */ /* 0x000fe20000000000 */
[----:B------:R-:W1:Y:S01]  /*f990*/  MUFU.EX2 R32, R115 ;  /* 0x0000007300207308 */ /* 0x000e620000000800 */
[----:B------:R-:W-:Y:S01]  /*f9a0*/  FADD R33, R176, R33 ;  /* 0x00000021b0217221 */ /* 0x000fe20000000000 */
[----:B------:R-:W-:Y:S01]  /*f9b0*/  VIADD R12, R20, 0x2c0 ;  /* 0x000002c0140c7836 */ /* 0x000fe20000000000 */
[----:B------:R-:W-:Y:S01]  /*f9c0*/  HGMMA.64x32x16.F32 R152, R24, gdesc[UR4].tnspB, R152, gsb0 ;  /* 0x4060000418987df0 */ /* 0x000fe20008000898 */
[----:B------:R-:W-:Y:S01]  /*f9d0*/  FADD R34, R173, R34 ;  /* 0x00000022ad227221 */ /* 0x000fe20000000000 */
[----:B--2---:R-:W-:Y:S01]  /*f9e0*/  @!P2 FMUL R29, R29, R29 ;  /* 0x0000001d1d1da220 */ /* 0x004fe20000400000 */
[----:B------:R-:W-:Y:S01]  /*f9f0*/  FSETP.GEU.AND P2, PT, R119, -126, PT ;  /* 0xc2fc00007700780b */ /* 0x000fe20003f4e000 */
[----:B------:R-:W-:Y:S01]  /*fa00*/  FADD R36, R33, R36 ;  /* 0x0000002421247221 */ /* 0x000fe20000000000 */
[----:B------:R-:W-:Y:S01]  /*fa10*/  @!P4 FMUL R31, R31, 0.5 ;  /* 0x3f0000001f1fc820 */ /* 0x000fe20000400000 */
[----:B------:R-:W-:Y:S01]  /*fa20*/  FADD R35, R34, R35 ;  /* 0x0000002322237221 */ /* 0x000fe20000000000 */
[----:B------:R-:W-:Y:S01]  /*fa30*/  MOV R13, 0x80000020 ;  /* 0x80000020000d7802 */ /* 0x000fe20000000f00 */
[----:B------:R-:W-:Y:S01]  /*fa40*/  @!P6 FMUL R118, R118, 0.5 ;  /* 0x3f0000007676e820 */ /* 0x000fe20000400000 */
[----:B------:R-:W-:Y:S01]  /*fa50*/  R2UR UR6, R12 ;  /* 0x000000000c0672ca */ /* 0x000fe200000e0000 */
[----:B------:R-:W-:Y:S01]  /*fa60*/  FADD R38, R35, R38 ;  /* 0x0000002623267221 */ /* 0x000fe20000000000 */
[----:B------:R-:W2:Y:S01]  /*fa70*/  MUFU.EX2 R31, R31 ;  /* 0x0000001f001f7308 */ /* 0x000ea20000000800 */
[----:B------:R-:W-:Y:S01]  /*fa80*/  R2UR UR7, R13 ;  /* 0x000000000d0772ca */ /* 0x000fe200000e0000 */
[----:B------:R-:W-:Y:S01]  /*fa90*/  FADD R37, R36, R37 ;  /* 0x0000002524257221 */ /* 0x000fe20000000000 */
[----:B-1----:R-:W-:Y:S01]  /*faa0*/  @!P3 FMUL R32, R32, R32 ;  /* 0x000000202020b220 */ /* 0x002fe20000400000 */
[----:B------:R-:W-:Y:S01]  /*fab0*/  FSETP.GEU.AND P3, PT, R120, -126, PT ;  /* 0xc2fc00007800780b */ /* 0x000fe20003f6e000 */
[----:B------:R-:W-:Y:S01]  /*fac0*/  @!P2 FMUL R119, R119, 0.5 ;  /* 0x3f0000007777a820 */ /* 0x000fe20000400000 */
[----:B------:R-:W-:Y:S01]  /*fad0*/  FADD R40, R37, R40 ;  /* 0x0000002825287221 */ /* 0x000fe20000000000 */
[----:B------:R-:W-:Y:S01]  /*fae0*/  FFMA R36, R123, UR15, -R19 ;  /* 0x0000000f7b247c23 */ /* 0x000fe20008000813 */
[----:B------:R-:W1:Y:S01]  /*faf0*/  MUFU.EX2 R33, R118 ;  /* 0x0000007600217308 */ /* 0x000e620000000800 */
[----:B------:R-:W-:Y:S01]  /*fb00*/  FADD R39, R38, R39 ;  /* 0x0000002726277221 */ /* 0x000fe20000000000 */
[----:B------:R-:W-:Y:S01]  /*fb10*/  FADD R40, R40, R41 ;  /* 0x0000002928287221 */ /* 0x000fe20000000000 */
[--C-:B------:R-:W-:Y:S01]  /*fb20*/  FFMA R37, R124, UR15, -R30.reuse ;  /* 0x0000000f7c257c23 */ /* 0x100fe2000800081e */
[----:B------:R-:W-:Y:S01]  /*fb30*/  FFMA R38, R125, UR15, -R30 ;  /* 0x0000000f7d267c23 */ /* 0x000fe2000800081e */
[----:B------:R-:W-:Y:S01]  /*fb40*/  FADD R42, R39, R42 ;  /* 0x0000002a272a7221 */ /* 0x000fe20000000000 */
[----:B------:R-:W-:Y:S01]  /*fb50*/  FADD R47, R40, R47 ;  /* 0x0000002f282f7221 */ /* 0x000fe20000000000 */
[----:B------:R-:W-:Y:S01]  /*fb60*/  FFMA R40, R127, UR15, -R19 ;  /* 0x0000000f7f287c23 */ /* 0x000fe20008000813 */
[----:B------:R-:W3:Y:S01]  /*fb70*/  MUFU.EX2 R34, R119 ;  /* 0x0000007700227308 */ /* 0x000ee20000000800 */
[----:B--2---:R-:W-:Y:S01]  /*fb80*/  @!P4 FMUL R31, R31, R31 ;  /* 0x0000001f1f1fc220 */ /* 0x004fe20000400000 */
[----:B------:R-:W-:Y:S01]  /*fb90*/  FSETP.GEU.AND P4, PT, R121, -126, PT ;  /* 0xc2fc00007900780b */ /* 0x000fe20003f8e000 */
[----:B------:R-:W-:Y:S01]  /*fba0*/  @!P3 FMUL R120, R120, 0.5 ;  /* 0x3f0000007878b820 */ /* 0x000fe20000400000 */
[----:B------:R-:W-:Y:S01]  /*fbb0*/  FADD R47, R47, R48 ;  /* 0x000000302f2f7221 */ /* 0x000fe20000000000 */
[--C-:B------:R-:W-:Y:S01]  /*fbc0*/  FFMA R39, R129, UR15, -R30.reuse ;  /* 0x0000000f81277c23 */ /* 0x100fe2000800081e */
[----:B------:R-:W-:Y:S01]  /*fbd0*/  FADD R42, R42, R45 ;  /* 0x0000002d2a2a7221 */ /* 0x000fe20000000000 */
[----:B------:R-:W-:Y:S01]  /*fbe0*/  FFMA R30, R149, UR15, -R30 ;  /* 0x0000000f951e7c23 */ /* 0x000fe2000800081e */
[----:B------:R-:W2:Y:S01]  /*fbf0*/  MUFU.EX2 R35, R120 ;  /* 0x0000007800237308 */ /* 0x000ea20000000800 */
[----:B-1----:R-:W-:Y:S01]  /*fc00*/  @!P6 FMUL R33, R33, R33 ;  /* 0x000000212121e220 */ /* 0x002fe20000400000 */
[----:B------:R-:W-:Y:S01]  /*fc10*/  FSETP.GEU.AND P6, PT, R36, -126, PT ;  /* 0xc2fc00002400780b */ /* 0x000fe20003fce000 */
[----:B------:R-:W-:Y:S01]  /*fc20*/  FADD R44, R47, R44 ;  /* 0x0000002c2f2c7221 */ /* 0x000fe20000000000 */
[----:B------:R-:W-:Y:S01]  /*fc30*/  FADD R43, R42, R43 ;  /* 0x0000002b2a2b7221 */ /* 0x000fe20000000000 */
[----:B------:R-:W-:-:S02]  /*fc40*/  FFMA R19, R151, UR15, -R19 ;  /* 0x0000000f97137c23 */ /* 0x000fc40008000813 */
[----:B------:R-:W-:Y:S01]  /*fc50*/  @!P4 FMUL R121, R121, 0.5 ;  /* 0x3f0000007979c820 */ /* 0x000fe20000400000 */
[----:B------:R-:W1:Y:S01]  /*fc60*/  MUFU.EX2 R13, R122 ;  /* 0x0000007a000d7308 */ /* 0x000e620000000800 */
[----:B---3--:R-:W-:Y:S01]  /*fc70*/  @!P2 FMUL R34, R34, R34 ;  /* 0x000000222222a220 */ /* 0x008fe20000400000 */
[----:B------:R-:W-:Y:S01]  /*fc80*/  FSETP.GEU.AND P2, PT, R37, -126, PT ;  /* 0xc2fc00002500780b */ /* 0x000fe20003f4e000 */
[----:B------:R-:W-:Y:S01]  /*fc90*/  FADD R49, R44, R49 ;  /* 0x000000312c317221 */ /* 0x000fe20000000000 */
[----:B------:R-:W-:Y:S01]  /*fca0*/  FADD R43, R43, R46 ;  /* 0x0000002e2b2b7221 */ /* 0x000fe20000000000 */
[----:B------:R-:W-:Y:S02]  /*fcb0*/  WARPGROUP.DEPBAR.LE gsb0, 0x0 ;  /* 0x00008000000079c5 */ /* 0x000fe40000010000 */
[----:B------:R-:W-:Y:S01]  /*fcc0*/  F2FP.F16.F32.PACK_AB R24, R28, R23 ;  /* 0x000000171c18723e */ /* 0x000fe200000000ff */
[----:B------:R-:W3:Y:S01]  /*fcd0*/  MUFU.EX2 R12, R121 ;  /* 0x00000079000c7308 */ /* 0x000ee20000000800 */
[----:B------:R-:W-:Y:S01]  /*fce0*/  F2FP.F16.F32.PACK_AB R25, R32, R29 ;  /* 0x0000001d2019723e */ /* 0x000fe200000000ff */
[----:B--2---:R-:W-:Y:S01]  /*fcf0*/  @!P3 FMUL R35, R35, R35 ;  /* 0x000000232323b220 */ /* 0x004fe20000400000 */
[----:B------:R-:W-:Y:S01]  /*fd00*/  F2FP.F16.F32.PACK_AB R26, R110, R31 ;  /* 0x0000001f6e1a723e */ /* 0x000fe200000000ff */
[----:B------:R-:W-:Y:S01]  /*fd10*/  @!P6 FMUL R36, R36, 0.5 ;  /* 0x3f0000002424e820 */ /* 0x000fe20000400000 */
[----:B------:R-:W-:-:S02]  /*fd20*/  F2FP.F16.F32.PACK_AB R27, R34, R33 ;  /* 0x00000021221b723e */ /* 0x000fc400000000ff */
[----:B------:R-:W-:Y:S01]  /*fd30*/  @!P2 FMUL R37, R37, 0.5 ;  /* 0x3f0000002525a820 */ /* 0x000fe20000400000 */
[----:B------:R-:W-:Y:S01]  /*fd40*/  FSETP.GEU.AND P3, PT, R38, -126, PT ;  /* 0xc2fc00002600780b */ /* 0x000fe20003f6e000 */
[----:B-1----:R-:W-:Y:S01]  /*fd50*/  @!P5 FMUL R13, R13, R13 ;  /* 0x0000000d0d0dd220 */ /* 0x002fe20000400000 */
[----:B------:R-:W-:Y:S01]  /*fd60*/  WARPGROUP.ARRIVE ;  /* 0x00000000000079c5 */ /* 0x000fe20000000000 */
[----:B------:R-:W-:Y:S01]  /*fd70*/  FSETP.GEU.AND P5, PT, R40, -126, PT ;  /* 0xc2fc00002800780b */ /* 0x000fe20003fae000 */
[----:B------:R-:W1:Y:S01]  /*fd80*/  MUFU.EX2 R36, R36 ;  /* 0x0000002400247308 */ /* 0x000e620000000800 */
[----:B------:R-:W-:Y:S01]  /*fd90*/  FADD R52, R49, R52 ;  /* 0x0000003431347221 */ /* 0x000fe20000000000 */
[----:B------:R-:W-:Y:S02]  /*fda0*/  FADD R50, R43, R50 ;  /* 0x000000322b327221 */ /* 0x000fe40000000000 */
[----:B------:R-:W-:Y:S01]  /*fdb0*/  HGMMA.64x32x16.F32 R152, R24, gdesc[UR4].tnspB, R152, gsb0 ;  /* 0x4060000418987df0 */ /* 0x000fe20008000898 */
[----:B------:R-:W-:Y:S01]  /*fdc0*/  FADD R21, R52, R21 ;  /* 0x0000001534157221 */ /* 0x000fe20000000000 */
[----:B---3--:R-:W-:Y:S01]  /*fdd0*/  @!P4 FMUL R12, R12, R12 ;  /* 0x0000000c0c0cc220 */ /* 0x008fe20000400000 */
[----:B------:R-:W-:Y:S01]  /*fde0*/  FSETP.GEU.AND P4, PT, R126, -126, PT ;  /* 0xc2fc00007e00780b */ /* 0x000fe20003f8e000 */
[----:B------:R-:W2:Y:S01]  /*fdf0*/  MUFU.EX2 R37, R37 ;  /* 0x0000002500257308 */ /* 0x000ea20000000800 */
[----:B------:R-:W-:Y:S01]  /*fe00*/  @!P3 FMUL R38, R38, 0.5 ;  /* 0x3f0000002626b820 */ /* 0x000fe20000400000 */
[----:B------:R-:W-:Y:S01]  /*fe10*/  FADD R54, R21, R54 ;  /* 0x0000003615367221 */ /* 0x000fe20000000000 */
[----:B------:R-:W-:Y:S01]  /*fe20*/  FADD R50, R50, R51 ;  /* 0x0000003332327221 */ /* 0x000fe20000000000 */
[----:B------:R-:W-:-:S02]  /*fe30*/  @!P5 FMUL R40, R40, 0.5 ;  /* 0x3f0000002828d820 */ /* 0x000fc40000400000 */
[----:B------:R-:W-:Y:S01]  /*fe40*/  FADD R54, R54, R55 ;  /* 0x0000003736367221 */ /* 0x000fe20000000000 */
[----:B------:R-:W-:Y:S01]  /*fe50*/  FADD R53, R50, R53 ;  /* 0x0000003532357221 */ /* 0x000fe20000000000 */
[----:B------:R-:W3:Y:S01]  /*fe60*/  MUFU.EX2 R38, R38 ;  /* 0x0000002600267308 */ /* 0x000ee20000000800 */
[----:B-1----:R-:W-:Y:S01]  /*fe70*/  @!P6 FMUL R36, R36, R36 ;  /* 0x000000242424e220 */ /* 0x002fe20000400000 */
[----:B------:R-:W-:Y:S01]  /*fe80*/  FSETP.GEU.AND P6, PT, R128, -126, PT ;  /* 0xc2fc00008000780b */ /* 0x000fe20003fce000 */
[----:B------:R-:W-:Y:S01]  /*fe90*/  FADD R59, R54, R59 ;  /* 0x0000003b363b7221 */ /* 0x000fe20000000000 */
[----:B------:R-:W-:Y:S01]  /*fea0*/  @!P4 FMUL R126, R126, 0.5 ;  /* 0x3f0000007e7ec820 */ /* 0x000fe20000400000 */
[----:B------:R-:W-:Y:S02]  /*feb0*/  FADD R56, R53, R56 ;  /* 0x0000003835387221 */ /* 0x000fe40000000000 */
[----:B------:R-:W-:Y:S01]  /*fec0*/  FADD R62, R59, R62 ;  /* 0x0000003e3b3e7221 */ /* 0x000fe20000000000 */
[----:B------:R-:W1:Y:S01]  /*fed0*/  MUFU.EX2 R21, R126 ;  /* 0x0000007e00157308 */ /* 0x000e620000000800 */
[----:B--2---:R-:W-:Y:S01]  /*fee0*/  @!P2 FMUL R37, R37, R37 ;  /* 0x000000252525a220 */ /* 0x004fe20000400000 */
[----:B------:R-:W-:Y:S01]  /*fef0*/  FSETP.GEU.AND P2, PT, R39, -126, PT ;  /* 0xc2fc00002700780b */ /* 0x000fe20003f4e000 */
[----:B------:R-:W-:Y:S01]  /*ff00*/  FADD R61, R62, R61 ;  /* 0x0000003d3e3d7221 */ /* 0x000fe20000000000 */
[----:B------:R-:W-:-:S03]  /*ff10*/  FADD R57, R56, R57 ;  /* 0x0000003938397221 */ /* 0x000fc60000000000 */
[----:B------:R-:W-:Y:S01]  /*ff20*/  @!P6 FMUL R128, R128, 0.5 ;  /* 0x3f0000008080e820 */ /* 0x000fe20000400000 */
[----:B------:R-:W2:Y:S01]  /*ff30*/  MUFU.EX2 R40, R40 ;  /* 0x0000002800287308 */ /* 0x000ea20000000800 */
[----:B---3--:R-:W-:Y:S01]  /*ff40*/  @!P3 FMUL R38, R38, R38 ;  /* 0x000000262626b220 */ /* 0x008fe20000400000 */
[----:B------:R-:W-:Y:S01]  /*ff50*/  FSETP.GEU.AND P3, PT, R130, -126, PT ;  /* 0xc2fc00008200780b */ /* 0x000fe20003f6e000 */
[----:B------:R-:W-:Y:S01]  /*ff60*/  FADD R64, R61, R64 ;  /* 0x000000403d407221 */ /* 0x000fe20000000000 */
[----:B------:R-:W-:-:S03]  /*ff70*/  FADD R58, R57, R58 ;  /* 0x0000003a393a7221 */ /* 0x000fc60000000000 */
[----:B------:R-:W-:Y:S01]  /*ff80*/  @!P2 FMUL R39, R39, 0.5 ;  /* 0x3f0000002727a820 */ /* 0x000fe20000400000 */
[----:B------:R-:W3:Y:S01]  /*ff90*/  MUFU.EX2 R128, R128 ;  /* 0x0000008000807308 */ /* 0x000ee20000000800 */
[----:B-1----:R-:W-:Y:S01]  /*ffa0*/  @!P4 FMUL R21, R21, R21 ;  /* 0x000000151515c220 */ /* 0x002fe20000400000 */
[----:B------:R-:W-:Y:S01]  /*ffb0*/  FSETP.GEU.AND P4, PT, R131, -126, PT ;  /* 0xc2fc00008300780b */ /* 0x000fe20003f8e000 */
[----:B------:R-:W-:Y:S01]  /*ffc0*/  FADD R67, R64, R67 ;  /* 0x0000004340437221 */ /* 0x000fe20000000000 */
[----:B------:R-:W-:-:S03]  /*ffd0*/  FADD R63, R58, R63 ;  /* 0x0000003f3a3f7221 */ /* 0x000fc60000000000 */
[----:B------:R-:W-:Y:S01]  /*ffe0*/  @!P3 FMUL R130, R130, 0.5 ;  /* 0x3f0000008282b820 */ /* 0x000fe20000400000 */
[----:B------:R-:W1:Y:S01]  /*fff0*/  MUFU.EX2 R39, R39 ;  /* 0x0000002700277308 */ /* 0x000e620000000800 */
[----:B--2---:R-:W-:Y:S01]  /*10000*/  @!P5 FMUL R40, R40, R40 ;  /* 0x000000282828d220 */ /* 0x004fe20000400000 */
[----:B------:R-:W-:Y:S01]  /*10010*/  FSETP.GEU.AND P5, PT, R132, -126, PT ;  /* 0xc2fc00008400780b */ /* 0x000fe20003fae000 */
[----:B------:R-:W-:Y:S01]  /*10020*/  FADD R68, R67, R68 ;  /* 0x0000004443447221 */ /* 0x000fe20000000000 */
[----:B------:R-:W-:Y:S01]  /*10030*/  FADD R60, R63, R60 ;  /* 0x0000003c3f3c7221 */ /* 0x000fe20000000000 */
[----:B------:R-:W-:Y:S02]  /*10040*/  WARPGROUP.DEPBAR.LE gsb0, 0x0 ;  /* 0x00008000000079c5 */ /* 0x000fe40000010000 */
[----:B------:R-:W-:Y:S01]  /*10050*/  VIADD R24, R20, 0x300 ;  /* 0x0000030014187836 */ /* 0x000fe20000000000 */
[----:B------:R-:W-:Y:S01]  /*10060*/  MOV R25, 0x80000020 ;  /* 0x8000002000197802 */ /* 0x000fe20000000f00 */
[----:B------:R-:W2:Y:S01]  /*10070*/  MUFU.EX2 R130, R130 ;  /* 0x0000008200827308 */ /* 0x000ea20000000800 */
[----:B------:R-:W-:Y:S01]  /*10080*/  F2FP.F16.F32.PACK_AB R26, R38, R37 ;  /* 0x00000025261a723e */ /* 0x000fe200000000ff */
[----:B---3--:R-:W-:Y:S01]  /*10090*/  @!P6 FMUL R128, R128, R128 ;  /* 0x000000808080e220 */ /* 0x008fe20000400000 */
[----:B------:R-:W-:Y:S01]  /*100a0*/  R2UR UR6, R24 ;  /* 0x00000000180672ca */ /* 0x000fe200000e0000 */
[----:B------:R-:W-:Y:S01]  /*100b0*/  @!P4 FMUL R131, R131, 0.5 ;  /* 0x3f0000008383c820 */ /* 0x000fe20000400000 */
[----:B------:R-:W-:Y:S01]  /*100c0*/  R2UR UR7, R25 ;  /* 0x00000000190772ca */ /* 0x000fe200000e0000 */
[----:B------:R-:W-:Y:S01]  /*100d0*/  @!P5 FMUL R132, R132, 0.5 ;  /* 0x3f0000008484d820 */ /* 0x000fe20000400000 */
[----:B------:R-:W-:Y:S01]  /*100e0*/  F2FP.F16.F32.PACK_AB R24, R12, R35 ;  /* 0x000000230c18723e */ /* 0x000fe200000000ff */
[----:B-1----:R-:W-:Y:S01]  /*100f0*/  @!P2 FMUL R39, R39, R39 ;  /* 0x000000272727a220 */ /* 0x002fe20000400000 */
[----:B------:R-:W-:Y:S01]  /*10100*/  F2FP.F16.F32.PACK_AB R25, R36, R13 ;  /* 0x0000000d2419723e */ /* 0x000fe200000000ff */
[----:B------:R-:W1:Y:S01]  /*10110*/  MUFU.EX2 R131, R131 ;  /* 0x0000008300837308 */ /* 0x000e620000000800 */
[----:B------:R-:W-:Y:S01]  /*10120*/  F2FP.F16.F32.PACK_AB R27, R40, R21 ;  /* 0x00000015281b723e */ /* 0x000fe200000000ff */
[----:B------:R-:W-:Y:S01]  /*10130*/  FADD R71, R68, R71 ;  /* 0x0000004744477221 */ /* 0x000fe20000000000 */
[----:B------:R-:W-:Y:S01]  /*10140*/  FSETP.GEU.AND P6, PT, R133, -126, PT ;  /* 0xc2fc00008500780b */ /* 0x000fe20003fce000 */
[----:B------:R-:W-:Y:S01]  /*10150*/  FADD R65, R60, R65 ;  /* 0x000000413c417221 */ /* 0x000fe20000000000 */
[----:B------:R-:W-:Y:S01]  /*10160*/  WARPGROUP.ARRIVE ;  /* 0x00000000000079c5 */ /* 0x000fe20000000000 */
[----:B------:R-:W-:Y:S01]  /*10170*/  FSETP.GEU.AND P2, PT, R134, -126, PT ;  /* 0xc2fc00008600780b */ /* 0x000fe20003f4e000 */
[----:B--2---:R-:W-:Y:S01]  /*10180*/  @!P3 FMUL R130, R130, R130 ;  /* 0x000000828282b220 */ /* 0x004fe20000400000 */
[----:B------:R-:W-:Y:S01]  /*10190*/  FSETP.GEU.AND P3, PT, R135, -126, PT ;  /* 0xc2fc00008700780b */ /* 0x000fe20003f6e000 */
[----:B------:R-:W2:Y:S01]  /*101a0*/  MUFU.EX2 R41, R132 ;  /* 0x0000008400297308 */ /* 0x000ea20000000800 */
[----:B------:R-:W-:Y:S01]  /*101b0*/  FADD R72, R71, R72 ;  /* 0x0000004847487221 */ /* 0x000fe20000000000 */
[----:B------:R-:W-:Y:S01]  /*101c0*/  HGMMA.64x32x16.F32 R152, R24, gdesc[UR4].tnspB, R152, gsb0 ;  /* 0x4060000418987df0 */ /* 0x000fe20008000898 */
[----:B------:R-:W-:-:S02]  /*101d0*/  FADD R66, R65, R66 ;  /* 0x0000004241427221 */ /* 0x000fc40000000000 */
[----:B------:R-:W-:Y:S02]  /*101e0*/  FADD R75, R72, R75 ;  /* 0x0000004b484b7221 */ /* 0x000fe40000000000 */
[----:B------:R-:W-:Y:S01]  /*101f0*/  @!P6 FMUL R133, R133, 0.5 ;  /* 0x3f0000008585e820 */ /* 0x000fe20000400000 */
[----:B-1----:R-:W-:Y:S01]  /*10200*/  @!P4 FMUL R131, R131, R131 ;  /* 0x000000838383c220 */ /* 0x002fe20000400000 */
[----:B------:R-:W-:Y:S01]  /*10210*/  FSETP.GEU.AND P4, PT, R136, -126, PT ;  /* 0xc2fc00008800780b */ /* 0x000fe20003f8e000 */
[----:B------:R-:W-:Y:S01]  /*10220*/  @!P2 FMUL R134, R134, 0.5 ;  /* 0x3f0000008686a820 */ /* 0x000fe20000400000 */
[----:B------:R-:W-:Y:S01]  /*10230*/  FADD R76, R75, R76 ;  /* 0x0000004c4b4c7221 */ /* 0x000fe20000000000 */
[----:B------:R-:W-:Y:S01]  /*10240*/  @!P3 FMUL R135, R135, 0.5 ;  /* 0x3f0000008787b820 */ /* 0x000fe20000400000 */
[----:B------:R-:W1:Y:S01]  /*10250*/  MUFU.EX2 R133, R133 ;  /* 0x0000008500857308 */ /* 0x000e620000000800 */
[----:B------:R-:W-:Y:S01]  /*10260*/  FADD R69, R66, R69 ;  /* 0x0000004542457221 */ /* 0x000fe20000000000 */
[----:B------:R-:W-:Y:S01]  /*10270*/  FADD R79, R76, R79 ;  /* 0x0000004f4c4f7221 */ /* 0x000fe20000000000 */
[----:B--2---:R-:W-:Y:S01]  /*10280*/  @!P5 FMUL R41, R41, R41 ;  /* 0x000000292929d220 */ /* 0x004fe20000400000 */
[----:B------:R-:W-:-:S02]  /*10290*/  FSETP.GEU.AND P5, PT, R137, -126, PT ;  /* 0xc2fc00008900780b */ /* 0x000fc40003fae000 */
[----:B------:R-:W-:Y:S01]  /*102a0*/  FADD R79, R79, R80 ;  /* 0x000000504f4f7221 */ /* 0x000fe20000000000 */
[----:B------:R-:W-:Y:S01]  /*102b0*/  FADD R70, R69, R70 ;  /* 0x0000004645467221 */ /* 0x000fe20000000000 */
[----:B------:R-:W2:Y:S01]  /*102c0*/  MUFU.EX2 R134, R134 ;  /* 0x0000008600867308 */ /* 0x000ea20000000800 */
[----:B------:R-:W-:Y:S01]  /*102d0*/  @!P4 FMUL R136, R136, 0.5 ;  /* 0x3f0000008888c820 */ /* 0x000fe20000400000 */
[----:B------:R-:W-:Y:S01]  /*102e0*/  FADD R84, R79, R84 ;  /* 0x000000544f547221 */ /* 0x000fe20000000000 */
[----:B------:R-:W-:-:S03]  /*102f0*/  FADD R73, R70, R73 ;  /* 0x0000004946497221 */ /* 0x000fc60000000000 */
[----:B------:R-:W-:Y:S01]  /*10300*/  FADD R85, R84, R85 ;  /* 0x0000005554557221 */ /* 0x000fe20000000000 */
[----:B------:R-:W-:Y:S01]  /*10310*/  FADD R74, R73, R74 ;  /* 0x0000004a494a7221 */ /* 0x000fe20000000000 */
[----:B------:R-:W3:Y:S01]  /*10320*/  MUFU.EX2 R135, R135 ;  /* 0x0000008700877308 */ /* 0x000ee20000000800 */
[----:B-1----:R-:W-:Y:S01]  /*10330*/  @!P6 FMUL R133, R133, R133 ;  /* 0x000000858585e220 */ /* 0x002fe20000400000 */
[----:B------:R-:W-:Y:S01]  /*10340*/  FSETP.GEU.AND P6, PT, R138, -126, PT ;  /* 0xc2fc00008a00780b */ /* 0x000fe20003fce000 */
[----:B------:R-:W-:Y:S01]  /*10350*/  @!P5 FMUL R137, R137, 0.5 ;  /* 0x3f0000008989d820 */ /* 0x000fe20000400000 */
[----:B------:R-:W-:Y:S01]  /*10360*/  FADD R86, R85, R86 ;  /* 0x0000005655567221 */ /* 0x000fe20000000000 */
[----:B------:R-:W-:-:S03]  /*10370*/  FADD R77, R74, R77 ;  /* 0x0000004d4a4d7221 */ /* 0x000fc60000000000 */
        /* <DEDUP_REMOVED lines=10> */
[----:B------:R-:W-:Y:S01]  /*10420*/  FADD R82, R77, R82 ;  /* 0x000000524d527221 */ /* 0x000fe20000000000 */
[----:B------:R-:W-:Y:S02]  /*10430*/  WARPGROUP.DEPBAR.LE gsb0, 0x0 ;  /* 0x00008000000079c5 */ /* 0x000fe40000010000 */
[----:B------:R-:W-:Y:S01]  /*10440*/  VIADD R24, R20, 0x340 ;  /* 0x0000034014187836 */ /* 0x000fe20000000000 */
[----:B------:R-:W-:Y:S01]  /*10450*/  MOV R25, 0x80000020 ;  /* 0x8000002000197802 */ /* 0x000fe20000000f00 */
[----:B------:R-:W3:Y:S01]  /*10460*/  MUFU.EX2 R138, R138 ;  /* 0x0000008a008a7308 */ /* 0x000ee20000000800 */
[----:B------:R-:W-:Y:S01]  /*10470*/  F2FP.F16.F32.PACK_AB R26, R133, R41 ;  /* 0x00000029851a723e */ /* 0x000fe200000000ff */
[----:B-1----:R-:W-:Y:S01]  /*10480*/  @!P4 FMUL R43, R43, R43 ;  /* 0x0000002b2b2bc220 */ /* 0x002fe20000400000 */
[----:B------:R-:W-:Y:S01]  /*10490*/  R2UR UR6, R24 ;  /* 0x00000000180672ca */ /* 0x000fe200000e0000 */
[----:B------:R-:W-:Y:S01]  /*104a0*/  @!P2 FMUL R139, R139, 0.5 ;  /* 0x3f0000008b8ba820 */ /* 0x000fe20000400000 */
[----:B------:R-:W-:Y:S01]  /*104b0*/  R2UR UR7, R25 ;  /* 0x00000000190772ca */ /* 0x000fe200000e0000 */
[----:B--2---:R-:W-:Y:S01]  /*104c0*/  @!P5 FMUL R137, R137, R137 ;  /* 0x000000898989d220 */ /* 0x004fe20000400000 */
[----:B------:R-:W-:Y:S01]  /*104d0*/  F2FP.F16.F32.PACK_AB R24, R39, R128 ;  /* 0x000000802718723e */ /* 0x000fe200000000ff */
[----:B------:R-:W-:Y:S01]  /*104e0*/  @!P3 FMUL R140, R140, 0.5 ;  /* 0x3f0000008c8cb820 */ /* 0x000fe20000400000 */
        /* <DEDUP_REMOVED lines=8> */
[----:B---3--:R-:W-:Y:S01]  /*10570*/  @!P6 FMUL R138, R138, R138 ;  /* 0x0000008a8a8ae220 */ /* 0x008fe20000400000 */
        /* <DEDUP_REMOVED lines=55> */
[----:B------:R-:W-:Y:S01]  /*108f0*/  FADD R33, R32, R33 ;  /* 0x0000002120217221 */ /* 0x000fe20000000000 */
[----:B------:R-:W-:Y:S01]  /*10900*/  F2FP.F16.F32.PACK_AB R27, R143, R142 ;  /* 0x0000008e8f1b723e */ /* 0x000fe200000000ff */
[----:B------:R-:W1:Y:S01]  /*10910*/  MUFU.EX2 R147, R147 ;  /* 0x0000009300937308 */ /* 0x000e620000000800 */
[----:B------:R-:W-:Y:S01]  /*10920*/  FSETP.GEU.AND P2, PT, R30, -126, PT ;  /* 0xc2fc00001e00780b */ /* 0x000fe20003f4e000 */
[----:B------:R-:W-:Y:S01]  /*10930*/  FADD R34, R33, R34 ;  /* 0x0000002221227221 */ /* 0x000fe20000000000 */
[----:B------:R-:W-:Y:S01]  /*10940*/  WARPGROUP.ARRIVE ;  /* 0x00000000000079c5 */ /* 0x000fe20000000000 */
[----:B------:R-:W-:Y:S01]  /*10950*/  FSETP.GEU.AND P3, PT, R150, -126, PT ;  /* 0xc2fc00009600780b */ /* 0x000fe20003f6e000 */
[----:B---3--:R-:W-:Y:S01]  /*10960*/  @!P4 FMUL R146, R146, R146 ;  /* 0x000000929292c220 */ /* 0x008fe20000400000 */
[----:B------:R-:W-:Y:S01]  /*10970*/  FSETP.GEU.AND P4, PT, R19, -126, PT ;  /* 0xc2fc00001300780b */ /* 0x000fe20003f8e000 */
[----:B------:R-:W-:Y:S01]  /*10980*/  FADD R101, R98, R101 ;  /* 0x0000006562657221 */ /* 0x000fe20000000000 */
[----:B------:R-:W2:Y:S01]  /*10990*/  MUFU.EX2 R49, R148 ;  /* 0x0000009400317308 */ /* 0x000ea20000000800 */
[----:B------:R-:W-:Y:S01]  /*109a0*/  HGMMA.64x32x16.F32 R152, R24, gdesc[UR4].tnspB, R152, gsb0 ;  /* 0x4060000418987df0 */ /* 0x000fe20008000898 */
[----:B------:R-:W-:Y:S01]  /*109b0*/  FADD R13, R34, R13 ;  /* 0x0000000d220d7221 */ /* 0x000fe20000000000 */
[----:B------:R-:W-:Y:S01]  /*109c0*/  FADD R101, R101, R104 ;  /* 0x0000006865657221 */ /* 0x000fe20000000000 */
[----:B------:R-:W-:-:S02]  /*109d0*/  VIADD R20, R20, 0x3c0 ;  /* 0x000003c014147836 */ /* 0x000fc40000000000 */
[----:B------:R-:W-:Y:S01]  /*109e0*/  @!P2 FMUL R30, R30, 0.5 ;  /* 0x3f0000001e1ea820 */ /* 0x000fe20000400000 */
[----:B------:R-:W-:Y:S01]  /*109f0*/  FADD R36, R13, R36 ;  /* 0x000000240d247221 */ /* 0x000fe20000000000 */
[----:B------:R-:W-:Y:S01]  /*10a00*/  FADD R102, R101, R102 ;  /* 0x0000006665667221 */ /* 0x000fe20000000000 */
[----:B------:R-:W-:Y:S01]  /*10a10*/  @!P3 FMUL R150, R150, 0.5 ;  /* 0x3f0000009696b820 */ /* 0x000fe20000400000 */
[----:B-1----:R-:W-:Y:S01]  /*10a20*/  @!P5 FMUL R147, R147, R147 ;  /* 0x000000939393d220 */ /* 0x002fe20000400000 */
[----:B------:R-:W-:Y:S01]  /*10a30*/  @!P4 FMUL R19, R19, 0.5 ;  /* 0x3f0000001313c820 */ /* 0x000fe20000400000 */
[----:B------:R-:W1:Y:S01]  /*10a40*/  MUFU.EX2 R30, R30 ;  /* 0x0000001e001e7308 */ /* 0x000e620000000800 */
[----:B------:R-:W-:Y:S01]  /*10a50*/  FADD R13, R36, R21 ;  /* 0x00000015240d7221 */ /* 0x000fe20000000000 */
[----:B------:R-:W-:Y:S01]  /*10a60*/  MOV R21, 0x80000020 ;  /* 0x8000002000157802 */ /* 0x000fe20000000f00 */
[----:B------:R-:W-:Y:S01]  /*10a70*/  FADD R102, R102, R105 ;  /* 0x0000006966667221 */ /* 0x000fe20000000000 */
[----:B------:R-:W-:Y:S01]  /*10a80*/  R2UR UR6, R20 ;  /* 0x00000000140672ca */ /* 0x000fe200000e0000 */
[----:B--2---:R-:W-:Y:S01]  /*10a90*/  @!P6 FMUL R49, R49, R49 ;  /* 0x000000313131e220 */ /* 0x004fe20000400000 */
[----:B------:R-:W-:Y:S01]  /*10aa0*/  R2UR UR7, R21 ;  /* 0x00000000150772ca */ /* 0x000fe200000e0000 */
[----:B------:R-:W-:Y:S01]  /*10ab0*/  FADD R23, R102, R23 ;  /* 0x0000001766177221 */ /* 0x000fe20000000000 */
[----:B------:R-:W2:Y:S01]  /*10ac0*/  MUFU.EX2 R150, R150 ;  /* 0x0000009600967308 */ /* 0x000ea20000000800 */
[----:B------:R-:W-:-:S02]  /*10ad0*/  FADD R13, R13, R40 ;  /* 0x000000280d0d7221 */ /* 0x000fc40000000000 */
[----:B------:R-:W-:Y:S02]  /*10ae0*/  FADD R28, R23, R28 ;  /* 0x0000001c171c7221 */ /* 0x000fe40000000000 */
[----:B------:R-:W-:Y:S02]  /*10af0*/  FADD R13, R13, R130 ;  /* 0x000000820d0d7221 */ /* 0x000fe40000000000 */
[----:B------:R-:W-:Y:S01]  /*10b00*/  FADD R31, R28, R31 ;  /* 0x0000001f1c1f7221 */ /* 0x000fe20000000000 */
[----:B------:R-:W3:Y:S01]  /*10b10*/  MUFU.EX2 R19, R19 ;  /* 0x0000001300137308 */ /* 0x000ee20000000800 */
[----:B-1----:R-:W-:Y:S01]  /*10b20*/  @!P2 FMUL R30, R30, R30 ;  /* 0x0000001e1e1ea220 */ /* 0x002fe20000400000 */
[----:B------:R-:W-:Y:S01]  /*10b30*/  FADD R13, R13, R131 ;  /* 0x000000830d0d7221 */ /* 0x000fe20000000000 */
[----:B------:R-:W-:Y:S01]  /*10b40*/  FADD R110, R31, R110 ;  /* 0x0000006e1f6e7221 */ /* 0x000fe20000000000 */
[----:B------:R-:W-:Y:S02]  /*10b50*/  ISETP.NE.AND P2, PT, R6, 0x4, PT ;  /* 0x000000040600780c */ /* 0x000fe40003f45270 */
[----:B------:R-:W-:Y:S01]  /*10b60*/  FADD R13, R13, R134 ;  /* 0x000000860d0d7221 */ /* 0x000fe20000000000 */
[----:B------:R-:W-:Y:S01]  /*10b70*/  FADD R35, R110, R35 ;  /* 0x000000236e237221 */ /* 0x000fe20000000000 */
[----:B--2---:R-:W-:-:S02]  /*10b80*/  @!P3 FMUL R150, R150, R150 ;  /* 0x000000969696b220 */ /* 0x004fc40000400000 */
[----:B------:R-:W-:Y:S01]  /*10b90*/  FADD R13, R13, R135 ;  /* 0x000000870d0d7221 */ /* 0x000fe20000000000 */
[----:B------:R-:W-:-:S03]  /*10ba0*/  FADD R12, R35, R12 ;  /* 0x0000000c230c7221 */ /* 0x000fc60000000000 */
[----:B------:R-:W-:Y:S01]  /*10bb0*/  FADD R13, R13, R138 ;  /* 0x0000008a0d0d7221 */ /* 0x000fe20000000000 */
[----:B------:R-:W-:Y:S01]  /*10bc0*/  FADD R37, R12, R37 ;  /* 0x000000250c257221 */ /* 0x000fe20000000000 */
[----:B---3--:R-:W-:Y:S02]  /*10bd0*/  @!P4 FMUL R19, R19, R19 ;  /* 0x000000131313c220 */ /* 0x008fe40000400000 */
[----:B------:R-:W-:Y:S01]  /*10be0*/  FADD R13, R13, R139 ;  /* 0x0000008b0d0d7221 */ /* 0x000fe20000000000 */
[----:B------:R-:W-:-:S03]  /*10bf0*/  FADD R37, R37, R38 ;  /* 0x0000002625257221 */ /* 0x000fc60000000000 */
        /* <DEDUP_REMOVED lines=9> */
[----:B------:R-:W-:-:S02]  /*10c90*/  FADD R13, R13, R146 ;  /* 0x000000920d0d7221 */ /* 0x000fc40000000000 */
[----:B------:R-:W-:Y:S01]  /*10ca0*/  FADD R128, R128, R41 ;  /* 0x0000002980807221 */ /* 0x000fe20000000000 */
[----:B------:R-:W-:Y:S01]  /*10cb0*/  WARPGROUP.ARRIVE ;  /* 0x00000000000079c5 */ /* 0x000fe20000000000 */
[----:B------:R-:W-:Y:S02]  /*10cc0*/  FADD R13, R13, R147 ;  /* 0x000000930d0d7221 */ /* 0x000fe40000000000 */
[----:B------:R-:W-:Y:S02]  /*10cd0*/  FADD R128, R128, R133 ;  /* 0x0000008580807221 */ /* 0x000fe40000000000 */
[----:B------:R-:W-:Y:S01]  /*10ce0*/  FADD R12, R13, R150 ;  /* 0x000000960d0c7221 */ /* 0x000fe20000000000 */
[----:B------:R-:W-:Y:S01]  /*10cf0*/  HGMMA.64x32x16.F32 R152, R24, gdesc[UR4].tnspB, R152, gsb0 ;  /* 0x4060000418987df0 */ /* 0x000fe20008000898 */
[----:B------:R-:W-:Y:S02]  /*10d00*/  FADD R128, R128, R43 ;  /* 0x0000002b80807221 */ /* 0x000fe40000000000 */
[----:B------:R-:W-:-:S02]  /*10d10*/  FADD R12, R12, R19 ;  /* 0x000000130c0c7221 */ /* 0x000fc40000000000 */
[----:B------:R-:W-:-:S04]  /*10d20*/  FADD R128, R128, R137 ;  /* 0x0000008980807221 */ /* 0x000fc80000000000 */
[----:B------:R-:W-:-:S04]  /*10d30*/  FADD R128, R128, R45 ;  /* 0x0000002d80807221 */ /* 0x000fc80000000000 */
[----:B------:R-:W-:-:S04]  /*10d40*/  FADD R128, R128, R141 ;  /* 0x0000008d80807221 */ /* 0x000fc80000000000 */
[----:B------:R-:W-:-:S04]  /*10d50*/  FADD R128, R128, R47 ;  /* 0x0000002f80807221 */ /* 0x000fc80000000000 */
[----:B------:R-:W-:-:S04]  /*10d60*/  FADD R128, R128, R145 ;  /* 0x0000009180807221 */ /* 0x000fc80000000000 */
[----:B------:R-:W-:-:S04]  /*10d70*/  FADD R128, R128, R49 ;  /* 0x0000003180807221 */ /* 0x000fc80000000000 */
[----:B------:R-:W-:Y:S01]  /*10d80*/  FADD R13, R128, R30 ;  /* 0x0000001e800d7221 */ /* 0x000fe20000000000 */
[----:B------:R-:W-:Y:S02]  /*10d90*/  WARPGROUP.DEPBAR.LE gsb0, 0x0 ;  /* 0x00008000000079c5 */ /* 0x000fe40000010000 */
[----:B------:R-:W-:-:S04]  /*10da0*/  SEL R24, R6, RZ, P2 ;  /* 0x000000ff06187207 */ /* 0x000fc80001000000 */
[----:B------:R-:W-:-:S04]  /*10db0*/  LEA R6, R24, R11, 0x3 ;  /* 0x0000000b18067211 */ /* 0x000fc800078e18ff */
[----:B------:R-:W-:-:S04]  /*10dc0*/  PRMT R6, RZ, 0x654, R6 ;  /* 0x00000654ff067816 */ /* 0x000fc80000000006 */
[----:B------:R1:W-:Y:S01]  /*10dd0*/  SYNCS.ARRIVE.TRANS64.RED.A1T0 RZ, [R6+URZ], RZ ;  /* 0x000000ff06ff79a7 */ /* 0x0003e2000810043f */
[----:B------:R-:W-:Y:S05]  /*10de0*/  @P1 BRA `(.L_x_45) ;  /* 0x00000000009c1947 */ /* 0x000fea0003800000 */
[----:B------:R-:W-:Y:S01]  /*10df0*/  ISETP.LT.OR P1, PT, R7, 0x1, !P0 ;  /* 0x000000010700780c */ /* 0x000fe20004721670 */
[----:B------:R-:W-:-:S12]  /*10e00*/  BSSY B0, `(.L_x_46) ;  /* 0x0000024000007945 */ /* 0x000fd80003800000 */
[----:B------:R-:W-:Y:S05]  /*10e10*/  @P1 BRA `(.L_x_47) ;  /* 0x0000000000881947 */ /* 0x000fea0003800000 */
[----:B-1----:R-:W-:Y:S01]  /*10e20*/  IMAD R6, R5, 0x8, R2 ;  /* 0x0000000805067824 */ /* 0x002fe200078e0202 */
[----:B------:R-:W-:Y:S02]  /*10e30*/  SHF.L.U32 R19, R4, 0x1f, RZ ;  /* 0x0000001f04137819 */ /* 0x000fe400000006ff */
[----:B------:R-:W-:Y:S02]  /*10e40*/  ISETP.NE.AND P2, PT, R0, RZ, PT ;  /* 0x000000ff0000720c */ /* 0x000fe40003f45270 */
[----:B------:R-:W1:Y:S02]  /*10e50*/  SYNCS.PHASECHK.TRANS64.TRYWAIT P1, [R6+URZ+0x11020], R19 ;  /* 0x01102013060075a7 */ /* 0x000e64000802017f */
[----:B-1----:R-:W-:Y:S09]  /*10e60*/  @!P1 BRA `(.L_x_48) ;  /* 0x00000014008c9947 */ /* 0x002ff20003800000 */
.L_x_85:
[----:B------:R-:W-:Y:S05]  /*10e70*/  @P2 BRA `(.L_x_49) ;  /* 0x0000000000142947 */ /* 0x000fea0003800000 */
[----:B------:R-:W-:Y:S02]  /*10e80*/  ISETP.NE.AND P1, PT, R22, RZ, PT ;  /* 0x000000ff1600720c */ /* 0x000fe40003f25270 */
[----:B-1----:R-:W-:-:S04]  /*10e90*/  MOV R19, 0x4000 ;  /* 0x0000400000137802 */ /* 0x002fc80000000f00 */
[----:B------:R2:W-:Y:S07]  /*10ea0*/  SYNCS.ARRIVE.TRANS64 RZ, [R6+URZ+0x11000], R19 ;  /* 0x0110001306ff79a7 */ /* 0x0005ee000800003f */
[----:B------:R-:W-:Y:S05]  /*10eb0*/  @!P1 BRA `(.L_x_49) ;  /* 0x0000000000049947 */ /* 0x000fea0003800000 */
[----:B------:R-:W-:Y:S01]  /*10ec0*/  BPT.TRAP 0x1 ;  /* 0x000000040000795c */ /* 0x000fe20000300000 */
.L_x_49:
        /* <DEDUP_REMOVED lines=13> */
[C---:B------:R-:W-:Y:S01]  /*10fa0*/  ISETP.NE.AND P1, PT, R5.reuse, 0x4, PT ;  /* 0x000000040500780c */ /* 0x040fe20003f25270 */
[----:B------:R-:W-:Y:S01]  /*10fb0*/  USHF.L.U32 UR11, UR11, 0x8, URZ ;  /* 0x000000080b0b7899 */ /* 0x000fe2000800063f */
[----:B------:R-:W-:Y:S01]  /*10fc0*/  VIADD R8, R8, 0x1 ;  /* 0x0000000108087836 */ /* 0x000fe20000000000 */
[----:B------:R-:W-:Y:S01]  /*10fd0*/  UIADD3 UR9, UR9, 0x11000, URZ ;  /* 0x0001100009097890 */ /* 0x000fe2000fffe03f */
[----:B------:R-:W-:Y:S01]  /*10fe0*/  SEL R19, RZ, 0x1, P1 ;  /* 0x00000001ff137807 */ /* 0x000fe20000800000 */
[----:B------:R-:W-:Y:S01]  /*10ff0*/  UIADD3 UR8, UR8, 0x1000, URZ ;  /* 0x0000100008087890 */ /* 0x000fe2000fffe03f */
[----:B------:R-:W-:-:S02]  /*11000*/  SEL R5, R5, RZ, P1 ;  /* 0x000000ff05057207 */ /* 0x000fc40000800000 */
[----:B------:R-:W-:-:S06]  /*11010*/  LOP3.LUT R4, R4, R19, RZ, 0x3c, !PT ;  /* 0x0000001304047212 */ /* 0x000fcc00078e3cff */
[----:B------:R2:W-:Y:S02]  /*11020*/  UTMALDG.4D [UR8], [UR6], desc[UR18] ;  /* 0x00001208060075b4 */ /* 0x0005e40008019000 */
[----:B--2---:R-:W-:Y:S01]  /*11030*/  NOP ;  /* 0x0000000000007918 */ /* 0x004fe20000000000 */
.L_x_47:
[----:B------:R-:W-:Y:S05]  /*11040*/  BSYNC B0 ;  /* 0x0000000000007941 */ /* 0x000fea0003800000 */
.L_x_46:
[----:B------:R-:W-:-:S07]  /*11050*/  IADD3 R7, R7, -0x1, RZ ;  /* 0xffffffff07077810 */ /* 0x000fce0007ffe0ff */
.L_x_45:
[----:B------:R-:W-:Y:S01]  /*11060*/  ISETP.GT.AND P3, PT, R18, 0x1, PT ;  /* 0x000000011200780c */ /* 0x000fe20003f64270 */
[----:B------:R-:W-:Y:S01]  /*11070*/  VIADD R15, R15, 0x1 ;  /* 0x000000010f0f7836 */ /* 0x000fe20000000000 */
[----:B-1----:R-:W-:Y:S01]  /*11080*/  IADD3 R6, R24, 0x1, RZ ;  /* 0x0000000118067810 */ /* 0x002fe20007ffe0ff */
[----:B------:R-:W-:Y:S01]  /*11090*/  VIADD R18, R18, 0xffffffff ;  /* 0xffffffff12127836 */ /* 0x000fe20000000000 */
[----:B------:R-:W-:Y:S02]  /*110a0*/  IADD3 R10, R10, 0x100, RZ ;  /* 0x000001000a0a7810 */ /* 0x000fe40007ffe0ff */
[----:B------:R-:W-:Y:S02]  /*110b0*/  ISETP.NE.AND P1, PT, R15, 0x4, PT ;  /* 0x000000040f00780c */ /* 0x000fe40003f25270 */
[----:B------:R-:W-:Y:S02]  /*110c0*/  ISETP.NE.AND P2, PT, R6, 0x4, PT ;  /* 0x000000040600780c */ /* 0x000fe40003f45270 */
[----:B------:R-:W-:-:S02]  /*110d0*/  SEL R20, RZ, 0x1, P1 ;  /* 0x00000001ff147807 */ /* 0x000fc40000800000 */
[----:B------:R-:W-:Y:S02]  /*110e0*/  MOV R19, R14 ;  /* 0x0000000e00137202 */ /* 0x000fe40000000f00 */
[----:B------:R-:W-:Y:S01]  /*110f0*/  LOP3.LUT R3, R3, R20, RZ, 0x3c, !PT ;  /* 0x0000001403037212 */ /* 0x000fe200078e3cff */
[----:B------:R-:W-:Y:S01]  /*11100*/  IMAD.MOV.U32 R20, RZ, RZ, R17 ;  /* 0x000000ffff147224 */ /* 0x000fe200078e0011 */
[----:B------:R-:W-:Y:S02]  /*11110*/  SEL R15, R15, RZ, P1 ;  /* 0x000000ff0f0f7207 */ /* 0x000fe40000800000 */
[----:B------:R-:W-:Y:S01]  /*11120*/  SEL R6, R6, RZ, P2 ;  /* 0x000000ff06067207 */ /* 0x000fe20001000000 */
[----:B------:R-:W-:Y:S06]  /*11130*/  @P3 BRA `(.L_x_50) ;  /* 0xffffffa000803947 */ /* 0x000fec000383ffff */
.L_x_37:
[----:B------:R-:W-:Y:S05]  /*11140*/  WARPSYNC.ALL ;  /* 0x0000000000007948 */ /* 0x000fea0003800000 */
[----:B------:R-:W2:Y:S01]  /*11150*/  SHFL.BFLY PT, R0, R13, 0x1, 0x1f ;  /* 0x0c201f000d007f89 */ /* 0x000ea200000e0000 */
[----:B------:R-:W-:Y:S01]  /*11160*/  BSSY B0, `(.L_x_51) ;  /* 0x0000023000007945 */ /* 0x000fe20003800000 */
[----:B------:R-:W-:Y:S01]  /*11170*/  IMAD.MOV.U32 R7, RZ, RZ, 0x7f800000 ;  /* 0x7f800000ff077424 */ /* 0x000fe200078e00ff */
[----:B------:R-:W-:Y:S01]  /*11180*/  MOV R8, 0x3f800000 ;  /* 0x3f80000000087802 */ /* 0x000fe20000000f00 */
[----:B------:R-:W3:Y:S01]  /*11190*/  SHFL.BFLY PT, R3, R12, 0x1, 0x1f ;  /* 0x0c201f000c037f89 */ /* 0x000ee200000e0000 */
[----:B------:R-:W-:Y:S01]  /*111a0*/  IMAD.MOV.U32 R4, RZ, RZ, 0x3f800000 ;  /* 0x3f800000ff047424 */ /* 0x000fe200078e00ff */
[----:B------:R-:W-:Y:S01]  /*111b0*/  MOV R9, 0x7f800000 ;  /* 0x7f80000000097802 */ /* 0x000fe20000000f00 */
[----:B--2---:R-:W-:Y:S01]  /*111c0*/  FADD R0, R0, R13 ;  /* 0x0000000d00007221 */ /* 0x004fe20000000000 */
[----:B---3--:R-:W-:-:S04]  /*111d0*/  FADD R15, R3, R12 ;  /* 0x0000000c030f7221 */ /* 0x008fc80000000000 */
[----:B------:R-:W2:Y:S04]  /*111e0*/  SHFL.BFLY PT, R5, R0, 0x2, 0x1f ;  /* 0x0c401f0000057f89 */ /* 0x000ea800000e0000 */
[----:B------:R-:W3:Y:S01]  /*111f0*/  SHFL.BFLY PT, R18, R15, 0x2, 0x1f ;  /* 0x0c401f000f127f89 */ /* 0x000ee200000e0000 */
[C---:B--2---:R-:W-:Y:S01]  /*11200*/  FSETP.NE.AND P0, PT, R0.reuse, -R5, PT ;  /* 0x800000050000720b */ /* 0x044fe20003f05000 */
[----:B------:R-:W-:Y:S01]  /*11210*/  FADD R3, R0, R5 ;  /* 0x0000000500037221 */ /* 0x000fe20000000000 */
[----:B---3--:R-:W-:-:S11]  /*11220*/  FADD R6, R15, R18 ;  /* 0x000000120f067221 */ /* 0x008fd60000000000 */
[----:B------:R-:W-:Y:S05]  /*11230*/  @!P0 BRA `(.L_x_52) ;  /* 0x0000000000548947 */ /* 0x000fea0003800000 */
[----:B------:R-:W-:Y:S01]  /*11240*/  VIADD R0, R3, 0x1800000 ;  /* 0x0180000003007836 */ /* 0x000fe20000000000 */
[----:B------:R-:W-:Y:S04]  /*11250*/  BSSY B1, `(.L_x_53) ;  /* 0x000000c000017945 */ /* 0x000fe80003800000 */
[----:B------:R-:W-:-:S04]  /*11260*/  LOP3.LUT R0, R0, 0x7f800000, RZ, 0xc0, !PT ;  /* 0x7f80000000007812 */ /* 0x000fc800078ec0ff */
[----:B------:R-:W-:-:S13]  /*11270*/  ISETP.GT.U32.AND P0, PT, R0, 0x1ffffff, PT ;  /* 0x01ffffff0000780c */ /* 0x000fda0003f04070 */
[----:B------:R-:W-:Y:S05]  /*11280*/  @P0 BRA `(.L_x_54) ;  /* 0x0000000000100947 */ /* 0x000fea0003800000 */
[----:B------:R-:W-:-:S07]  /*11290*/  MOV R12, 0x112b0 ;  /* 0x000112b0000c7802 */ /* 0x000fce0000000f00 */
[----:B-1----:R-:W-:Y:S05]  /*112a0*/  CALL.REL.NOINC `($__internal_0_$__cuda_sm20_rcp_rn_f32_slowpath) ;  /* 0x0000001000907944 */ /* 0x002fea0003c00000 */
[----:B------:R-:W-:Y:S01]  /*112b0*/  MOV R4, R0 ;  /* 0x0000000000047202 */ /* 0x000fe20000000f00 */
[----:B------:R-:W-:Y:S06]  /*112c0*/  BRA `(.L_x_55) ;  /* 0x0000000000107947 */ /* 0x000fec0003800000 */
.L_x_54:
[----:B------:R-:W2:Y:S02]  /*112d0*/  MUFU.RCP R4, R3 ;  /* 0x0000000300047308 */ /* 0x000ea40000001000 */
[----:B--2---:R-:W-:-:S04]  /*112e0*/  FFMA R0, R3, R4, -1 ;  /* 0xbf80000003007423 */ /* 0x004fc80000000004 */
[----:B------:R-:W-:-:S04]  /*112f0*/  FADD.FTZ R5, -R0, -RZ ;  /* 0x800000ff00057221 */ /* 0x000fc80000010100 */
[----:B------:R-:W-:-:S07]  /*11300*/  FFMA R4, R4, R5, R4 ;  /* 0x0000000504047223 */ /* 0x000fce0000000004 */
.L_x_55:
[----:B------:R-:W-:Y:S05]  /*11310*/  BSYNC B1 ;  /* 0x0000000000017941 */ /* 0x000fea0003800000 */
.L_x_53:
[----:B------:R-:W-:Y:S01]  /*11320*/  FSETP.GEU.AND P0, PT, |R3|, 1.175494350822287508e-38, PT ;  /* 0x008000000300780b */ /* 0x000fe20003f0e200 */
[----:B------:R-:W-:-:S12]  /*11330*/  ULDC UR6, c[0x0][0x600] ;  /* 0x0001800000067ab9 */ /* 0x000fd80000000800 */
[----:B------:R-:W-:-:S04]  /*11340*/  @!P0 FMUL R3, R3, 16777216 ;  /* 0x4b80000003038820 */ /* 0x000fc80000400000 */
[----:B------:R-:W2:Y:S02]  /*11350*/  MUFU.LG2 R0, R3 ;  /* 0x0000000300007308 */ /* 0x000ea40000000c00 */
[----:B--2---:R-:W-:-:S04]  /*11360*/  @!P0 FADD R0, R0, -24 ;  /* 0xc1c0000000008421 */ /* 0x004fc80000000000 */
[----:B------:R-:W-:-:S04]  /*11370*/  FMUL R0, R0, 0.69314718246459960938 ;  /* 0x3f31721800007820 */ /* 0x000fc80000400000 */
[----:B------:R-:W-:-:S07]  /*11380*/  FFMA R9, R17, UR6, R0 ;  /* 0x0000000611097c23 */ /* 0x000fce0008000000 */
.L_x_52:
[----:B------:R-:W-:Y:S05]  /*11390*/  BSYNC B0 ;  /* 0x0000000000007941 */ /* 0x000fea0003800000 */
.L_x_51:
[----:B------:R-:W-:Y:S01]  /*113a0*/  FSETP.NE.AND P0, PT, R15, -R18, PT ;  /* 0x800000120f00720b */ /* 0x000fe20003f05000 */
[----:B------:R-:W-:Y:S01]  /*113b0*/  ULDC UR4, c[0x0][0x608] ;  /* 0x0001820000047ab9 */ /* 0x000fe20000000800 */
[----:B------:R-:W-:Y:S01]  /*113c0*/  BSSY B0, `(.L_x_56) ;  /* 0x0000021000007945 */ /* 0x000fe20003800000 */
[----:B------:R-:W-:-:S04]  /*113d0*/  FMUL R4, R4, UR4 ;  /* 0x0000000404047c20 */ /* 0x000fc80008400000 */
[-C--:B------:R-:W-:Y:S01]  /*113e0*/  FMUL R23, R152, R4.reuse ;  /* 0x0000000498177220 */ /* 0x080fe20000400000 */
[-C--:B------:R-:W-:Y:S01]  /*113f0*/  FMUL R153, R153, R4.reuse ;  /* 0x0000000499997220 */ /* 0x080fe20000400000 */
[-C--:B------:R-:W-:Y:S01]  /*11400*/  FMUL R25, R156, R4.reuse ;  /* 0x000000049c197220 */ /* 0x080fe20000400000 */
[-C--:B------:R-:W-:Y:S01]  /*11410*/  FMUL R157, R157, R4.reuse ;  /* 0x000000049d9d7220 */ /* 0x080fe20000400000 */
[-C--:B------:R-:W-:Y:S01]  /*11420*/  FMUL R27, R160, R4.reuse ;  /* 0x00000004a01b7220 */ /* 0x080fe20000400000 */
[-C--:B------:R-:W-:Y:S01]  /*11430*/  FMUL R161, R161, R4.reuse ;  /* 0x00000004a1a17220 */ /* 0x080fe20000400000 */
[-C--:B------:R-:W-:Y:S01]  /*11440*/  FMUL R29, R164, R4.reuse ;  /* 0x00000004a41d7220 */ /* 0x080fe20000400000 */
[----:B------:R-:W-:Y:S01]  /*11450*/  FMUL R165, R165, R4 ;  /* 0x00000004a5a57220 */ /* 0x000fe20000400000 */
[----:B------:R-:W-:Y:S06]  /*11460*/  @!P0 BRA `(.L_x_57) ;  /* 0x0000000000588947 */ /* 0x000fec0003800000 */
[----:B------:R-:W-:Y:S01]  /*11470*/  VIADD R0, R6, 0x1800000 ;  /* 0x0180000006007836 */ /* 0x000fe20000000000 */
[----:B------:R-:W-:Y:S04]  /*11480*/  BSSY B1, `(.L_x_58) ;  /* 0x000000d000017945 */ /* 0x000fe80003800000 */
[----:B------:R-:W-:-:S04]  /*11490*/  LOP3.LUT R0, R0, 0x7f800000, RZ, 0xc0, !PT ;  /* 0x7f80000000007812 */ /* 0x000fc800078ec0ff */
[----:B------:R-:W-:-:S13]  /*114a0*/  ISETP.GT.U32.AND P0, PT, R0, 0x1ffffff, PT ;  /* 0x01ffffff0000780c */ /* 0x000fda0003f04070 */
[----:B------:R-:W-:Y:S05]  /*114b0*/  @P0 BRA `(.L_x_59) ;  /* 0x0000000000140947 */ /* 0x000fea0003800000 */
[----:B------:R-:W-:Y:S02]  /*114c0*/  MOV R3, R6 ;  /* 0x0000000600037202 */ /* 0x000fe40000000f00 */
[----:B------:R-:W-:-:S07]  /*114d0*/  MOV R12, 0x114f0 ;  /* 0x000114f0000c7802 */ /* 0x000fce0000000f00 */
[----:B-1----:R-:W-:Y:S05]  /*114e0*/  CALL.REL.NOINC `($__internal_0_$__cuda_sm20_rcp_rn_f32_slowpath) ;  /* 0x0000001000007944 */ /* 0x002fea0003c00000 */
[----:B------:R-:W-:Y:S01]  /*114f0*/  IMAD.MOV.U32 R8, RZ, RZ, R0 ;  /* 0x000000ffff087224 */ /* 0x000fe200078e0000 */
[----:B------:R-:W-:Y:S06]  /*11500*/  BRA `(.L_x_60) ;  /* 0x0000000000107947 */ /* 0x000fec0003800000 */
.L_x_59:
[----:B------:R-:W2:Y:S02]  /*11510*/  MUFU.RCP R3, R6 ;  /* 0x0000000600037308 */ /* 0x000ea40000001000 */
[----:B--2---:R-:W-:-:S04]  /*11520*/  FFMA R0, R6, R3, -1 ;  /* 0xbf80000006007423 */ /* 0x004fc80000000003 */
[----:B------:R-:W-:-:S04]  /*11530*/  FADD.FTZ R0, -R0, -RZ ;  /* 0x800000ff00007221 */ /* 0x000fc80000010100 */
[----:B------:R-:W-:-:S07]  /*11540*/  FFMA R8, R3, R0, R3 ;  /* 0x0000000003087223 */ /* 0x000fce0000000003 */
.L_x_60:
[----:B------:R-:W-:Y:S05]  /*11550*/  BSYNC B1 ;  /* 0x0000000000017941 */ /* 0x000fea0003800000 */
.L_x_58:
[----:B------:R-:W-:Y:S01]  /*11560*/  FSETP.GEU.AND P0, PT, |R6|, 1.175494350822287508e-38, PT ;  /* 0x008000000600780b */ /* 0x000fe20003f0e200 */
[----:B------:R-:W-:-:S12]  /*11570*/  ULDC UR4, c[0x0][0x600] ;  /* 0x0001800000047ab9 */ /* 0x000fd80000000800 */
[----:B------:R-:W-:-:S04]  /*11580*/  @!P0 FMUL R6, R6, 16777216 ;  /* 0x4b80000006068820 */ /* 0x000fc80000400000 */
[----:B------:R-:W2:Y:S02]  /*11590*/  MUFU.LG2 R0, R6 ;  /* 0x0000000600007308 */ /* 0x000ea40000000c00 */
[----:B--2---:R-:W-:-:S04]  /*115a0*/  @!P0 FADD R0, R0, -24 ;  /* 0xc1c0000000008421 */ /* 0x004fc80000000000 */
[----:B------:R-:W-:-:S04]  /*115b0*/  FMUL R7, R0, 0.69314718246459960938 ;  /* 0x3f31721800077820 */ /* 0x000fc80000400000 */
[----:B------:R-:W-:-:S07]  /*115c0*/  FFMA R7, R14, UR4, R7 ;  /* 0x000000040e077c23 */ /* 0x000fce0008000007 */
.L_x_57:
[----:B------:R-:W-:Y:S05]  /*115d0*/  BSYNC B0 ;  /* 0x0000000000007941 */ /* 0x000fea0003800000 */
.L_x_56:
[C---:B------:R-:W-:Y:S01]  /*115e0*/  LOP3.LUT P0, RZ, R16.reuse, 0x3, RZ, 0xc0, !PT ;  /* 0x0000000310ff7812 */ /* 0x040fe2000780c0ff */
[----:B------:R-:W-:Y:S01]  /*115f0*/  ULDC UR4, c[0x0][0x608] ;  /* 0x0001820000047ab9 */ /* 0x000fe20000000800 */
[----:B------:R-:W-:Y:S01]  /*11600*/  LOP3.LUT R17, R16, 0x7f, RZ, 0xc0, !PT ;  /* 0x0000007f10117812 */ /* 0x000fe200078ec0ff */
[----:B------:R-:W-:Y:S01]  /*11610*/  ULDC.64 UR8, c[0x0][0x208] ;  /* 0x0000820000087ab9 */ /* 0x000fe20000000a00 */
[----:B------:R-:W-:Y:S01]  /*11620*/  FMUL R8, R8, UR4 ;  /* 0x0000000408087c20 */ /* 0x000fe20008400000 */
[----:B------:R-:W-:Y:S01]  /*11630*/  BSSY B0, `(.L_x_61) ;  /* 0x0000018000007945 */ /* 0x000fe20003800000 */
[----:B------:R-:W-:-:S07]  /*11640*/  SHF.R.U32.HI R18, RZ, 0x5, R17 ;  /* 0x00000005ff127819 */ /* 0x000fce0000011611 */
[----:B------:R-:W-:Y:S05]  /*11650*/  @P0 BRA `(.L_x_62) ;  /* 0x0000000000540947 */ /* 0x000fea0003800000 */
[----:B------:R-:W2:Y:S01]  /*11660*/  S2UR UR4, SR_CTAID.X ;  /* 0x00000000000479c3 */ /* 0x000ea20000002500 */
[----:B------:R-:W-:Y:S02]  /*11670*/  SHF.R.U32.HI R0, RZ, 0x2, R16 ;  /* 0x00000002ff007819 */ /* 0x000fe40000011610 */
[----:B------:R-:W-:Y:S02]  /*11680*/  SHF.L.U32 R3, R18, 0x4, RZ ;  /* 0x0000000412037819 */ /* 0x000fe400000006ff */
[----:B------:R-:W-:-:S04]  /*11690*/  LOP3.LUT R0, R0, 0x7, RZ, 0xc0, !PT ;  /* 0x0000000700007812 */ /* 0x000fc800078ec0ff */
[----:B------:R-:W-:Y:S01]  /*116a0*/  LOP3.LUT R0, R3, 0xfffffff0, R0, 0xe2, !PT ;  /* 0xfffffff003007812 */ /* 0x000fe200078ee200 */
[----:B--2---:R-:W-:-:S03]  /*116b0*/  USHF.L.U32 UR6, UR4, 0x6, URZ ;  /* 0x0000000604067899 */ /* 0x004fc6000800063f */
[----:B------:R-:W-:Y:S02]  /*116c0*/  ULDC.64 UR4, c[0x0][0x688] ;  /* 0x0001a20000047ab9 */ /* 0x000fe40000000a00 */
[----:B------:R-:W-:Y:S02]  /*116d0*/  UIMAD UR4, UR36, UR4, UR6 ;  /* 0x00000004240472a4 */ /* 0x000fe4000f8e0206 */
[----:B------:R-:W-:Y:S02]  /*116e0*/  LOP3.LUT R3, R0, UR6, RZ, 0xfc, !PT ;  /* 0x0000000600037c12 */ /* 0x000fe4000f8efcff */
[----:B------:R-:W-:-:S03]  /*116f0*/  UIMAD UR4, UR37, UR5, UR4 ;  /* 0x00000005250472a4 */ /* 0x000fc6000f8e0204 */
[C---:B------:R-:W-:Y:S01]  /*11700*/  VIADD R4, R3.reuse, 0x8 ;  /* 0x0000000803047836 */ /* 0x040fe20000000000 */
[----:B------:R-:W-:Y:S02]  /*11710*/  ULDC UR5, c[0x0][0x288] ;  /* 0x0000a20000057ab9 */ /* 0x000fe40000000800 */
[----:B------:R-:W-:Y:S02]  /*11720*/  ISETP.GE.U32.AND P0, PT, R3, UR5, PT ;  /* 0x0000000503007c0c */ /* 0x000fe4000bf06070 */
[----:B------:R-:W-:Y:S02]  /*11730*/  IADD3 R0, P2, R0, UR4, RZ ;  /* 0x0000000400007c10 */ /* 0x000fe4000ff5e0ff */
[----:B------:R-:W-:Y:S01]  /*11740*/  ISETP.GE.U32.AND P1, PT, R4, UR5, PT ;  /* 0x0000000504007c0c */ /* 0x000fe2000bf26070 */
[----:B------:R-:W-:Y:S01]  /*11750*/  ULDC.64 UR4, c[0x0][0x680] ;  /* 0x0001a00000047ab9 */ /* 0x000fe20000000a00 */
[----:B------:R-:W-:Y:S02]  /*11760*/  IADD3.X R3, RZ, RZ, RZ, P2, !PT ;  /* 0x000000ffff037210 */ /* 0x000fe400017fe4ff */
[----:B------:R-:W-:-:S04]  /*11770*/  LEA R4, P2, R0, UR4, 0x2 ;  /* 0x0000000400047c11 */ /* 0x000fc8000f8410ff */
[----:B------:R-:W-:-:S05]  /*11780*/  LEA.HI.X R5, R0, UR5, R3, 0x2, P2 ;  /* 0x0000000500057c11 */ /* 0x000fca00090f1403 */
[----:B------:R2:W-:Y:S04]  /*11790*/  @!P0 STG.E desc[UR8][R4.64], R9 ;  /* 0x0000000904008986 */ /* 0x0005e8000c101908 */
[----:B------:R2:W-:Y:S02]  /*117a0*/  @!P1 STG.E desc[UR8][R4.64+0x20], R7 ;  /* 0x0000200704009986 */ /* 0x0005e4000c101908 */
.L_x_62:
[----:B------:R-:W-:Y:S05]  /*117b0*/  BSYNC B0 ;  /* 0x0000000000007941 */ /* 0x000fea0003800000 */
.L_x_61:
[----:B------:R-:W-:Y:S01]  /*117c0*/  ULDC.64 UR4, c[0x0][0x730] ;  /* 0x0001cc0000047ab9 */ /* 0x000fe20000000a00 */
[-C--:B------:R-:W-:Y:S01]  /*117d0*/  FMUL R31, R154, R8.reuse ;  /* 0x000000089a1f7220 */ /* 0x080fe20000400000 */
[----:B------:R-:W-:Y:S01]  /*117e0*/  ISETP.NE.U32.AND P0, PT, RZ, UR4, PT ;  /* 0x00000004ff007c0c */ /* 0x000fe2000bf05070 */
[-C--:B------:R-:W-:Y:S01]  /*117f0*/  FMUL R155, R155, R8.reuse ;  /* 0x000000089b9b7220 */ /* 0x080fe20000400000 */
[-C--:B------:R-:W-:Y:S01]  /*11800*/  FMUL R33, R158, R8.reuse ;  /* 0x000000089e217220 */ /* 0x080fe20000400000 */
[-C--:B------:R-:W-:Y:S01]  /*11810*/  FMUL R159, R159, R8.reuse ;  /* 0x000000089f9f7220 */ /* 0x080fe20000400000 */
[----:B------:R-:W-:Y:S01]  /*11820*/  ISETP.NE.AND.EX P0, PT, RZ, UR5, PT, P0 ;  /* 0x00000005ff007c0c */ /* 0x000fe2000bf05300 */
[-C--:B------:R-:W-:Y:S01]  /*11830*/  FMUL R35, R162, R8.reuse ;  /* 0x00000008a2237220 */ /* 0x080fe20000400000 */
[-C--:B------:R-:W-:Y:S01]  /*11840*/  FMUL R163, R163, R8.reuse ;  /* 0x00000008a3a37220 */ /* 0x080fe20000400000 */
[-C--:B------:R-:W-:Y:S01]  /*11850*/  FMUL R37, R166, R8.reuse ;  /* 0x00000008a6257220 */ /* 0x080fe20000400000 */
[----:B------:R-:W-:-:S09]  /*11860*/  FMUL R167, R167, R8 ;  /* 0x00000008a7a77220 */ /* 0x000fd20000400000 */
[----:B------:R-:W-:Y:S05]  /*11870*/  @P0 BRA `(.L_x_63) ;  /* 0x0000000000200947 */ /* 0x000fea0003800000 */
[----:B------:R-:W-:Y:S02]  /*11880*/  ULDC.64 UR4, c[0x0][0x728] ;  /* 0x0001ca0000047ab9 */ /* 0x000fe40000000a00 */
[----:B------:R-:W-:-:S04]  /*11890*/  ISETP.NE.U32.AND P0, PT, RZ, UR4, PT ;  /* 0x00000004ff007c0c */ /* 0x000fc8000bf05070 */
[----:B------:R-:W-:-:S13]  /*118a0*/  ISETP.NE.AND.EX P0, PT, RZ, UR5, PT, P0 ;  /* 0x00000005ff007c0c */ /* 0x000fda000bf05300 */
[----:B------:R-:W-:Y:S05]  /*118b0*/  @!P0 BRA `(.L_x_64) ;  /* 0x00000000000c8947 */ /* 0x000fea0003800000 */
[----:B--2---:R-:W2:Y:S02]  /*118c0*/  LDC.64 R4, c[0x0][0x728] ;  /* 0x0001ca00ff047b82 */ /* 0x004ea40000000a00 */
[----:B--2---:R4:W5:Y:S01]  /*118d0*/  LDG.E R4, desc[UR8][R4.64] ;  /* 0x0000000804047981 */ /* 0x004962000c1e1900 */
[----:B------:R-:W-:Y:S05]  /*118e0*/  BRA `(.L_x_63) ;  /* 0x0000000000047947 */ /* 0x000fea0003800000 */
.L_x_64:
[----:B--2---:R-:W3:Y:S02]  /*118f0*/  LDC R4, c[0x0][0x720] ;  /* 0x0001c800ff047b82 */ /* 0x004ee40000000800 */
.L_x_63:
[----:B------:R-:W-:Y:S01]  /*11900*/  MOV R0, RZ ;  /* 0x000000ff00007202 */ /* 0x000fe20000000f00 */
[----:B---3-5:R-:W-:-:S03]  /*11910*/  IMAD.MOV.U32 R22, RZ, RZ, R4 ;  /* 0x000000ffff167224 */ /* 0x028fc600078e0004 */
[----:B------:R-:W-:-:S13]  /*11920*/  LOP3.LUT P0, RZ, R0, 0x1bf, RZ, 0xc0, !PT ;  /* 0x000001bf00ff7812 */ /* 0x000fda000780c0ff */
[----:B------:R-:W-:Y:S05]  /*11930*/  @!P0 BRA `(.L_x_65) ;  /* 0x0000000000408947 */ /* 0x000fea0003800000 */
[----:B------:R-:W-:Y:S01]  /*11940*/  MOV R0, 0x0 ;  /* 0x0000000000007802 */ /* 0x000fe20000000f00 */
[----:B------:R-:W-:Y:S01]  /*11950*/  ULDC.64 UR4, c[0x4][0x68] ;  /* 0x01001a0000047ab9 */ /* 0x000fe20000000a00 */
[----:B------:R-:W-:Y:S01]  /*11960*/  ULDC.64 UR6, c[0x4][0x8] ;  /* 0x0100020000067ab9 */ /* 0x000fe20000000a00 */
[----:B--2---:R-:W-:Y:S01]  /*11970*/  MOV R4, UR4 ;  /* 0x0000000400047c02 */ /* 0x004fe20008000f00 */
[----:B------:R2:W3:Y:S01]  /*11980*/  LDC.64 R14, c[0x4][R0] ;  /* 0x01000000000e7b82 */ /* 0x0004e20000000a00 */
[----:B----4-:R-:W-:Y:S01]  /*11990*/  IMAD.U32 R5, RZ, RZ, UR5 ;  /* 0x00000005ff057e24 */ /* 0x010fe2000f8e00ff */
[----:B------:R-:W-:Y:S01]  /*119a0*/  ULDC.64 UR4, c[0x4][0x70] ;  /* 0x01001c0000047ab9 */ /* 0x000fe20000000a00 */
[----:B------:R-:W-:Y:S01]  /*119b0*/  MOV R10, UR6 ;  /* 0x00000006000a7c02 */ /* 0x000fe20008000f00 */
[----:B------:R-:W-:Y:S01]  /*119c0*/  IMAD.U32 R7, RZ, RZ, UR5 ;  /* 0x00000005ff077e24 */ /* 0x000fe2000f8e00ff */
[----:B------:R-:W-:Y:S01]  /*119d0*/  MOV R6, UR4 ;  /* 0x0000000400067c02 */ /* 0x000fe20008000f00 */
[----:B------:R-:W-:Y:S01]  /*119e0*/  IMAD.U32 R11, RZ, RZ, UR7 ;  /* 0x00000007ff0b7e24 */ /* 0x000fe2000f8e00ff */
[----:B------:R-:W-:Y:S01]  /*119f0*/  MOV R8, 0x70 ;  /* 0x0000007000087802 */ /* 0x000fe20000000f00 */
[----:B------:R-:W-:Y:S01]  /*11a00*/  IMAD.MOV.U32 R12, RZ, RZ, 0x1 ;  /* 0x00000001ff0c7424 */ /* 0x000fe200078e00ff */
[----:B--2---:R-:W-:-:S07]  /*11a10*/  MOV R13, RZ ;  /* 0x000000ff000d7202 */ /* 0x004fce0000000f00 */
[----:B-1----:R-:W-:-:S07]  /*11a20*/  LEPC R20, `(.L_x_65) ;  /* 0x000000001014794e */ /* 0x002fce0000000000 */
[----:B---3--:R-:W-:Y:S05]  /*11a30*/  CALL.ABS.NOINC R14 ;  /* 0x000000000e007343 */ /* 0x008fea0003c00000 */
.L_x_65:
[----:B------:R-:W-:-:S13]  /*11a40*/  LOP3.LUT P0, RZ, R2, 0x1bf, RZ, 0xc0, !PT ;  /* 0x000001bf02ff7812 */ /* 0x000fda000780c0ff */
[----:B------:R-:W-:Y:S05]  /*11a50*/  @!P0 BRA `(.L_x_66) ;  /* 0x0000000000408947 */ /* 0x000fea0003800000 */
[----:B------:R-:W-:Y:S01]  /*11a60*/  MOV R0, 0x0 ;  /* 0x0000000000007802 */ /* 0x000fe20000000f00 */
[----:B------:R-:W-:Y:S01]  /*11a70*/  ULDC.64 UR4, c[0x4][0x68] ;  /* 0x01001a0000047ab9 */ /* 0x000fe20000000a00 */
[----:B------:R-:W-:Y:S01]  /*11a80*/  ULDC.64 UR6, c[0x4][0x8] ;  /* 0x0100020000067ab9 */ /* 0x000fe20000000a00 */
[----:B--2---:R-:W-:Y:S01]  /*11a90*/  IMAD.U32 R4, RZ, RZ, UR4 ;  /* 0x00000004ff047e24 */ /* 0x004fe2000f8e00ff */
[----:B------:R2:W3:Y:S01]  /*11aa0*/  LDC.64 R14, c[0x4][R0] ;  /* 0x01000000000e7b82 */ /* 0x0004e20000000a00 */
[----:B----4-:R-:W-:Y:S01]  /*11ab0*/  MOV R5, UR5 ;  /* 0x0000000500057c02 */ /* 0x010fe20008000f00 */
[----:B------:R-:W-:Y:S01]  /*11ac0*/  ULDC.64 UR4, c[0x4][0x70] ;  /* 0x01001c0000047ab9 */ /* 0x000fe20000000a00 */
[----:B------:R-:W-:Y:S01]  /*11ad0*/  IMAD.U32 R10, RZ, RZ, UR6 ;  /* 0x00000006ff0a7e24 */ /* 0x000fe2000f8e00ff */
[----:B------:R-:W-:Y:S01]  /*11ae0*/  MOV R7, UR5 ;  /* 0x0000000500077c02 */ /* 0x000fe20008000f00 */
[----:B------:R-:W-:Y:S01]  /*11af0*/  IMAD.U32 R6, RZ, RZ, UR4 ;  /* 0x00000004ff067e24 */ /* 0x000fe2000f8e00ff */
[----:B------:R-:W-:Y:S01]  /*11b00*/  MOV R11, UR7 ;  /* 0x00000007000b7c02 */ /* 0x000fe20008000f00 */
[----:B------:R-:W-:Y:S01]  /*11b10*/  IMAD.MOV.U32 R8, RZ, RZ, 0x70 ;  /* 0x00000070ff087424 */ /* 0x000fe200078e00ff */
[----:B------:R-:W-:Y:S01]  /*11b20*/  MOV R12, 0x1 ;  /* 0x00000001000c7802 */ /* 0x000fe20000000f00 */
[----:B--2---:R-:W-:-:S07]  /*11b30*/  IMAD.MOV.U32 R13, RZ, RZ, RZ ;  /* 0x000000ffff0d7224 */ /* 0x004fce00078e00ff */
[----:B-1----:R-:W-:-:S07]  /*11b40*/  LEPC R20, `(.L_x_66) ;  /* 0x000000001014794e */ /* 0x002fce0000000000 */
[----:B---3--:R-:W-:Y:S05]  /*11b50*/  CALL.ABS.NOINC R14 ;  /* 0x000000000e007343 */ /* 0x008fea0003c00000 */
.L_x_66:
[----:B------:R-:W-:Y:S01]  /*11b60*/  ULDC.64 UR4, c[0x0][0x730] ;  /* 0x0001cc0000047ab9 */ /* 0x000fe20000000a00 */
[----:B------:R-:W-:Y:S02]  /*11b70*/  SHF.L.U32 R0, R16, 0x5, RZ ;  /* 0x0000000510007819 */ /* 0x000fe400000006ff */
[----:B------:R-:W-:Y:S02]  /*11b80*/  ISETP.NE.U32.AND P0, PT, RZ, UR4, PT ;  /* 0x00000004ff007c0c */ /* 0x000fe4000bf05070 */
[----:B--2---:R-:W-:Y:S02]  /*11b90*/  SHF.R.U32.HI R4, RZ, 0x1, R16 ;  /* 0x00000001ff047819 */ /* 0x004fe40000011610 */
[----:B------:R-:W-:Y:S02]  /*11ba0*/  ISETP.NE.AND.EX P0, PT, RZ, UR5, PT, P0 ;  /* 0x00000005ff007c0c */ /* 0x000fe4000bf05300 */
[----:B----4-:R-:W-:Y:S02]  /*11bb0*/  LOP3.LUT R5, R0, 0xc0, RZ, 0xc0, !PT ;  /* 0x000000c000057812 */ /* 0x010fe400078ec0ff */
[----:B------:R-:W-:-:S02]  /*11bc0*/  IADD3 R17, R17, 0x1f, RZ ;  /* 0x0000001f11117810 */ /* 0x000fc40007ffe0ff */
[----:B------:R-:W-:Y:S01]  /*11bd0*/  LOP3.LUT R5, R5, 0x8, R4, 0xf8, !PT ;  /* 0x0000000805057812 */ /* 0x000fe200078ef804 */
[----:B------:R-:W-:Y:S01]  /*11be0*/  IMAD.SHL.U32 R4, R16, 0x4, RZ ;  /* 0x0000000410047824 */ /* 0x000fe200078e00ff */
[----:B------:R-:W-:Y:S02]  /*11bf0*/  LOP3.LUT R3, R0, 0x20, RZ, 0xc0, !PT ;  /* 0x0000002000037812 */ /* 0x000fe400078ec0ff */
[----:B------:R-:W-:Y:S02]  /*11c00*/  ISETP.GT.U32.AND P1, PT, R17, 0x3e, PT ;  /* 0x0000003e1100780c */ /* 0x000fe40003f24070 */
[----:B------:R-:W-:Y:S01]  /*11c10*/  LEA R3, R18, R3, 0x9 ;  /* 0x0000000312037211 */ /* 0x000fe200078e48ff */
[----:B------:R-:W2:Y:S01]  /*11c20*/  @P0 LDC R22, c[0x0][0x720] ;  /* 0x0001c800ff160b82 */ /* 0x000ea20000000800 */
[----:B------:R-:W-:Y:S02]  /*11c30*/  LOP3.LUT R4, R5, 0x18, R4, 0x78, !PT ;  /* 0x0000001805047812 */ /* 0x000fe400078e7804 */
[----:B------:R-:W-:-:S02]  /*11c40*/  LOP3.LUT R0, R0, 0x100, RZ, 0xc0, !PT ;  /* 0x0000010000007812 */ /* 0x000fc400078ec0ff */
[----:B------:R-:W-:Y:S02]  /*11c50*/  LOP3.LUT P0, RZ, R16, 0x4, RZ, 0xc0, !PT ;  /* 0x0000000410ff7812 */ /* 0x000fe4000780c0ff */
[----:B------:R-:W-:-:S05]  /*11c60*/  IADD3 R19, R4, R3, R0 ;  /* 0x0000000304137210 */ /* 0x000fca0007ffe000 */
[----:B------:R-:W-:Y:S02]  /*11c70*/  IMAD R19, R19, 0x2, R2 ;  /* 0x0000000213137824 */ /* 0x000fe400078e0202 */
[-C--:B--2---:R-:W-:Y:S01]  /*11c80*/  FMUL R0, R23, R22.reuse ;  /* 0x0000001617007220 */ /* 0x084fe20000400000 */
[-C--:B------:R-:W-:Y:S01]  /*11c90*/  FMUL R3, R153, R22.reuse ;  /* 0x0000001699037220 */ /* 0x080fe20000400000 */
        /* <DEDUP_REMOVED lines=14> */
[----:B-1----:R-:W-:-:S02]  /*11d80*/  F2FP.F16.F32.PACK_AB R20, R3, R0 ;  /* 0x000000000314723e */ /* 0x002fc400000000ff */
[----:B------:R-:W-:Y:S02]  /*11d90*/  F2FP.F16.F32.PACK_AB R21, R5, R4 ;  /* 0x000000040515723e */ /* 0x000fe400000000ff */
[----:B------:R-:W-:Y:S02]  /*11da0*/  F2FP.F16.F32.PACK_AB R22, R7, R6 ;  /* 0x000000060716723e */ /* 0x000fe400000000ff */
[----:B------:R-:W-:Y:S02]  /*11db0*/  F2FP.F16.F32.PACK_AB R23, R9, R8 ;  /* 0x000000080917723e */ /* 0x000fe400000000ff */
[----:B------:R-:W-:Y:S02]  /*11dc0*/  F2FP.F16.F32.PACK_AB R4, R11, R10 ;  /* 0x0000000a0b04723e */ /* 0x000fe400000000ff */
[----:B------:R-:W-:Y:S02]  /*11dd0*/  F2FP.F16.F32.PACK_AB R5, R13, R12 ;  /* 0x0000000c0d05723e */ /* 0x000fe400000000ff */
[----:B------:R-:W-:-:S02]  /*11de0*/  F2FP.F16.F32.PACK_AB R6, R15, R14 ;  /* 0x0000000e0f06723e */ /* 0x000fc400000000ff */
[----:B------:R-:W-:Y:S02]  /*11df0*/  F2FP.F16.F32.PACK_AB R7, R17, R16 ;  /* 0x000000101107723e */ /* 0x000fe400000000ff */
[----:B------:R-:W-:Y:S01]  /*11e00*/  IADD3 R0, R19, 0x20, RZ ;  /* 0x0000002013007810 */ /* 0x000fe20007ffe0ff */
[----:B------:R-:W-:Y:S06]  /*11e10*/  @P1 BRA `(.L_x_67) ;  /* 0x0000000000041947 */ /* 0x000fec0003800000 */
[----:B------:R-:W-:-:S04]  /*11e20*/  DEPBAR.LE SB0, 0x0 ;  /* 0x000080000000791a */ /* 0x000fc80000000000 */
.L_x_67:
[----:B------:R-:W-:Y:S05]  /*11e30*/  WARPSYNC.ALL ;  /* 0x0000000000007948 */ /* 0x000fea0003800000 */
[----:B------:R-:W-:Y:S01]  /*11e40*/  BAR.SYNC.DEFER_BLOCKING 0x1, 0x80 ;  /* 0x0042000000007b1d */ /* 0x000fe20000010000 */
[----:B------:R-:W-:-:S05]  /*11e50*/  @P0 IADD3 R0, R19, -0x20, RZ ;  /* 0xffffffe013000810 */ /* 0x000fca0007ffe0ff */
[----:B------:R-:W-:Y:S01]  /*11e60*/  BSSY B0, `(.L_x_68) ;  /* 0x0000016000007945 */ /* 0x000fe20003800000 */
[----:B------:R1:W-:Y:S04]  /*11e70*/  STSM.16.M88.4 [R19], R20 ;  /* 0x0000001413007844 */ /* 0x0003e80000000200 */
[----:B------:R1:W-:Y:S01]  /*11e80*/  STSM.16.M88.4 [R0], R4 ;  /* 0x0000000400007844 */ /* 0x0003e20000000200 */
[----:B------:R-:W-:Y:S01]  /*11e90*/  @!PT LDS RZ, [RZ] ;  /* 0x00000000fffff984 */ /* 0x000fe20000000800 */
[----:B------:R-:W-:Y:S01]  /*11ea0*/  @!PT LDS RZ, [RZ] ;  /* 0x00000000fffff984 */ /* 0x000fe20000000800 */
[----:B------:R-:W-:Y:S01]  /*11eb0*/  @!PT LDS RZ, [RZ] ;  /* 0x00000000fffff984 */ /* 0x000fe20000000800 */
[----:B------:R-:W-:Y:S01]  /*11ec0*/  @!PT LDS RZ, [RZ] ;  /* 0x00000000fffff984 */ /* 0x000fe20000000800 */
[----:B------:R2:W-:Y:S06]  /*11ed0*/  MEMBAR.ALL.CTA ;  /* 0x0000000000007992 */ /* 0x0005ec0000008000 */
[----:B--2---:R-:W2:Y:S02]  /*11ee0*/  FENCE.VIEW.ASYNC.S ;  /* 0x00000000000073c6 */ /* 0x004ea40000000000 */
[----:B--2---:R-:W-:Y:S06]  /*11ef0*/  BAR.SYNC.DEFER_BLOCKING 0x1, 0x80 ;  /* 0x0042000000007b1d */ /* 0x004fec0000010000 */
[----:B------:R-:W-:Y:S05]  /*11f00*/  @P1 BRA `(.L_x_69) ;  /* 0x00000000002c1947 */ /* 0x000fea0003800000 */
[----:B------:R-:W2:Y:S01]  /*11f10*/  S2UR UR10, SR_CTAID.X ;  /* 0x00000000000a79c3 */ /* 0x000ea20000002500 */
[----:B------:R-:W-:Y:S01]  /*11f20*/  ULDC.64 UR4, c[0x0][0x198] ;  /* 0x0000660000047ab9 */ /* 0x000fe20000000a00 */
[----:B------:R-:W-:Y:S01]  /*11f30*/  R2UR UR8, R2 ;  /* 0x00000000020872ca */ /* 0x000fe200000e0000 */
[----:B------:R-:W-:Y:S01]  /*11f40*/  UIADD3 UR4, UP0, UR4, 0x670, URZ ;  /* 0x0000067004047890 */ /* 0x000fe2000ff1e03f */
[----:B------:R-:W-:Y:S01]  /*11f50*/  UMOV UR9, URZ ;  /* 0x0000003f00097c82 */ /* 0x000fe20008000000 */
[----:B------:R-:W-:Y:S02]  /*11f60*/  UMOV UR11, UR36 ;  /* 0x00000024000b7c82 */ /* 0x000fe40008000000 */
[----:B------:R-:W-:Y:S01]  /*11f70*/  UIADD3.X UR5, URZ, UR5, URZ, UP0, !UPT ;  /* 0x000000053f057290 */ /* 0x000fe200087fe43f */
[----:B------:R-:W-:Y:S01]  /*11f80*/  UMOV UR12, UR37 ;  /* 0x00000025000c7c82 */ /* 0x000fe20008000000 */
[----:B--2---:R-:W-:-:S09]  /*11f90*/  USHF.L.U32 UR10, UR10, 0x6, URZ ;  /* 0x000000060a0a7899 */ /* 0x004fd2000800063f */
[----:B------:R2:W-:Y:S02]  /*11fa0*/  UTMASTG.4D [UR8], [UR4] ;  /* 0x00000008040073b5 */ /* 0x0005e40008018000 */
[----:B--2---:R0:W-:Y:S02]  /*11fb0*/  UTMACMDFLUSH ;  /* 0x00000000000079b7 */ /* 0x0041e40000000000 */
.L_x_69:
[----:B------:R-:W-:Y:S05]  /*11fc0*/  BSYNC B0 ;  /* 0x0000000000007941 */ /* 0x000fea0003800000 */
.L_x_68:
[----:B------:R-:W-:-:S04]  /*11fd0*/  DEPBAR.LE SB0, 0x0 ;  /* 0x000080000000791a */ /* 0x000fc80000000000 */
[----:B------:R-:W-:Y:S05]  /*11fe0*/  EXIT ;  /* 0x000000000000794d */ /* 0x000fea0003800000 */
.L_x_7:
[----:B-1----:R1:W2:Y:S02]  /*11ff0*/  SYNCS.PHASECHK.TRANS64.TRYWAIT P2, [R3+URZ+0x11048], R2 ;  /* 0x01104802030075a7 */ /* 0x0022a4000804017f */
[----:B--2---:R-:W-:Y:S05]  /*12000*/  @!P2 NANOSLEEP.SYNCS 0x989680 ;  /* 0x009896800000a95d */ /* 0x004fea0003900000 */
[----:B------:R-:W2:Y:S02]  /*12010*/  @!P2 SYNCS.PHASECHK.TRANS64 P2, [R3+URZ+0x11048], R2 ;  /* 0x011048020300a5a7 */ /* 0x000ea4000804007f */
[----:B--2---:R-:W-:Y:S05]  /*12020*/  @!P2 BRA `(.L_x_7) ;  /* 0xfffffffc00f0a947 */ /* 0x004fea000383ffff */
[----:B------:R-:W-:Y:S05]  /*12030*/  BRA `(.L_x_70) ;  /* 0xfffffee4009c7947 */ /* 0x000fea000383ffff */
.L_x_12:
[----:B-1----:R1:W2:Y:S02]  /*12040*/  SYNCS.PHASECHK.TRANS64.TRYWAIT P1, [R3+URZ+0x11020], R2 ;  /* 0x01102002030075a7 */ /* 0x0022a4000802017f */
[----:B--2---:R-:W-:Y:S05]  /*12050*/  @!P1 NANOSLEEP.SYNCS 0x989680 ;  /* 0x009896800000995d */ /* 0x004fea0003900000 */
[----:B------:R-:W2:Y:S02]  /*12060*/  @!P1 SYNCS.PHASECHK.TRANS64 P1, [R3+URZ+0x11020], R2 ;  /* 0x01102002030095a7 */ /* 0x000ea4000802007f */
[----:B--2---:R-:W-:Y:S05]  /*12070*/  @!P1 BRA `(.L_x_12) ;  /* 0xfffffffc00f09947 */ /* 0x004fea000383ffff */
[----:B------:R-:W-:Y:S05]  /*12080*/  BRA `(.L_x_71) ;  /* 0xfffffee8003c7947 */ /* 0x000fea000383ffff */
.L_x_14:
[----:B-1----:R1:W2:Y:S02]  /*12090*/  SYNCS.PHASECHK.TRANS64.TRYWAIT P1, [R2+URZ+0x11020], R3 ;  /* 0x01102003020075a7 */ /* 0x0022a4000802017f */
[----:B--2---:R-:W-:Y:S05]  /*120a0*/  @!P1 NANOSLEEP.SYNCS 0x989680 ;  /* 0x009896800000995d */ /* 0x004fea0003900000 */
[----:B------:R-:W2:Y:S02]  /*120b0*/  @!P1 SYNCS.PHASECHK.TRANS64 P1, [R2+URZ+0x11020], R3 ;  /* 0x01102003020095a7 */ /* 0x000ea4000802007f */
[----:B--2---:R-:W-:Y:S05]  /*120c0*/  @!P1 BRA `(.L_x_14) ;  /* 0xfffffffc00f09947 */ /* 0x004fea000383ffff */
[----:B------:R-:W-:Y:S05]  /*120d0*/  BRA `(.L_x_72) ;  /* 0xfffffee800947947 */ /* 0x000fea000383ffff */
.L_x_17:
[----:B-1----:R1:W2:Y:S02]  /*120e0*/  SYNCS.PHASECHK.TRANS64.TRYWAIT P1, [R3+URZ+0x11020], R4 ;  /* 0x01102004030075a7 */ /* 0x0022a4000802017f */
[----:B--2---:R-:W-:Y:S05]  /*120f0*/  @!P1 NANOSLEEP.SYNCS 0x989680 ;  /* 0x009896800000995d */ /* 0x004fea0003900000 */
[----:B------:R-:W2:Y:S02]  /*12100*/  @!P1 SYNCS.PHASECHK.TRANS64 P1, [R3+URZ+0x11020], R4 ;  /* 0x01102004030095a7 */ /* 0x000ea4000802007f */
[----:B--2---:R-:W-:Y:S05]  /*12110*/  @!P1 BRA `(.L_x_17) ;  /* 0xfffffffc00f09947 */ /* 0x004fea000383ffff */
[----:B------:R-:W-:Y:S05]  /*12120*/  BRA `(.L_x_73) ;  /* 0xfffffeec00087947 */ /* 0x000fea000383ffff */
.L_x_19:
[----:B-1----:R1:W2:Y:S02]  /*12130*/  SYNCS.PHASECHK.TRANS64.TRYWAIT P1, [R3+URZ+0x11020], R2 ;  /* 0x01102002030075a7 */ /* 0x0022a4000802017f */
[----:B--2---:R-:W-:Y:S05]  /*12140*/  @!P1 NANOSLEEP.SYNCS 0x989680 ;  /* 0x009896800000995d */ /* 0x004fea0003900000 */
[----:B------:R-:W2:Y:S02]  /*12150*/  @!P1 SYNCS.PHASECHK.TRANS64 P1, [R3+URZ+0x11020], R2 ;  /* 0x01102002030095a7 */ /* 0x000ea4000802007f */
[----:B--2---:R-:W-:Y:S05]  /*12160*/  @!P1 BRA `(.L_x_19) ;  /* 0xfffffffc00f09947 */ /* 0x004fea000383ffff */
[----:B------:R-:W-:Y:S05]  /*12170*/  BRA `(.L_x_74) ;  /* 0xfffffeec00787947 */ /* 0x000fea000383ffff */
.L_x_21:
[----:B-1----:R1:W2:Y:S02]  /*12180*/  SYNCS.PHASECHK.TRANS64.TRYWAIT P1, [R2+URZ+0x11040], R11 ;  /* 0x0110400b020075a7 */ /* 0x0022a4000802017f */
[----:B--2---:R-:W-:Y:S05]  /*12190*/  @!P1 NANOSLEEP.SYNCS 0x989680 ;  /* 0x009896800000995d */ /* 0x004fea0003900000 */
[----:B------:R-:W2:Y:S02]  /*121a0*/  @!P1 SYNCS.PHASECHK.TRANS64 P1, [R2+URZ+0x11040], R11 ;  /* 0x0110400b020095a7 */ /* 0x000ea4000802007f */
[----:B--2---:R-:W-:Y:S05]  /*121b0*/  @!P1 BRA `(.L_x_21) ;  /* 0xfffffffc00f09947 */ /* 0x004fea000383ffff */
[----:B------:R-:W-:Y:S05]  /*121c0*/  BRA `(.L_x_75) ;  /* 0xfffffeec00f07947 */ /* 0x000fea000383ffff */
.L_x_22:
[----:B--2---:R2:W3:Y:S02]  /*121d0*/  SYNCS.PHASECHK.TRANS64.TRYWAIT P1, [R2+URZ+0x11000], R11 ;  /* 0x0110000b020075a7 */ /* 0x0044e4000802017f */
[----:B---3--:R-:W-:Y:S05]  /*121e0*/  @!P1 NANOSLEEP.SYNCS 0x989680 ;  /* 0x009896800000995d */ /* 0x008fea0003900000 */
[----:B------:R-:W3:Y:S02]  /*121f0*/  @!P1 SYNCS.PHASECHK.TRANS64 P1, [R2+URZ+0x11000], R11 ;  /* 0x0110000b020095a7 */ /* 0x000ee4000802007f */
[----:B---3--:R-:W-:Y:S05]  /*12200*/  @!P1 BRA `(.L_x_22) ;  /* 0xfffffffc00f09947 */ /* 0x008fea000383ffff */
[----:B------:R-:W-:Y:S05]  /*12210*/  BRA `(.L_x_76) ;  /* 0xfffffeec00fc7947 */ /* 0x000fea000383ffff */
.L_x_23:
[----:B--2---:R2:W3:Y:S02]  /*12220*/  SYNCS.PHASECHK.TRANS64.TRYWAIT P6, [R2+URZ+0x11008], R11 ;  /* 0x0110080b020075a7 */ /* 0x0044e400080c017f */
[----:B---3--:R-:W-:Y:S05]  /*12230*/  @!P6 NANOSLEEP.SYNCS 0x989680 ;  /* 0x009896800000e95d */ /* 0x008fea0003900000 */
[----:B------:R-:W3:Y:S02]  /*12240*/  @!P6 SYNCS.PHASECHK.TRANS64 P6, [R2+URZ+0x11008], R11 ;  /* 0x0110080b0200e5a7 */ /* 0x000ee400080c007f */
[----:B---3--:R-:W-:Y:S05]  /*12250*/  @!P6 BRA `(.L_x_23) ;  /* 0xfffffffc00f0e947 */ /* 0x008fea000383ffff */
[----:B------:R-:W-:Y:S05]  /*12260*/  BRA `(.L_x_77) ;  /* 0xffffff18003c7947 */ /* 0x000fea000383ffff */
.L_x_25:
[----:B--2---:R2:W3:Y:S02]  /*12270*/  SYNCS.PHASECHK.TRANS64.TRYWAIT P2, [R17+URZ+0x11000], R14 ;  /* 0x0110000e110075a7 */ /* 0x0044e4000804017f */
[----:B---3--:R-:W-:Y:S05]  /*12280*/  @!P2 NANOSLEEP.SYNCS 0x989680 ;  /* 0x009896800000a95d */ /* 0x008fea0003900000 */
[----:B------:R-:W3:Y:S02]  /*12290*/  @!P2 SYNCS.PHASECHK.TRANS64 P2, [R17+URZ+0x11000], R14 ;  /* 0x0110000e1100a5a7 */ /* 0x000ee4000804007f */
[----:B---3--:R-:W-:Y:S05]  /*122a0*/  @!P2 BRA `(.L_x_25) ;  /* 0xfffffffc00f0a947 */ /* 0x008fea000383ffff */
[----:B------:R-:W-:Y:S05]  /*122b0*/  BRA `(.L_x_78) ;  /* 0xffffff4400107947 */ /* 0x000fea000383ffff */
.L_x_28:
[----:B--2---:R2:W3:Y:S02]  /*122c0*/  SYNCS.PHASECHK.TRANS64.TRYWAIT P3, [R14+URZ+0x11020], R17 ;  /* 0x011020110e0075a7 */ /* 0x0044e4000806017f */
[----:B---3--:R-:W-:Y:S05]  /*122d0*/  @!P3 NANOSLEEP.SYNCS 0x989680 ;  /* 0x009896800000b95d */ /* 0x008fea0003900000 */
[----:B------:R-:W3:Y:S02]  /*122e0*/  @!P3 SYNCS.PHASECHK.TRANS64 P3, [R14+URZ+0x11020], R17 ;  /* 0x011020110e00b5a7 */ /* 0x000ee4000806007f */
[----:B---3--:R-:W-:Y:S05]  /*122f0*/  @!P3 BRA `(.L_x_28) ;  /* 0xfffffffc00f0b947 */ /* 0x008fea000383ffff */
[----:B------:R-:W-:Y:S05]  /*12300*/  BRA `(.L_x_79) ;  /* 0xffffff4400547947 */ /* 0x000fea000383ffff */
.L_x_30:
[----:B-1----:R1:W2:Y:S02]  /*12310*/  SYNCS.PHASECHK.TRANS64.TRYWAIT P4, [R171+URZ+0x11000], R20 ;  /* 0x01100014ab0075a7 */ /* 0x0022a4000808017f */
[----:B--2---:R-:W-:Y:S05]  /*12320*/  @!P4 NANOSLEEP.SYNCS 0x989680 ;  /* 0x009896800000c95d */ /* 0x004fea0003900000 */
[----:B------:R-:W2:Y:S02]  /*12330*/  @!P4 SYNCS.PHASECHK.TRANS64 P4, [R171+URZ+0x11000], R20 ;  /* 0x01100014ab00c5a7 */ /* 0x000ea4000808007f */
[----:B--2---:R-:W-:Y:S05]  /*12340*/  @!P4 BRA `(.L_x_30) ;  /* 0xfffffffc00f0c947 */ /* 0x004fea000383ffff */
[----:B------:R-:W-:Y:S05]  /*12350*/  BRA `(.L_x_80) ;  /* 0xffffff5000407947 */ /* 0x000fea000383ffff */
.L_x_34:
[----:B-1----:R1:W2:Y:S02]  /*12360*/  SYNCS.PHASECHK.TRANS64.TRYWAIT P2, [R19+URZ+0x11020], R20 ;  /* 0x01102014130075a7 */ /* 0x0022a4000804017f */
[----:B--2---:R-:W-:Y:S05]  /*12370*/  @!P2 NANOSLEEP.SYNCS 0x989680 ;  /* 0x009896800000a95d */ /* 0x004fea0003900000 */
[----:B------:R-:W2:Y:S02]  /*12380*/  @!P2 SYNCS.PHASECHK.TRANS64 P2, [R19+URZ+0x11020], R20 ;  /* 0x011020141300a5a7 */ /* 0x000ea4000804007f */
[----:B--2---:R-:W-:Y:S05]  /*12390*/  @!P2 BRA `(.L_x_34) ;  /* 0xfffffffc00f0a947 */ /* 0x004fea000383ffff */
[----:B------:R-:W-:Y:S05]  /*123a0*/  BRA `(.L_x_81) ;  /* 0xffffff8c00487947 */ /* 0x000fea000383ffff */
.L_x_38:
[----:B-1----:R1:W2:Y:S02]  /*123b0*/  SYNCS.PHASECHK.TRANS64.TRYWAIT P1, [R17+URZ+0x11000], R14 ;  /* 0x0110000e110075a7 */ /* 0x0022a4000802017f */
[----:B--2---:R-:W-:Y:S05]  /*123c0*/  @!P1 NANOSLEEP.SYNCS 0x989680 ;  /* 0x009896800000995d */ /* 0x004fea0003900000 */
[----:B------:R-:W2:Y:S02]  /*123d0*/  @!P1 SYNCS.PHASECHK.TRANS64 P1, [R17+URZ+0x11000], R14 ;  /* 0x0110000e110095a7 */ /* 0x000ea4000802007f */
[----:B--2---:R-:W-:Y:S05]  /*123e0*/  @!P1 BRA `(.L_x_38) ;  /* 0xfffffffc00f09947 */ /* 0x004fea000383ffff */
[----:B------:R-:W-:Y:S05]  /*123f0*/  BRA `(.L_x_82) ;  /* 0xffffff8c00e47947 */ /* 0x000fea000383ffff */
.L_x_41:
[----:B-1----:R1:W2:Y:S02]  /*12400*/  SYNCS.PHASECHK.TRANS64.TRYWAIT P2, [R14+URZ+0x11020], R17 ;  /* 0x011020110e0075a7 */ /* 0x0022a4000804017f */
[----:B--2---:R-:W-:Y:S05]  /*12410*/  @!P2 NANOSLEEP.SYNCS 0x989680 ;  /* 0x009896800000a95d */ /* 0x004fea0003900000 */
[----:B------:R-:W2:Y:S02]  /*12420*/  @!P2 SYNCS.PHASECHK.TRANS64 P2, [R14+URZ+0x11020], R17 ;  /* 0x011020110e00a5a7 */ /* 0x000ea4000804007f */
[----:B--2---:R-:W-:Y:S05]  /*12430*/  @!P2 BRA `(.L_x_41) ;  /* 0xfffffffc00f0a947 */ /* 0x004fea000383ffff */
[----:B------:R-:W-:Y:S05]  /*12440*/  BRA `(.L_x_83) ;  /* 0xffffff9000347947 */ /* 0x000fea000383ffff */
.L_x_44:
[----:B-1----:R1:W4:Y:S02]  /*12450*/  SYNCS.PHASECHK.TRANS64.TRYWAIT P4, [R173+URZ+0x11000], R24 ;  /* 0x01100018ad0075a7 */ /* 0x002324000808017f */
[----:B----4-:R-:W-:Y:S05]  /*12460*/  @!P4 NANOSLEEP.SYNCS 0x989680 ;  /* 0x009896800000c95d */ /* 0x010fea0003900000 */
[----:B------:R-:W4:Y:S02]  /*12470*/  @!P4 SYNCS.PHASECHK.TRANS64 P4, [R173+URZ+0x11000], R24 ;  /* 0x01100018ad00c5a7 */ /* 0x000f24000808007f */
[----:B----4-:R-:W-:Y:S05]  /*12480*/  @!P4 BRA `(.L_x_44) ;  /* 0xfffffffc00f0c947 */ /* 0x010fea000383ffff */
[----:B------:R-:W-:Y:S05]  /*12490*/  BRA `(.L_x_84) ;  /* 0xffffffac003c7947 */ /* 0x000fea000383ffff */
.L_x_48:
[----:B-1----:R1:W2:Y:S02]  /*124a0*/  SYNCS.PHASECHK.TRANS64.TRYWAIT P1, [R6+URZ+0x11020], R19 ;  /* 0x01102013060075a7 */ /* 0x0022a4000802017f */
[----:B--2---:R-:W-:Y:S05]  /*124b0*/  @!P1 NANOSLEEP.SYNCS 0x989680 ;  /* 0x009896800000995d */ /* 0x004fea0003900000 */
[----:B------:R-:W2:Y:S02]  /*124c0*/  @!P1 SYNCS.PHASECHK.TRANS64 P1, [R6+URZ+0x11020], R19 ;  /* 0x01102013060095a7 */ /* 0x000ea4000802007f */
[----:B--2---:R-:W-:Y:S05]  /*124d0*/  @!P1 BRA `(.L_x_48) ;  /* 0xfffffffc00f09947 */ /* 0x004fea000383ffff */
[----:B------:R-:W-:Y:S05]  /*124e0*/  BRA `(.L_x_85) ;  /* 0xffffffe800607947 */ /* 0x000fea000383ffff */
        .weak           $__internal_0_$__cuda_sm20_rcp_rn_f32_slowpath
        .type           $__internal_0_$__cuda_sm20_rcp_rn_f32_slowpath,@function
        .size           $__internal_0_$__cuda_sm20_rcp_rn_f32_slowpath,(.L_x_91 - $__internal_0_$__cuda_sm20_rcp_rn_f32_slowpath)
$__internal_0_$__cuda_sm20_rcp_rn_f32_slowpath:
[----:B------:R-:W-:Y:S01]  /*124f0*/  IMAD.SHL.U32 R0, R3, 0x2, RZ ;  /* 0x0000000203007824 */ /* 0x000fe200078e00ff */
[----:B------:R-:W-:Y:S04]  /*12500*/  BSSY B2, `(.L_x_86) ;  /* 0x0000030000027945 */ /* 0x000fe80003800000 */
[----:B------:R-:W-:-:S04]  /*12510*/  SHF.R.U32.HI R13, RZ, 0x18, R0 ;  /* 0x00000018ff0d7819 */ /* 0x000fc80000011600 */
[----:B------:R-:W-:-:S13]  /*12520*/  ISETP.NE.U32.AND P0, PT, R13, RZ, PT ;  /* 0x000000ff0d00720c */ /* 0x000fda0003f05070 */
[----:B------:R-:W-:Y:S05]  /*12530*/  @P0 BRA `(.L_x_87) ;  /* 0x0000000000280947 */ /* 0x000fea0003800000 */
[----:B------:R-:W-:-:S04]  /*12540*/  SHF.L.U32 R0, R3, 0x1, RZ ;  /* 0x0000000103007819 */ /* 0x000fc800000006ff */
[----:B------:R-:W-:-:S13]  /*12550*/  ISETP.NE.AND P0, PT, R0, RZ, PT ;  /* 0x000000ff0000720c */ /* 0x000fda0003f05270 */
[----:B------:R-:W-:Y:S01]  /*12560*/  @P0 FFMA R5, R3, 1.84467440737095516160e+19, RZ ;  /* 0x5f80000003050823 */ /* 0x000fe200000000ff */
[----:B------:R-:W-:Y:S08]  /*12570*/  @!P0 MUFU.RCP R4, R3 ;  /* 0x0000000300048308 */ /* 0x000ff00000001000 */
[----:B------:R-:W1:Y:S02]  /*12580*/  @P0 MUFU.RCP R0, R5 ;  /* 0x0000000500000308 */ /* 0x000e640000001000 */
[----:B-1----:R-:W-:-:S04]  /*12590*/  @P0 FFMA R10, R5, R0, -1 ;  /* 0xbf800000050a0423 */ /* 0x002fc80000000000 */
[----:B------:R-:W-:-:S04]  /*125a0*/  @P0 FADD.FTZ R11, -R10, -RZ ;  /* 0x800000ff0a0b0221 */ /* 0x000fc80000010100 */
[----:B------:R-:W-:-:S04]  /*125b0*/  @P0 FFMA R0, R0, R11, R0 ;  /* 0x0000000b00000223 */ /* 0x000fc80000000000 */
[----:B------:R-:W-:Y:S01]  /*125c0*/  @P0 FFMA R4, R0, 1.84467440737095516160e+19, RZ ;  /* 0x5f80000000040823 */ /* 0x000fe200000000ff */
[----:B------:R-:W-:Y:S06]  /*125d0*/  BRA `(.L_x_88) ;  /* 0x0000000000887947 */ /* 0x000fec0003800000 */
.L_x_87:
[----:B------:R-:W-:-:S04]  /*125e0*/  IADD3 R20, R13, -0xfd, RZ ;  /* 0xffffff030d147810 */ /* 0x000fc80007ffe0ff */
[----:B------:R-:W-:-:S13]  /*125f0*/  ISETP.GT.U32.AND P0, PT, R20, 0x1, PT ;  /* 0x000000011400780c */ /* 0x000fda0003f04070 */
[----:B------:R-:W-:Y:S05]  /*12600*/  @P0 BRA `(.L_x_89) ;  /* 0x0000000000780947 */ /* 0x000fea0003800000 */
[----:B------:R-:W-:Y:S01]  /*12610*/  LOP3.LUT R0, R3, 0x7fffff, RZ, 0xc0, !PT ;  /* 0x007fffff03007812 */ /* 0x000fe200078ec0ff */
[----:B------:R-:W-:-:S03]  /*12620*/  IMAD.MOV.U32 R11, RZ, RZ, 0x3 ;  /* 0x00000003ff0b7424 */ /* 0x000fc600078e00ff */
[----:B------:R-:W-:Y:S02]  /*12630*/  LOP3.LUT R0, R0, 0x3f800000, RZ, 0xfc, !PT ;  /* 0x3f80000000007812 */ /* 0x000fe400078efcff */
[----:B------:R-:W-:Y:S02]  /*12640*/  SHF.L.U32 R11, R11, R20, RZ ;  /* 0x000000140b0b7219 */ /* 0x000fe400000006ff */
[----:B------:R-:W1:Y:S02]  /*12650*/  MUFU.RCP R5, R0 ;  /* 0x0000000000057308 */ /* 0x000e640000001000 */
[----:B-1----:R-:W-:-:S04]  /*12660*/  FFMA R4, R0, R5, -1 ;  /* 0xbf80000000047423 */ /* 0x002fc80000000005 */
[----:B------:R-:W-:-:S04]  /*12670*/  FADD.FTZ R4, -R4, -RZ ;  /* 0x800000ff04047221 */ /* 0x000fc80000010100 */
[CCC-:B------:R-:W-:Y:S01]  /*12680*/  FFMA.RM R10, R5.reuse, R4.reuse, R5.reuse ;  /* 0x00000004050a7223 */ /* 0x1c0fe20000004005 */
[----:B------:R-:W-:-:S04]  /*12690*/  FFMA.RP R5, R5, R4, R5 ;  /* 0x0000000405057223 */ /* 0x000fc80000008005 */
[C---:B------:R-:W-:Y:S02]  /*126a0*/  LOP3.LUT R4, R10.reuse, 0x7fffff, RZ, 0xc0, !PT ;  /* 0x007fffff0a047812 */ /* 0x040fe400078ec0ff */
[----:B------:R-:W-:Y:S02]  /*126b0*/  FSETP.NEU.FTZ.AND P0, PT, R10, R5, PT ;  /* 0x000000050a00720b */ /* 0x000fe40003f1d000 */
[----:B------:R-:W-:Y:S02]  /*126c0*/  LOP3.LUT R4, R4, 0x800000, RZ, 0xfc, !PT ;  /* 0x0080000004047812 */ /* 0x000fe400078efcff */
[----:B------:R-:W-:Y:S02]  /*126d0*/  SEL R5, RZ, 0xffffffff, !P0 ;  /* 0xffffffffff057807 */ /* 0x000fe40004000000 */
[----:B------:R-:W-:Y:S02]  /*126e0*/  LOP3.LUT R11, R11, R4, RZ, 0xc0, !PT ;  /* 0x000000040b0b7212 */ /* 0x000fe400078ec0ff */
[----:B------:R-:W-:-:S02]  /*126f0*/  IADD3 R5, -R5, RZ, RZ ;  /* 0x000000ff05057210 */ /* 0x000fc40007ffe1ff */
[-C--:B------:R-:W-:Y:S02]  /*12700*/  SHF.R.U32.HI R11, RZ, R20.reuse, R11 ;  /* 0x00000014ff0b7219 */ /* 0x080fe4000001160b */
[--C-:B------:R-:W-:Y:S01]  /*12710*/  LOP3.LUT P1, RZ, R5, R20, R4.reuse, 0xf8, !PT ;  /* 0x0000001405ff7212 */ /* 0x100fe2000782f804 */
[----:B------:R-:W-:Y:S01]  /*12720*/  VIADD R5, R13, 0xffffff04 ;  /* 0xffffff040d057836 */ /* 0x000fe20000000000 */
[C---:B------:R-:W-:Y:S02]  /*12730*/  LOP3.LUT P0, RZ, R11.reuse, 0x1, RZ, 0xc0, !PT ;  /* 0x000000010bff7812 */ /* 0x040fe4000780c0ff */
[----:B------:R-:W-:Y:S02]  /*12740*/  LOP3.LUT P2, RZ, R11, 0x2, RZ, 0xc0, !PT ;  /* 0x000000020bff7812 */ /* 0x000fe4000784c0ff */
[----:B------:R-:W-:Y:S02]  /*12750*/  SHF.R.U32.HI R4, RZ, R5, R4 ;  /* 0x00000005ff047219 */ /* 0x000fe40000011604 */
[----:B------:R-:W-:-:S02]  /*12760*/  PLOP3.LUT P0, PT, P0, P1, P2, 0xe0, 0x0 ;  /* 0x000000000000781c */ /* 0x000fc40000703c20 */
[----:B------:R-:W-:Y:S02]  /*12770*/  LOP3.LUT P1, RZ, R3, 0x7fffff, RZ, 0xc0, !PT ;  /* 0x007fffff03ff7812 */ /* 0x000fe4000782c0ff */
[----:B------:R-:W-:-:S04]  /*12780*/  SEL R0, RZ, 0x1, !P0 ;  /* 0x00000001ff007807 */ /* 0x000fc80004000000 */
[----:B------:R-:W-:-:S04]  /*12790*/  IADD3 R0, -R0, RZ, RZ ;  /* 0x000000ff00007210 */ /* 0x000fc80007ffe1ff */
[----:B------:R-:W-:-:S13]  /*127a0*/  ISETP.GE.AND P0, PT, R0, RZ, PT ;  /* 0x000000ff0000720c */ /* 0x000fda0003f06270 */
[----:B------:R-:W-:-:S04]  /*127b0*/  @!P0 IADD3 R4, R4, 0x1, RZ ;  /* 0x0000000104048810 */ /* 0x000fc80007ffe0ff */
[----:B------:R-:W-:-:S04]  /*127c0*/  @!P1 SHF.L.U32 R4, R4, 0x1, RZ ;  /* 0x0000000104049819 */ /* 0x000fc800000006ff */
[----:B------:R-:W-:Y:S01]  /*127d0*/  LOP3.LUT R4, R4, 0x80000000, R3, 0xf8, !PT ;  /* 0x8000000004047812 */ /* 0x000fe200078ef803 */
[----:B------:R-:W-:Y:S06]  /*127e0*/  BRA `(.L_x_88) ;  /* 0x0000000000047947 */ /* 0x000fec0003800000 */
.L_x_89:
[----:B------:R1:W2:Y:S02]  /*127f0*/  MUFU.RCP R4, R3 ;  /* 0x0000000300047308 */ /* 0x0002a40000001000 */
.L_x_88:
[----:B------:R-:W-:Y:S05]  /*12800*/  BSYNC B2 ;  /* 0x0000000000027941 */ /* 0x000fea0003800000 */
.L_x_86:
[----:B--2---:R-:W-:Y:S01]  /*12810*/  IMAD.MOV.U32 R0, RZ, RZ, R4 ;  /* 0x000000ffff007224 */ /* 0x004fe200078e0004 */
[----:B------:R-:W-:Y:S02]  /*12820*/  MOV R4, R12 ;  /* 0x0000000c00047202 */ /* 0x000fe40000000f00 */
[----:B------:R-:W-:-:S04]  /*12830*/  MOV R5, 0x0 ;  /* 0x0000000000057802 */ /* 0x000fc80000000f00 */
[----:B-1----:R-:W-:Y:S05]  /*12840*/  RET.REL.NODEC R4 `(_ZN7cutlass13device_kernelINS_4fmha6kernel13FmhaKernelTmaINS1_10collective15FmhaMainloopTmaINS_6half_tEfN4cute5tupleIJNS7_1CILi64EEENS9_ILi256EEENS9_ILi32EEEEEENS4_14ResidualFusionEJEEENS4_15FmhaFwdEpilogueIS6_fNS8_IJSA_SC_SB_EEEEEJEEEEEvNT_6ParamsE) ;  /* 0xfffffed404ec7950 */ /* 0x002fea0003c3ffff */
.L_x_90:
[----:B------:R-:W-:-:S00]  /*12850*/  BRA `(.L_x_90) ;  /* 0xfffffffc00fc7947 */ /* 0x000fc0000383ffff */
[----:B------:R-:W-:-:S00]  /*12860*/  NOP ;  /* 0x0000000000007918 */ /* 0x000fc00000000000 */
        /* <DEDUP_REMOVED lines=9> */
.L_x_91:


//--------------------- .nv.global.init           --------------------------
	.section	.nv.global.init,"aw",@progbits
.nv.global.init:
	.type		$str$23,@object
	.size		$str$23,($str$24 - $str$23)
$str$23:
        /*0000*/ 	.byte	0x28, 0x61, 0x64, 0x64, 0x72, 0x65, 0x73, 0x73, 0x20, 0x26, 0x20, 0x6d, 0x61, 0x73, 0x6b, 0x29
        /*0010*/ 	.byte	0x20, 0x3d, 0x3d, 0x20, 0x30, 0x00
	.type		$str$24,@object
	.size		$str$24,(__unnamed_1 - $str$24)
$str$24:
        /*0016*/ 	.byte	0x2f, 0x74, 0x6d, 0x70, 0x2f, 0x63, 0x75, 0x74, 0x6c, 0x61, 0x73, 0x73, 0x5f, 0x73, 0x77, 0x65
        /*0026*/ 	.byte	0x65, 0x70, 0x5f, 0x73, 0x72, 0x63, 0x2f, 0x69, 0x6e, 0x63, 0x6c, 0x75, 0x64, 0x65, 0x2f, 0x63
        /*0036*/ 	.byte	0x75, 0x74, 0x65, 0x2f, 0x70, 0x6f, 0x69, 0x6e, 0x74, 0x65, 0x72, 0x5f, 0x66, 0x6c, 0x61, 0x67
        /*0046*/ 	.byte	0x67, 0x65, 0x64, 0x2e, 0x68, 0x70, 0x70, 0x00
	.type		__unnamed_1,@object
	.size		__unnamed_1,(.L_0 - __unnamed_1)
__unnamed_1:
        /*004e*/ 	.byte	0x61, 0x75, 0x74, 0x6f, 0x20, 0x63, 0x75, 0x74, 0x65, 0x3a, 0x3a, 0x61, 0x73, 0x5f, 0x70, 0x6f
        /* <DEDUP_REMOVED lines=27> */
        /*020e*/ 	.byte	0x3e, 0x3e, 0x5d, 0x00
.L_0:


//--------------------- .nv.shared._ZN7cutlass13device_kernelINS_4fmha6kernel13FmhaKernelTmaINS1_10collective15FmhaMainloopTmaINS_6half_tEfN4cute5tupleIJNS7_1CILi64EEENS9_ILi256EEENS9_ILi32EEEEEENS4_14ResidualFusionEJEEENS4_15FmhaFwdEpilogueIS6_fNS8_IJSA_SC_SB_EEEEEJEEEEEvNT_6ParamsE --------------------------
	.section	.nv.shared._ZN7cutlass13device_kernelINS_4fmha6kernel13FmhaKernelTmaINS1_10collective15FmhaMainloopTmaINS_6half_tEfN4cute5tupleIJNS7_1CILi64EEENS9_ILi256EEENS9_ILi32EEEEEENS4_14ResidualFusionEJEEENS4_15FmhaFwdEpilogueIS6_fNS8_IJSA_SC_SB_EEEEEJEEEEEvNT_6ParamsE,"aw",@nobits
	.sectionflags	@""
	.align	16
	.zero		1024


//--------------------- .nv.shared.reserved.0     --------------------------
	.section	.nv.shared.reserved.0,"aw",@nobits
	.weak		__nv_reservedSMEM_offset_0_alias
	.size		__nv_reservedSMEM_offset_0_alias, 0, 0
	.other		__nv_reservedSMEM_offset_0_alias,@"STO_CUDA_RESERVED_SHARED STV_DEFAULT"
__nv_reservedSMEM_offset_0_alias:
	.zero		0


//--------------------- .nv.global                --------------------------
	.section	.nv.global,"aw",@nobits
.nv.global:
	.type		_ZN39_INTERNAL_40ca1c29_4_k_cu_dcf5738b_31464cute1_E,@object
	.size		_ZN39_INTERNAL_40ca1c29_4_k_cu_dcf5738b_31464cute1_E,(_ZN39_INTERNAL_40ca1c29_4_k_cu_dcf5738b_31464cuda3std3__45__cpo6cbeginE - _ZN39_INTERNAL_40ca1c29_4_k_cu_dcf5738b_31464cute1_E)
_ZN39_INTERNAL_40ca1c29_4_k_cu_dcf5738b_31464cute1_E:
	.zero		1
	.type		_ZN39_INTERNAL_40ca1c29_4_k_cu_dcf5738b_31464cuda3std3__45__cpo6cbeginE,@object
	.size		_ZN39_INTERNAL_40ca1c29_4_k_cu_dcf5738b_31464cuda3std3__45__cpo6cbeginE,(_ZN39_INTERNAL_40ca1c29_4_k_cu_dcf5738b_31464cuda3std3__48in_placeE - _ZN39_INTERNAL_40ca1c29_4_k_cu_dcf5738b_31464cuda3std3__45__cpo6cbeginE)
_ZN39_INTERNAL_40ca1c29_4_k_cu_dcf5738b_31464cuda3std3__45__cpo6cbeginE:
	.zero		1
	.type		_ZN39_INTERNAL_40ca1c29_4_k_cu_dcf5738b_31464cuda3std3__48in_placeE,@object
	.size		_ZN39_INTERNAL_40ca1c29_4_k_cu_dcf5738b_31464cuda3std3__48in_placeE,(_ZN39_INTERNAL_40ca1c29_4_k_cu_dcf5738b_31464cuda3std6ranges3__45__cpo9iter_moveE - _ZN39_INTERNAL_40ca1c29_4_k_cu_dcf5738b_31464cuda3std3__48in_placeE)
_ZN39_INTERNAL_40ca1c29_4_k_cu_dcf5738b_31464cuda3std3__48in_placeE:
	.zero		1
	.type		_ZN39_INTERNAL_40ca1c29_4_k_cu_dcf5738b_31464cuda3std6ranges3__45__cpo9iter_moveE,@object
	.size		_ZN39_INTERNAL_40ca1c29_4_k_cu_dcf5738b_31464cuda3std6ranges3__45__cpo9iter_moveE,(_ZN39_INTERNAL_40ca1c29_4_k_cu_dcf5738b_31464cuda3std3__45__cpo5beginE - _ZN39_INTERNAL_40ca1c29_4_k_cu_dcf5738b_31464cuda3std6ranges3__45__cpo9iter_moveE)
_ZN39_INTERNAL_40ca1c29_4_k_cu_dcf5738b_31464cuda3std6ranges3__45__cpo9iter_moveE:
	.zero		1
	.type		_ZN39_INTERNAL_40ca1c29_4_k_cu_dcf5738b_31464cuda3std3__45__cpo5beginE,@object
	.size		_ZN39_INTERNAL_40ca1c29_4_k_cu_dcf5738b_31464cuda3std3__45__cpo5beginE,(_ZN39_INTERNAL_40ca1c29_4_k_cu_dcf5738b_31464cuda3std3__441_GLOBAL__N__40ca1c29_4_k_cu_dcf5738b_31466ignoreE - _ZN39_INTERNAL_40ca1c29_4_k_cu_dcf5738b_31464cuda3std3__45__cpo5beginE)
_ZN39_INTERNAL_40ca1c29_4_k_cu_dcf5738b_31464cuda3std3__45__cpo5beginE:
	.zero		1
	.type		_ZN39_INTERNAL_40ca1c29_4_k_cu_dcf5738b_31464cuda3std3__441_GLOBAL__N__40ca1c29_4_k_cu_dcf5738b_31466ignoreE,@object
	.size		_ZN39_INTERNAL_40ca1c29_4_k_cu_dcf5738b_31464cuda3std3__441_GLOBAL__N__40ca1c29_4_k_cu_dcf5738b_31466ignoreE,(_ZN39_INTERNAL_40ca1c29_4_k_cu_dcf5738b_31464cute7productE - _ZN39_INTERNAL_40ca1c29_4_k_cu_dcf5738b_31464cuda3std3__441_GLOBAL__N__40ca1c29_4_k_cu_dcf5738b_31466ignoreE)
_ZN39_INTERNAL_40ca1c29_4_k_cu_dcf5738b_31464cuda3std3__441_GLOBAL__N__40ca1c29_4_k_cu_dcf5738b_31466ignoreE:
	.zero		1
	.type		_ZN39_INTERNAL_40ca1c29_4_k_cu_dcf5738b_31464cute7productE,@object
	.size		_ZN39_INTERNAL_40ca1c29_4_k_cu_dcf5738b_31464cute7productE,(_ZN39_INTERNAL_40ca1c29_4_k_cu_dcf5738b_31464cuda3std3__45__cpo3endE - _ZN39_INTERNAL_40ca1c29_4_k_cu_dcf5738b_31464cute7productE)
_ZN39_INTERNAL_40ca1c29_4_k_cu_dcf5738b_31464cute7productE:
	.zero		1
	.type		_ZN39_INTERNAL_40ca1c29_4_k_cu_dcf5738b_31464cuda3std3__45__cpo3endE,@object
	.size		_ZN39_INTERNAL_40ca1c29_4_k_cu_dcf5738b_31464cuda3std3__45__cpo3endE,(_ZN39_INTERNAL_40ca1c29_4_k_cu_dcf5738b_31464cuda3std3__419piecewise_constructE - _ZN39_INTERNAL_40ca1c29_4_k_cu_dcf5738b_31464cuda3std3__45__cpo3endE)
_ZN39_INTERNAL_40ca1c29_4_k_cu_dcf5738b_31464cuda3std3__45__cpo3endE:
	.zero		1
	.type		_ZN39_INTERNAL_40ca1c29_4_k_cu_dcf5738b_31464cuda3std3__419piecewise_constructE,@object
	.size		_ZN39_INTERNAL_40ca1c29_4_k_cu_dcf5738b_31464cuda3std3__419piecewise_constructE,(_ZN39_INTERNAL_40ca1c29_4_k_cu_dcf5738b_31464cuda3std3__45__cpo4cendE - _ZN39_INTERNAL_40ca1c29_4_k_cu_dcf5738b_31464cuda3std3__419piecewise_constructE)
_ZN39_INTERNAL_40ca1c29_4_k_cu_dcf5738b_31464cuda3std3__419piecewise_constructE:
	.zero		1
	.type		_ZN39_INTERNAL_40ca1c29_4_k_cu_dcf5738b_31464cuda3std3__45__cpo4cendE,@object
	.size		_ZN39_INTERNAL_40ca1c29_4_k_cu_dcf5738b_31464cuda3std3__45__cpo4cendE,(_ZN39_INTERNAL_40ca1c29_4_k_cu_dcf5738b_31464cuda3std6ranges3__45__cpo4swapE - _ZN39_INTERNAL_40ca1c29_4_k_cu_dcf5738b_31464cuda3std3__45__cpo4cendE)
_ZN39_INTERNAL_40ca1c29_4_k_cu_dcf5738b_31464cuda3std3__45__cpo4cendE:
	.zero		1
	.type		_ZN39_INTERNAL_40ca1c29_4_k_cu_dcf5738b_31464cuda3std6ranges3__45__cpo4swapE,@object
	.size		_ZN39_INTERNAL_40ca1c29_4_k_cu_dcf5738b_31464cuda3std6ranges3__45__cpo4swapE,(.L_8 - _ZN39_INTERNAL_40ca1c29_4_k_cu_dcf5738b_31464cuda3std6ranges3__45__cpo4swapE)
_ZN39_INTERNAL_40ca1c29_4_k_cu_dcf5738b_31464cuda3std6ranges3__45__cpo4swapE:
	.zero		1
.L_8:


//--------------------- .nv.constant0._ZN7cutlass13device_kernelINS_4fmha6kernel13FmhaKernelTmaINS1_10collective15FmhaMainloopTmaINS_6half_tEfN4cute5tupleIJNS7_1CILi64EEENS9_ILi256EEENS9_ILi32EEEEEENS4_14ResidualFusionEJEEENS4_15FmhaFwdEpilogueIS6_fNS8_IJSA_SC_SB_EEEEEJEEEEEvNT_6ParamsE --------------------------
	.section	.nv.constant0._ZN7cutlass13device_kernelINS_4fmha6kernel13FmhaKernelTmaINS1_10collective15FmhaMainloopTmaINS_6half_tEfN4cute5tupleIJNS7_1CILi64EEENS9_ILi256EEENS9_ILi32EEEEEENS4_14ResidualFusionEJEEENS4_15FmhaFwdEpilogueIS6_fNS8_IJSA_SC_SB_EEEEEJEEEEEvNT_6ParamsE,"a",@progbits
	.sectionflags	@""
	.align	4
.nv.constant0._ZN7cutlass13device_kernelINS_4fmha6kernel13FmhaKernelTmaINS1_10collective15FmhaMainloopTmaINS_6half_tEfN4cute5tupleIJNS7_1CILi64EEENS9_ILi256EEENS9_ILi32EEEEEENS4_14ResidualFusionEJEEENS4_15FmhaFwdEpilogueIS6_fNS8_IJSA_SC_SB_EEEEEJEEEEEvNT_6ParamsE:
	.zero		2688


//--------------------- SYMBOLS --------------------------

	.type		.nv.reservedSmem.offset0,@object
	.size		.nv.reservedSmem.offset0,0x4
	.type		__assertfail,@function
